def matmul_kernel(
    a_ptr,
    b_ptr,
    c_ptr,
    M,
    N,
    K,
    stride_am,
    stride_ak,
    stride_bk,
    stride_bn,
    stride_cm,
    stride_cn,
    BLOCK_M: tl.constexpr,
    BLOCK_N: tl.constexpr,
    BLOCK_K: tl.constexpr,
    GROUP_M: tl.constexpr,
):
    pid = tl.program_id(axis=0)
    num_pid_m = tl.cdiv(M, BLOCK_M)
    num_pid_n = tl.cdiv(N, BLOCK_N)
    num_pid_in_group = GROUP_M * num_pid_n
    group_id = pid // num_pid_in_group
    first_pid_m = group_id * GROUP_M
    group_size_m = min(num_pid_m - first_pid_m, GROUP_M)
    pid_m = first_pid_m + ((pid % num_pid_in_group) % group_size_m)
    pid_n = (pid % num_pid_in_group) // group_size_m

    offs_am = (pid_m * BLOCK_M + tl.arange(0, BLOCK_M)) % M
    offs_bn = (pid_n * BLOCK_N + tl.arange(0, BLOCK_N)) % N
    offs_k = tl.arange(0, BLOCK_K)
    a_ptrs = a_ptr + offs_am[:, None] * stride_am + offs_k[None, :] * stride_ak
    b_ptrs = b_ptr + offs_k[:, None] * stride_bk + offs_bn[None, :] * stride_bn

    acc = tl.zeros((BLOCK_M, BLOCK_N), dtype=tl.float32)
    for kk in range(0, tl.cdiv(K, BLOCK_K)):
        a = tl.load(a_ptrs, mask=offs_k[None, :] < K - kk * BLOCK_K, other=0.0)
        b = tl.load(b_ptrs, mask=offs_k[:, None] < K - kk * BLOCK_K, other=0.0)
        acc = tl.dot(a, b, acc)
        a_ptrs += BLOCK_K * stride_ak
        b_ptrs += BLOCK_K * stride_bk

    c = acc.to(c_ptr.dtype.element_ty)
    offs_cm = pid_m * BLOCK_M + tl.arange(0, BLOCK_M)
    offs_cn = pid_n * BLOCK_N + tl.arange(0, BLOCK_N)
    c_ptrs = c_ptr + offs_cm[:, None] * stride_cm + offs_cn[None, :] * stride_cn
    mask = (offs_cm[:, None] < M) & (offs_cn[None, :] < N)
    tl.store(c_ptrs, c, mask=mask)

# config = {"BLOCK_K": 128, "BLOCK_M": 64, "BLOCK_N": 256, "GROUP_M": 8, "arch": "sm_100", "dtype": "fp8e4m3", "num_ctas": 1, "num_stages": 3, "num_warps": 8}
# arch = sm_100


// ===== COMPILED SASS (sm_100a) =====

	.target	sm_100a

	.elftype	@"ET_EXEC"


//--------------------- .note.nv.tkinfo           --------------------------
	.section	.note.nv.tkinfo,"",@"SHT_NOTE"
	.sectionflags	@"SHF_NOTE_NV_TKINFO"
	.tkinfo
        /*0018*/ 	.word	0x00000081
        /*0030*/ 	.string	""
        /*0030*/ 	.string	"ptxas-blackwell"
        /*0030*/ 	.string	"Cuda compilation tools, release 12.9, V12.9.86"
        /*0030*/ 	.string	"Build cuda_12.9.r12.9/compiler.36037853_0"
        /*0030*/ 	.string	"-v  -suppress-debug-info  -lineinfo  -arch sm_100a "



//--------------------- .note.nv.cuver            --------------------------
	.section	.note.nv.cuver,"",@"SHT_NOTE"
	.sectionflags	@"SHF_NOTE_NV_CUVER"
        /*0018*/ 	.short	0x0001
        /*001a*/ 	.short	0x0064
        /*001c*/ 	.short	0x0001
        /*001e*/ 	.short	0x0000
        /*0020*/ 	.short	0x0001
        /*0022*/ 	.short	0x0000


//--------------------- .nv.info                  --------------------------
	.section	.nv.info,"",@"SHT_CUDA_INFO"
	.align	4


	//----- nvinfo : EIATTR_REGCOUNT
	.align		4
        /*0000*/ 	.byte	0x04, 0x2f
        /*0002*/ 	.short	(.L_4 - .L_3)
	.align		4
.L_3:
        /*0004*/ 	.word	index@(matmul_kernel)
        /*0008*/ 	.word	0x000000ff


	//----- nvinfo : EIATTR_FRAME_SIZE
	.align		4
.L_4:
        /*000c*/ 	.byte	0x04, 0x11
        /*000e*/ 	.short	(.L_6 - .L_5)
	.align		4
.L_5:
        /*0010*/ 	.word	index@($__internal_2_$__cuda_sm10x_tcgen05_guardrail_trap_unallocated_columns_being_dealloced)
        /*0014*/ 	.word	0x000002c0


	//----- nvinfo : EIATTR_FRAME_SIZE
	.align		4
.L_6:
        /*0018*/ 	.byte	0x04, 0x11
        /*001a*/ 	.short	(.L_8 - .L_7)
	.align		4
.L_7:
        /*001c*/ 	.word	index@($__internal_1_$__cuda_sm10x_tcgen05_guardrail_trap_phase_invalid_during_alloc)
        /*0020*/ 	.word	0x000002c0


	//----- nvinfo : EIATTR_FRAME_SIZE
	.align		4
.L_8:
        /*0024*/ 	.byte	0x04, 0x11
        /*0026*/ 	.short	(.L_10 - .L_9)
	.align		4
.L_9:
        /*0028*/ 	.word	index@($__internal_0_$__cuda_sm10x_tcgen05_guardrail_trap_col_being_dealloced_not_returned_by_alloc)
        /*002c*/ 	.word	0x000002c0


	//----- nvinfo : EIATTR_FRAME_SIZE
	.align		4
.L_10:
        /*0030*/ 	.byte	0x04, 0x11
        /*0032*/ 	.short	(.L_12 - .L_11)
	.align		4
.L_11:
        /*0034*/ 	.word	index@(matmul_kernel)
        /*0038*/ 	.word	0x000002c0


	//----- nvinfo : EIATTR_MIN_STACK_SIZE
	.align		4
.L_12:
        /*003c*/ 	.byte	0x04, 0x12
        /*003e*/ 	.short	(.L_14 - .L_13)
	.align		4
.L_13:
        /*0040*/ 	.word	index@(matmul_kernel)
        /*0044*/ 	.word	0x000002c0
.L_14:


//--------------------- .nv.info.matmul_kernel    --------------------------
	.section	.nv.info.matmul_kernel,"",@"SHT_CUDA_INFO"
	.sectionflags	@""
	.align	4


	//----- nvinfo : EIATTR_CUDA_API_VERSION
	.align		4
        /*0000*/ 	.byte	0x04, 0x37
        /*0002*/ 	.short	(.L_16 - .L_15)
.L_15:
        /*0004*/ 	.word	0x00000081


	//----- nvinfo : EIATTR_KPARAM_INFO
	.align		4
.L_16:
        /*0008*/ 	.byte	0x04, 0x17
        /*000a*/ 	.short	(.L_18 - .L_17)
.L_17:
        /*000c*/ 	.word	0x00000000
        /*0010*/ 	.short	0x000d
        /*0012*/ 	.short	0x0048
        /*0014*/ 	.byte	0x00, 0xf4, 0x21, 0x00


	//----- nvinfo : EIATTR_KPARAM_INFO
	.align		4
.L_18:
        /*0018*/ 	.byte	0x04, 0x17
        /*001a*/ 	.short	(.L_20 - .L_19)
.L_19:
        /*001c*/ 	.word	0x00000000
        /*0020*/ 	.short	0x000c
        /*0022*/ 	.short	0x0040
        /*0024*/ 	.byte	0x00, 0xf4, 0x21, 0x00


	//----- nvinfo : EIATTR_KPARAM_INFO
	.align		4
.L_20:
        /*0028*/ 	.byte	0x04, 0x17
        /*002a*/ 	.short	(.L_22 - .L_21)
.L_21:
        /*002c*/ 	.word	0x00000000
        /*0030*/ 	.short	0x000b
        /*0032*/ 	.short	0x0038
        /*0034*/ 	.byte	0x00, 0xf0, 0x11, 0x00


	//----- nvinfo : EIATTR_KPARAM_INFO
	.align		4
.L_22:
        /*0038*/ 	.byte	0x04, 0x17
        /*003a*/ 	.short	(.L_24 - .L_23)
.L_23:
        /*003c*/ 	.word	0x00000000
        /*0040*/ 	.short	0x000a
        /*0042*/ 	.short	0x0034
        /*0044*/ 	.byte	0x00, 0xf0, 0x11, 0x00


	//----- nvinfo : EIATTR_KPARAM_INFO
	.align		4
.L_24:
        /*0048*/ 	.byte	0x04, 0x17
        /*004a*/ 	.short	(.L_26 - .L_25)
.L_25:
        /*004c*/ 	.word	0x00000000
        /*0050*/ 	.short	0x0009
        /*0052*/ 	.short	0x0030
        /*0054*/ 	.byte	0x00, 0xf0, 0x11, 0x00


	//----- nvinfo : EIATTR_KPARAM_INFO
	.align		4
.L_26:
        /*0058*/ 	.byte	0x04, 0x17
        /*005a*/ 	.short	(.L_28 - .L_27)
.L_27:
        /*005c*/ 	.word	0x00000000
        /*0060*/ 	.short	0x0008
        /*0062*/ 	.short	0x002c
        /*0064*/ 	.byte	0x00, 0xf0, 0x11, 0x00


	//----- nvinfo : EIATTR_KPARAM_INFO
	.align		4
.L_28:
        /*0068*/ 	.byte	0x04, 0x17
        /*006a*/ 	.short	(.L_30 - .L_29)
.L_29:
        /*006c*/ 	.word	0x00000000
        /*0070*/ 	.short	0x0007
        /*0072*/ 	.short	0x0028
        /*0074*/ 	.byte	0x00, 0xf0, 0x11, 0x00


	//----- nvinfo : EIATTR_KPARAM_INFO
	.align		4
.L_30:
        /*0078*/ 	.byte	0x04, 0x17
        /*007a*/ 	.short	(.L_32 - .L_31)
.L_31:
        /*007c*/ 	.word	0x00000000
        /*0080*/ 	.short	0x0006
        /*0082*/ 	.short	0x0024
        /*0084*/ 	.byte	0x00, 0xf0, 0x11, 0x00


	//----- nvinfo : EIATTR_KPARAM_INFO
	.align		4
.L_32:
        /*0088*/ 	.byte	0x04, 0x17
        /*008a*/ 	.short	(.L_34 - .L_33)
.L_33:
        /*008c*/ 	.word	0x00000000
        /*0090*/ 	.short	0x0005
        /*0092*/ 	.short	0x0020
        /*0094*/ 	.byte	0x00, 0xf0, 0x11, 0x00


	//----- nvinfo : EIATTR_KPARAM_INFO
	.align		4
.L_34:
        /*0098*/ 	.byte	0x04, 0x17
        /*009a*/ 	.short	(.L_36 - .L_35)
.L_35:
        /*009c*/ 	.word	0x00000000
        /*00a0*/ 	.short	0x0004
        /*00a2*/ 	.short	0x001c
        /*00a4*/ 	.byte	0x00, 0xf0, 0x11, 0x00


	//----- nvinfo : EIATTR_KPARAM_INFO
	.align		4
.L_36:
        /*00a8*/ 	.byte	0x04, 0x17
        /*00aa*/ 	.short	(.L_38 - .L_37)
.L_37:
        /*00ac*/ 	.word	0x00000000
        /*00b0*/ 	.short	0x0003
        /*00b2*/ 	.short	0x0018
        /*00b4*/ 	.byte	0x00, 0xf0, 0x11, 0x00


	//----- nvinfo : EIATTR_KPARAM_INFO
	.align		4
.L_38:
        /*00b8*/ 	.byte	0x04, 0x17
        /*00ba*/ 	.short	(.L_40 - .L_39)
.L_39:
        /*00bc*/ 	.word	0x00000000
        /*00c0*/ 	.short	0x0002
        /*00c2*/ 	.short	0x0010
        /*00c4*/ 	.byte	0x00, 0xf4, 0x21, 0x00


	//----- nvinfo : EIATTR_KPARAM_INFO
	.align		4
.L_40:
        /*00c8*/ 	.byte	0x04, 0x17
        /*00ca*/ 	.short	(.L_42 - .L_41)
.L_41:
        /*00cc*/ 	.word	0x00000000
        /*00d0*/ 	.short	0x0001
        /*00d2*/ 	.short	0x0008
        /*00d4*/ 	.byte	0x00, 0xf4, 0x21, 0x00


	//----- nvinfo : EIATTR_KPARAM_INFO
	.align		4
.L_42:
        /*00d8*/ 	.byte	0x04, 0x17
        /*00da*/ 	.short	(.L_44 - .L_43)
.L_43:
        /*00dc*/ 	.word	0x00000000
        /*00e0*/ 	.short	0x0000
        /*00e2*/ 	.short	0x0000
        /*00e4*/ 	.byte	0x00, 0xf4, 0x21, 0x00


	//----- nvinfo : EIATTR_AT_ENTRY_FRAGMENTS
	.align		4
.L_44:
        /*00e8*/ 	.byte	0x04, 0x4f
        /*00ea*/ 	.short	(.L_46 - .L_45)


	//   ....[0]....
.L_45:
        /*00ec*/ 	.word	0x00000004


	//----- nvinfo : EIATTR_RESERVED_SMEM_USED
	.align		4
.L_46:
        /*00f0*/ 	.byte	0x01, 0x41
	.zero		2


	//----- nvinfo : EIATTR_SPARSE_MMA_MASK
	.align		4
        /*00f4*/ 	.byte	0x03, 0x50
        /*00f6*/ 	.short	0x0000


	//----- nvinfo : EIATTR_TCGEN05_1CTA_USED
	.align		4
        /*00f8*/ 	.byte	0x01, 0x51
	.zero		2


	//----- nvinfo : EIATTR_MAXREG_COUNT
	.align		4
        /*00fc*/ 	.byte	0x03, 0x1b
        /*00fe*/ 	.short	0x00ff


	//----- nvinfo : EIATTR_NUM_BARRIERS
	.align		4
        /*0100*/ 	.byte	0x02, 0x4c
        /*0102*/ 	.byte	0x01
	.zero		1


	//----- nvinfo : EIATTR_ANNOTATIONS
	.align		4
        /*0104*/ 	.byte	0x04, 0x55
        /*0106*/ 	.short	(.L_48 - .L_47)


	//   ....[0]....
.L_47:
        /*0108*/ 	.word	0x00000001
        /*010c*/ 	.byte	0xa0, 0x0a, 0x00, 0x00, 0x01, 0x00, 0x00, 0x00, 0x20, 0x0c, 0x00, 0x00, 0x01, 0x00, 0x00, 0x00
        /* <DEDUP_REMOVED lines=305> */
        /*142c*/ 	.byte	0x10, 0x47, 0x01, 0x00


	//----- nvinfo : EIATTR_INT_WARP_WIDE_INSTR_OFFSETS
	.align		4
.L_48:
        /*1430*/ 	.byte	0x04, 0x31
        /*1432*/ 	.short	(.L_50 - .L_49)


	//   ....[0]....
.L_49:
        /*1434*/ 	.word	0x000014f0


	//   ....[1]....
        /*1438*/ 	.word	0x00001500


	//   ....[2]....
        /*143c*/ 	.word	0x00009f50


	//   ....[3]....
        /*1440*/ 	.word	0x000172c0


	//   ....[4]....
        /*1444*/ 	.word	0x00017310


	//----- nvinfo : EIATTR_COOP_GROUP_MASK_REGIDS
	.align		4
.L_50:
        /*1448*/ 	.byte	0x04, 0x29
        /*144a*/ 	.short	(.L_52 - .L_51)


	//   ....[0]....
.L_51:
        /*144c*/ 	.word	0xffffffff


	//   ....[1]....
        /*1450*/ 	.word	0xffffffff


	//   ....[2]....
        /*1454*/ 	.word	0xffffffff


	//   ....[3]....
        /*1458*/ 	.word	0xffffffff


	//----- nvinfo : EIATTR_COOP_GROUP_INSTR_OFFSETS
	.align		4
.L_52:
        /*145c*/ 	.byte	0x04, 0x28
        /*145e*/ 	.short	(.L_54 - .L_53)


	//   ....[0]....
.L_53:
        /*1460*/ 	.word	0x00000080


	//   ....[1]....
        /*1464*/ 	.word	0x00000340


	//   ....[2]....
        /*1468*/ 	.word	0x00017150


	//   ....[3]....
        /*146c*/ 	.word	0x000173c0


	//----- nvinfo : EIATTR_VRC_CTA_INIT_COUNT
	.align		4
.L_54:
        /*1470*/ 	.byte	0x02, 0x4a
        /*1472*/ 	.byte	0x80
	.zero		1


	//----- nvinfo : EIATTR_MBARRIER_INSTR_OFFSETS
	.align		4
        /*1474*/ 	.byte	0x04, 0x39
        /*1476*/ 	.short	(.L_56 - .L_55)


	//   ....[0]....
.L_55:
        /*1478*/ 	.word	0x000016e0
        /*147c*/ 	.word	0x000000ff
        /*1480*/ 	.word	0x00000000
        /*1484*/ 	.short	0x0100
        /*1486*/ 	.byte	0x06
	.zero		1


	//   ....[1]....
        /*1488*/ 	.word	0x0000a060
        /*148c*/ 	.word	0x000000ff
        /*1490*/ 	.word	0x00014008
        /*1494*/ 	.short	0x0100
        /*1496*/ 	.byte	0x09
	.zero		1


	//   ....[2]....
        /*1498*/ 	.word	0x0000f8d0
        /*149c*/ 	.word	0x000000ff
        /*14a0*/ 	.word	0x00000000
        /*14a4*/ 	.short	0x010a
        /*14a6*/ 	.byte	0x06
	.zero		1


	//   ....[3]....
        /*14a8*/ 	.word	0x000146d0
        /*14ac*/ 	.word	0x000000ff
        /*14b0*/ 	.word	0x00000000
        /*14b4*/ 	.short	0x010a
        /*14b6*/ 	.byte	0x06
	.zero		1


	//   ....[4]....
        /*14b8*/ 	.word	0x00014770
        /*14bc*/ 	.word	0x000000ff
        /*14c0*/ 	.word	0x00014000
        /*14c4*/ 	.short	0x0108
        /*14c6*/ 	.byte	0x09
	.zero		1


	//   ....[5]....
        /*14c8*/ 	.word	0x00014810
        /*14cc*/ 	.word	0x000000ff
        /*14d0*/ 	.word	0x00014008
        /*14d4*/ 	.short	0x0108
        /*14d6*/ 	.byte	0x09
	.zero		1


	//   ....[6]....
        /*14d8*/ 	.word	0x000173e0
        /*14dc*/ 	.word	0x000000ff
        /*14e0*/ 	.word	0x00000000
        /*14e4*/ 	.short	0x010a
        /*14e6*/ 	.byte	0x06
	.zero		1


	//   ....[7]....
        /*14e8*/ 	.word	0x00017410
        /*14ec*/ 	.word	0x000000ff
        /*14f0*/ 	.word	0x00000000
        /*14f4*/ 	.short	0x010a
        /*14f6*/ 	.byte	0x06
	.zero		1


	//----- nvinfo : EIATTR_NUM_MBARRIERS
	.align		4
.L_56:
        /*14f8*/ 	.byte	0x03, 0x38
        /*14fa*/ 	.short	0x0002


	//----- nvinfo : EIATTR_EXIT_INSTR_OFFSETS
	.align		4
        /*14fc*/ 	.byte	0x04, 0x1c
        /*14fe*/ 	.short	(.L_58 - .L_57)


	//   ....[0]....
.L_57:
        /*1500*/ 	.word	0x000173d0


	//----- nvinfo : EIATTR_REQNTID
	.align		4
.L_58:
        /*1504*/ 	.byte	0x04, 0x10
        /*1506*/ 	.short	(.L_60 - .L_59)
.L_59:
        /*1508*/ 	.word	0x00000100
        /*150c*/ 	.word	0x00000001
        /*1510*/ 	.word	0x00000001


	//----- nvinfo : EIATTR_CRS_STACK_SIZE
	.align		4
.L_60:
        /*1514*/ 	.byte	0x04, 0x1e
        /*1516*/ 	.short	(.L_62 - .L_61)
.L_61:
        /*1518*/ 	.word	0x00000000


	//----- nvinfo : EIATTR_CBANK_PARAM_SIZE
	.align		4
.L_62:
        /*151c*/ 	.byte	0x03, 0x19
        /*151e*/ 	.short	0x0050


	//----- nvinfo : EIATTR_PARAM_CBANK
	.align		4
        /*1520*/ 	.byte	0x04, 0x0a
        /*1522*/ 	.short	(.L_64 - .L_63)
	.align		4
.L_63:
        /*1524*/ 	.word	index@(.nv.constant0.matmul_kernel)
        /*1528*/ 	.short	0x0380
        /*152a*/ 	.short	0x0050


	//----- nvinfo : EIATTR_SW_WAR
	.align		4
.L_64:
        /*152c*/ 	.byte	0x04, 0x36
        /*152e*/ 	.short	(.L_66 - .L_65)
.L_65:
        /*1530*/ 	.word	0x00000008
.L_66:


//--------------------- .nv.compat                --------------------------
	.section	.nv.compat,"",@"SHT_CUDA_COMPAT_INFO"
	.align	4
        /*0000*/ 	.byte	0x02, 0x02, 0x02, 0x00, 0x02, 0x05, 0x05, 0x00, 0x02, 0x03, 0x00, 0x00, 0x02, 0x06, 0x01, 0x00


//--------------------- .nv.callgraph             --------------------------
	.section	.nv.callgraph,"",@"SHT_CUDA_CALLGRAPH"
	.align	4
	.sectionentsize	8
	.align		4
        /*0000*/ 	.word	0x00000000
	.align		4
        /*0004*/ 	.word	0xffffffff
	.align		4
        /*0008*/ 	.word	0x00000000
	.align		4
        /*000c*/ 	.word	0xfffffffe
	.align		4
        /*0010*/ 	.word	0x00000000
	.align		4
        /*0014*/ 	.word	0xfffffffd
	.align		4
        /*0018*/ 	.word	0x00000000
	.align		4
        /*001c*/ 	.word	0xfffffffc


//--------------------- .text.matmul_kernel       --------------------------
	.section	.text.matmul_kernel,"ax",@progbits
	.align	128
        .global         matmul_kernel
        .type           matmul_kernel,@function
        .size           matmul_kernel,(.L_x_20 - matmul_kernel)
        .other          matmul_kernel,@"STO_CUDA_ENTRY STV_DEFAULT"
matmul_kernel:
.text.matmul_kernel:
[----:B------:R-:W0:Y:S01]  /*0000*/  LDC R1, c[0x0][0x37c] ;  /* 0x0000df00ff017b82 */ /* 0x000e220000000800 */
[----:B------:R-:W1:Y:S01]  /*0010*/  S2R R0, SR_TID.X ;  /* 0x0000000000007919 */ /* 0x000e620000002100 */
[----:B0-----:R-:W-:Y:S01]  /*0020*/  VIADD R1, R1, 0xfffffd40 ;  /* 0xfffffd4001017836 */ /* 0x001fe20000000000 */
[----:B------:R-:W0:Y:S01]  /*0030*/  LDCU.64 UR20, c[0x0][0x358] ;  /* 0x00006b00ff1477ac */ /* 0x000e220008000a00 */
[----:B-1----:R-:W-:-:S13]  /*0040*/  ISETP.GE.U32.AND P0, PT, R0, 0x20, PT ;  /* 0x000000200000780c */ /* 0x002fda0003f06070 */
[----:B------:R-:W-:Y:S02]  /*0050*/  VOTEU.ANY UP0, P0 ;  /* 0x0000000000ff7886 */ /* 0x000fe40000000100 */
[----:B------:R-:W-:Y:S05]  /*0060*/  BRA.U UP0, `(.L_x_0) ;  /* 0x0000000100b87547 */ /* 0x000fea000b800000 */
[----:B------:R-:W1:Y:S01]  /*0070*/  S2UR UR6, SR_CgaCtaId ;  /* 0x00000000000679c3 */ /* 0x000e620000008800 */
[----:B------:R-:W-:Y:S01]  /*0080*/  NOP ;  /* 0x0000000000007918 */ /* 0x000fe20000000000 */
[----:B------:R-:W-:Y:S02]  /*0090*/  UMOV UR4, 0x40 ;  /* 0x0000004000047882 */ /* 0x000fe40000000000 */
[----:B-1----:R-:W-:-:S09]  /*00a0*/  ULEA UR4, UR6, UR4, 0x18 ;  /* 0x0000000406047291 */ /* 0x002fd2000f8ec0ff */
[----:B------:R-:W1:Y:S01]  /*00b0*/  LDS.U8 R0, [UR4] ;  /* 0x00000004ff007984 */ /* 0x000e620008000000 */
[----:B------:R-:W-:Y:S02]  /*00c0*/  UMOV UR4, 0x400 ;  /* 0x0000040000047882 */ /* 0x000fe40000000000 */
[----:B------:R-:W-:Y:S01]  /*00d0*/  ULEA UR4, UR6, UR4, 0x18 ;  /* 0x0000000406047291 */ /* 0x000fe2000f8ec0ff */
[----:B-1----:R-:W-:-:S13]  /*00e0*/  ISETP.NE.AND P0, PT, R0, RZ, PT ;  /* 0x000000ff0000720c */ /* 0x002fda0003f05270 */
[----:B------:R-:W-:Y:S05]  /*00f0*/  @P0 BRA `(.L_x_1) ;  /* 0x00000000007c0947 */ /* 0x000fea0003800000 */
[----:B------:R-:W-:-:S13]  /*0100*/  ELECT P0, URZ, PT ;  /* 0x0000000000ff782f */ /* 0x000fda0003800000 */
[----:B------:R-:W-:Y:S05]  /*0110*/  @!P0 BRA `(.L_x_2) ;  /* 0x0000000000848947 */ /* 0x000fea0003800000 */
[----:B------:R-:W-:Y:S01]  /*0120*/  UMOV UR5, 0x8 ;  /* 0x0000000800057882 */ /* 0x000fe20000000000 */
[----:B------:R-:W-:Y:S02]  /*0130*/  IMAD.MOV.U32 R4, RZ, RZ, 0x1 ;  /* 0x00000001ff047424 */ /* 0x000fe400078e00ff */
[----:B------:R-:W-:Y:S02]  /*0140*/  IMAD.MOV.U32 R5, RZ, RZ, 0xff ;  /* 0x000000ffff057424 */ /* 0x000fe400078e00ff */
[----:B------:R-:W-:Y:S04]  /*0150*/  DEPBAR.LE SB1, 0x36 ;  /* 0x00009d800000791a */ /* 0x000fe80000000000 */
[----:B------:R-:W1:Y:S02]  /*0160*/  UTCATOMSWS.FIND_AND_SET.ALIGN UP1, UR5, UR5 ;  /* 0x00000005000575e3 */ /* 0x000e640008020800 */
[----:B-1----:R-:W-:-:S04]  /*0170*/  PLOP3.LUT P0, PT, PT, PT, UP1, 0x80, 0x8 ;  /* 0x000000000008781c */ /* 0x002fc80003f0f018 */
[----:B------:R-:W-:-:S04]  /*0180*/  SEL R0, RZ, 0xffffffff, !P0 ;  /* 0xffffffffff007807 */ /* 0x000fc80004000000 */
[----:B------:R-:W-:Y:S01]  /*0190*/  ISETP.NE.AND P0, PT, R0, RZ, PT ;  /* 0x000000ff0000720c */ /* 0x000fe20003f05270 */
[----:B------:R-:W-:-:S12]  /*01a0*/  IMAD.U32 R0, RZ, RZ, UR5 ;  /* 0x00000005ff007e24 */ /* 0x000fd8000f8e00ff */
[----:B------:R-:W-:Y:S05]  /*01b0*/  @P0 BRA `(.L_x_3) ;  /* 0x0000000000240947 */ /* 0x000fea0003800000 */
.L_x_4:
[----:B------:R-:W-:Y:S05]  /*01c0*/  NANOSLEEP 0x64 ;  /* 0x000000640000795d */ /* 0x000fea0003800000 */
[----:B------:R-:W-:-:S05]  /*01d0*/  UMOV UR5, 0x8 ;  /* 0x0000000800057882 */ /* 0x000fca0000000000 */
[----:B------:R-:W-:Y:S04]  /*01e0*/  DEPBAR.LE SB1, 0x36 ;  /* 0x00009d800000791a */ /* 0x000fe80000000000 */
[----:B------:R-:W1:Y:S02]  /*01f0*/  UTCATOMSWS.FIND_AND_SET.ALIGN UP1, UR5, UR5 ;  /* 0x00000005000575e3 */ /* 0x000e640008020800 */
[----:B-1----:R-:W-:-:S04]  /*0200*/  PLOP3.LUT P0, PT, PT, PT, UP1, 0x80, 0x8 ;  /* 0x000000000008781c */ /* 0x002fc80003f0f018 */
[----:B------:R-:W-:-:S04]  /*0210*/  SEL R0, RZ, 0xffffffff, !P0 ;  /* 0xffffffffff007807 */ /* 0x000fc80004000000 */
[----:B------:R-:W-:Y:S01]  /*0220*/  ISETP.NE.AND P0, PT, R0, RZ, PT ;  /* 0x000000ff0000720c */ /* 0x000fe20003f05270 */
[----:B------:R-:W-:-:S12]  /*0230*/  IMAD.U32 R0, RZ, RZ, UR5 ;  /* 0x00000005ff007e24 */ /* 0x000fd8000f8e00ff */
[----:B------:R-:W-:Y:S05]  /*0240*/  @!P0 BRA `(.L_x_4) ;  /* 0xfffffffc00dc8947 */ /* 0x000fea000383ffff */
.L_x_3:
[C---:B------:R-:W-:Y:S01]  /*0250*/  VIADD R3, R0.reuse, 0x10 ;  /* 0x0000001000037836 */ /* 0x040fe20000000000 */
[----:B------:R-:W-:Y:S01]  /*0260*/  UMOV UR5, 0x50 ;  /* 0x0000005000057882 */ /* 0x000fe20000000000 */
[----:B------:R-:W-:Y:S01]  /*0270*/  SHF.L.U32 R2, R5, R0, RZ ;  /* 0x0000000005027219 */ /* 0x000fe200000006ff */
[----:B------:R-:W-:Y:S01]  /*0280*/  ULEA UR5, UR6, UR5, 0x18 ;  /* 0x0000000506057291 */ /* 0x000fe2000f8ec0ff */
[----:B------:R-:W-:Y:S01]  /*0290*/  IMAD.SHL.U32 R0, R0, 0x20, RZ ;  /* 0x0000002000007824 */ /* 0x000fe200078e00ff */
[----:B------:R-:W-:-:S04]  /*02a0*/  SHF.L.U32 R3, R4, R3, RZ ;  /* 0x0000000304037219 */ /* 0x000fc800000006ff */
[----:B------:R-:W-:-:S05]  /*02b0*/  LOP3.LUT R2, R3, R2, RZ, 0xfc, !PT ;  /* 0x0000000203027212 */ /* 0x000fca00078efcff */
[----:B------:R1:W-:Y:S04]  /*02c0*/  ATOMS.OR RZ, [UR5], R2 ;  /* 0x00000002ffff798c */ /* 0x0003e8000b000005 */
[----:B------:R1:W-:Y:S01]  /*02d0*/  STS [UR4], R0 ;  /* 0x00000000ff007988 */ /* 0x0003e20008000804 */
[----:B------:R-:W-:Y:S05]  /*02e0*/  BRA `(.L_x_2) ;  /* 0x0000000000107947 */ /* 0x000fea0003800000 */
.L_x_1:
[----:B------:R-:W-:Y:S01]  /*02f0*/  IMAD.MOV.U32 R0, RZ, RZ, -0x1 ;  /* 0xffffffffff007424 */ /* 0x000fe200078e00ff */
[----:B------:R-:W-:-:S04]  /*0300*/  MOV R2, 0x330 ;  /* 0x0000033000027802 */ /* 0x000fc80000000f00 */
[----:B------:R1:W-:Y:S03]  /*0310*/  STS [UR4], R0 ;  /* 0x00000000ff007988 */ /* 0x0003e60008000804 */
[----:B01----:R-:W-:Y:S05]  /*0320*/  CALL.REL.NOINC `($__internal_1_$__cuda_sm10x_tcgen05_guardrail_trap_phase_invalid_during_alloc) ;  /* 0x0000017000507944 */ /* 0x003fea0003c00000 */
.L_x_2:
[----:B------:R-:W-:Y:S05]  /*0330*/  WARPSYNC.ALL ;  /* 0x0000000000007948 */ /* 0x000fea0003800000 */
[----:B------:R-:W-:Y:S01]  /*0340*/  NOP ;  /* 0x0000000000007918 */ /* 0x000fe20000000000 */
.L_x_0:
[----:B------:R-:W2:Y:S01]  /*0350*/  LDC.64 R64, c[0x0][0x398] ;  /* 0x0000e600ff407b82 */ /* 0x000ea20000000a00 */
[----:B------:R-:W3:Y:S01]  /*0360*/  S2R R5, SR_CTAID.X ;  /* 0x0000000000057919 */ /* 0x000ee20000002500 */
[----:B------:R-:W4:Y:S01]  /*0370*/  LDCU UR22, c[0x0][0x3a0] ;  /* 0x00007400ff1677ac */ /* 0x000f220008000800 */
[----:B------:R-:W5:Y:S01]  /*0380*/  S2R R13, SR_TID.X ;  /* 0x00000000000d7919 */ /* 0x000f620000002100 */
[----:B------:R-:W-:Y:S01]  /*0390*/  UMOV UR9, 0x400 ;  /* 0x0000040000097882 */ /* 0x000fe20000000000 */
[----:B------:R-:W1:Y:S03]  /*03a0*/  LDCU.64 UR12, c[0x0][0x3a8] ;  /* 0x00007500ff0c77ac */ /* 0x000e660008000a00 */
[----:B------:R-:W0:Y:S01]  /*03b0*/  S2UR UR7, SR_CgaCtaId ;  /* 0x00000000000779c3 */ /* 0x000e220000008800 */
[----:B------:R-:W0:Y:S01]  /*03c0*/  LDCU UR15, c[0x0][0x3a4] ;  /* 0x00007480ff0f77ac */ /* 0x000e220008000800 */
[----:B------:R-:W-:Y:S01]  /*03d0*/  UMOV UR11, 0x1 ;  /* 0x00000001000b7882 */ /* 0x000fe20000000000 */
[----:B------:R-:W0:Y:S01]  /*03e0*/  LDCU.128 UR16, c[0x0][0x380] ;  /* 0x00007000ff1077ac */ /* 0x000e220008000c00 */
[----:B----4-:R-:W-:Y:S01]  /*03f0*/  UIADD3 UR24, UPT, UPT, UR22, 0x7f, URZ ;  /* 0x0000007f16187890 */ /* 0x010fe2000fffe0ff */
[----:B-12---:R-:W-:Y:S01]  /*0400*/  VIADD R0, R65, 0xff ;  /* 0x000000ff41007836 */ /* 0x006fe20000000000 */
[----:B------:R-:W-:-:S02]  /*0410*/  IABS R137, R65 ;  /* 0x0000004100897213 */ /* 0x000fc40000000000 */
[----:B------:R-:W-:Y:S02]  /*0420*/  UISETP.GT.AND UP1, UPT, UR24, 0x7f, UPT ;  /* 0x0000007f1800788c */ /* 0x000fe4000bf24270 */
[----:B------:R-:W-:Y:S01]  /*0430*/  SHF.R.S32.HI R3, RZ, 0x1f, R0 ;  /* 0x0000001fff037819 */ /* 0x000fe20000011400 */
[----:B0-----:R-:W-:-:S03]  /*0440*/  ULEA UR9, UR7, UR9, 0x18 ;  /* 0x0000000907097291 */ /* 0x001fc6000f8ec0ff */
[----:B------:R-:W-:Y:S01]  /*0450*/  LEA.HI R3, R3, R0, RZ, 0x8 ;  /* 0x0000000003037211 */ /* 0x000fe200078f40ff */
[----:B------:R-:W-:Y:S01]  /*0460*/  BAR.SYNC.DEFER_BLOCKING 0x0 ;  /* 0x0000000000007b1d */ /* 0x000fe20000010000 */
[----:B---3--:R-:W-:Y:S01]  /*0470*/  IABS R8, R5 ;  /* 0x0000000500087213 */ /* 0x008fe20000000000 */
[----:B------:R-:W-:Y:S01]  /*0480*/  UIADD3 UR6, UPT, UPT, UR9, 0x14000, URZ ;  /* 0x0001400009067890 */ /* 0x000fe2000fffe0ff */
[----:B------:R-:W-:Y:S02]  /*0490*/  SHF.R.S32.HI R3, RZ, 0x8, R3 ;  /* 0x00000008ff037819 */ /* 0x000fe40000011403 */
[--C-:B-----5:R-:W-:Y:S02]  /*04a0*/  SHF.R.U32.HI R141, RZ, 0x7, R13.reuse ;  /* 0x00000007ff8d7819 */ /* 0x120fe4000001160d */
[----:B------:R-:W-:Y:S01]  /*04b0*/  SHF.R.U32.HI R43, RZ, 0x6, R13 ;  /* 0x00000006ff2b7819 */ /* 0x000fe2000001160d */
[----:B------:R-:W-:Y:S01]  /*04c0*/  IMAD.SHL.U32 R4, R3, 0x8, RZ ;  /* 0x0000000803047824 */ /* 0x000fe200078e00ff */
[----:B------:R-:W-:-:S02]  /*04d0*/  SGXT.U32 R141, R141, 0x1 ;  /* 0x000000018d8d781a */ /* 0x000fc40000000000 */
[----:B------:R-:W-:Y:S02]  /*04e0*/  SGXT.U32 R43, R43, 0x2 ;  /* 0x000000022b2b781a */ /* 0x000fe40000000000 */
[-C--:B------:R-:W-:Y:S02]  /*04f0*/  IABS R7, R4.reuse ;  /* 0x0000000400077213 */ /* 0x080fe40000000000 */
[----:B------:R-:W-:Y:S02]  /*0500*/  IABS R10, R4 ;  /* 0x00000004000a7213 */ /* 0x000fe40000000000 */
[----:B------:R-:W0:Y:S01]  /*0510*/  I2F.RP R0, R7 ;  /* 0x0000000700007306 */ /* 0x000e220000209400 */
[----:B------:R-:W1:Y:S07]  /*0520*/  LDS R12, [UR9] ;  /* 0x00000009ff0c7984 */ /* 0x000e6e0008000800 */
[----:B0-----:R-:W0:Y:S02]  /*0530*/  MUFU.RCP R0, R0 ;  /* 0x0000000000007308 */ /* 0x001e240000001000 */
[----:B0-----:R-:W-:-:S02]  /*0540*/  VIADD R2, R0, 0xffffffe ;  /* 0x0ffffffe00027836 */ /* 0x001fc40000000000 */
[----:B------:R-:W-:-:S04]  /*0550*/  IMAD.MOV R0, RZ, RZ, -R10 ;  /* 0x000000ffff007224 */ /* 0x000fc800078e0a0a */
[----:B------:R0:W2:Y:S02]  /*0560*/  F2I.FTZ.U32.TRUNC.NTZ R3, R2 ;  /* 0x0000000200037305 */ /* 0x0000a4000021f000 */
[----:B0-----:R-:W-:Y:S01]  /*0570*/  IMAD.MOV.U32 R2, RZ, RZ, RZ ;  /* 0x000000ffff027224 */ /* 0x001fe200078e00ff */
[----:B-1----:R-:W-:Y:S01]  /*0580*/  R2UR UR8, R12 ;  /* 0x000000000c0872ca */ /* 0x002fe200000e0000 */
[----:B--2---:R-:W-:-:S04]  /*0590*/  IMAD.MOV R6, RZ, RZ, -R3 ;  /* 0x000000ffff067224 */ /* 0x004fc800078e0a03 */
[----:B------:R-:W-:Y:S02]  /*05a0*/  IMAD R9, R6, R7, RZ ;  /* 0x0000000706097224 */ /* 0x000fe400078e02ff */
[----:B------:R-:W-:Y:S02]  /*05b0*/  IMAD.MOV.U32 R6, RZ, RZ, R8 ;  /* 0x000000ffff067224 */ /* 0x000fe400078e0008 */
[----:B------:R-:W-:Y:S01]  /*05c0*/  IMAD.HI.U32 R3, R3, R9, R2 ;  /* 0x0000000903037227 */ /* 0x000fe200078e0002 */
[----:B------:R-:W-:-:S05]  /*05d0*/  IABS R9, R64 ;  /* 0x0000004000097213 */ /* 0x000fca0000000000 */
[----:B------:R-:W-:-:S04]  /*05e0*/  IMAD.HI.U32 R3, R3, R6, RZ ;  /* 0x0000000603037227 */ /* 0x000fc800078e00ff */
[----:B------:R-:W-:Y:S01]  /*05f0*/  IMAD R0, R3, R0, R6 ;  /* 0x0000000003007224 */ /* 0x000fe200078e0206 */
[----:B------:R-:W-:Y:S04]  /*0600*/  BAR.SYNC.DEFER_BLOCKING 0x0 ;  /* 0x0000000000007b1d */ /* 0x000fe80000010000 */
[----:B------:R-:W-:-:S13]  /*0610*/  ISETP.GT.U32.AND P1, PT, R7, R0, PT ;  /* 0x000000000700720c */ /* 0x000fda0003f24070 */
[----:B------:R-:W-:Y:S02]  /*0620*/  @!P1 IMAD.IADD R0, R0, 0x1, -R7 ;  /* 0x0000000100009824 */ /* 0x000fe400078e0a07 */
[----:B------:R-:W-:Y:S01]  /*0630*/  @!P1 VIADD R3, R3, 0x1 ;  /* 0x0000000103039836 */ /* 0x000fe20000000000 */
[----:B------:R-:W-:Y:S02]  /*0640*/  ISETP.NE.AND P1, PT, R4, RZ, PT ;  /* 0x000000ff0400720c */ /* 0x000fe40003f25270 */
[----:B------:R-:W-:Y:S02]  /*0650*/  ISETP.GE.U32.AND P0, PT, R0, R7, PT ;  /* 0x000000070000720c */ /* 0x000fe40003f06070 */
[----:B------:R-:W-:-:S04]  /*0660*/  LOP3.LUT R0, R5, R4, RZ, 0x3c, !PT ;  /* 0x0000000405007212 */ /* 0x000fc800078e3cff */
[----:B------:R-:W-:Y:S01]  /*0670*/  ISETP.GE.AND P2, PT, R0, RZ, PT ;  /* 0x000000ff0000720c */ /* 0x000fe20003f46270 */
[----:B------:R-:W-:-:S06]  /*0680*/  VIADD R0, R64, 0x3f ;  /* 0x0000003f40007836 */ /* 0x000fcc0000000000 */
[----:B------:R-:W-:-:S04]  /*0690*/  @P0 VIADD R3, R3, 0x1 ;  /* 0x0000000103030836 */ /* 0x000fc80000000000 */
[----:B------:R-:W-:Y:S01]  /*06a0*/  IMAD.MOV.U32 R2, RZ, RZ, R3 ;  /* 0x000000ffff027224 */ /* 0x000fe200078e0003 */
[----:B------:R-:W-:-:S03]  /*06b0*/  SHF.R.S32.HI R3, RZ, 0x1f, R0 ;  /* 0x0000001fff037819 */ /* 0x000fc60000011400 */
[----:B------:R-:W-:Y:S01]  /*06c0*/  @!P2 IMAD.MOV R2, RZ, RZ, -R2 ;  /* 0x000000ffff02a224 */ /* 0x000fe200078e0a02 */
[----:B------:R-:W-:Y:S02]  /*06d0*/  @!P1 LOP3.LUT R2, RZ, R4, RZ, 0x33, !PT ;  /* 0x00000004ff029212 */ /* 0x000fe400078e33ff */
[----:B------:R-:W-:-:S03]  /*06e0*/  LEA.HI R3, R3, R0, RZ, 0x6 ;  /* 0x0000000003037211 */ /* 0x000fc600078f30ff */
[----:B------:R-:W-:Y:S02]  /*06f0*/  IMAD.SHL.U32 R8, R2, 0x8, RZ ;  /* 0x0000000802087824 */ /* 0x000fe400078e00ff */
[----:B------:R-:W-:-:S03]  /*0700*/  IMAD.MOV R2, RZ, RZ, -R2 ;  /* 0x000000ffff027224 */ /* 0x000fc600078e0a02 */
[----:B------:R-:W-:Y:S01]  /*0710*/  LEA.HI.SX32 R3, R3, -R8, 0x1a ;  /* 0x8000000803037211 */ /* 0x000fe200078fd2ff */
[----:B------:R-:W-:Y:S02]  /*0720*/  IMAD R10, R4, R2, R5 ;  /* 0x00000002040a7224 */ /* 0x000fe400078e0205 */
[----:B------:R-:W-:Y:S01]  /*0730*/  IMAD.MOV.U32 R2, RZ, RZ, RZ ;  /* 0x000000ffff027224 */ /* 0x000fe200078e00ff */
[----:B------:R-:W-:Y:S02]  /*0740*/  VIMNMX R11, PT, PT, R3, 0x8, PT ;  /* 0x00000008030b7848 */ /* 0x000fe40003fe0100 */
[----:B------:R-:W-:Y:S02]  /*0750*/  IABS R4, R10 ;  /* 0x0000000a00047213 */ /* 0x000fe40000000000 */
[----:B------:R-:W-:-:S04]  /*0760*/  IABS R7, R11 ;  /* 0x0000000b00077213 */ /* 0x000fc80000000000 */
[----:B------:R-:W0:Y:S08]  /*0770*/  I2F.RP R0, R7 ;  /* 0x0000000700007306 */ /* 0x000e300000209400 */
[----:B0-----:R-:W0:Y:S02]  /*0780*/  MUFU.RCP R0, R0 ;  /* 0x0000000000007308 */ /* 0x001e240000001000 */
[----:B0-----:R-:W-:-:S06]  /*0790*/  VIADD R3, R0, 0xffffffe ;  /* 0x0ffffffe00037836 */ /* 0x001fcc0000000000 */
[----:B------:R-:W0:Y:S02]  /*07a0*/  F2I.FTZ.U32.TRUNC.NTZ R3, R3 ;  /* 0x0000000300037305 */ /* 0x000e24000021f000 */
[----:B0-----:R-:W-:-:S04]  /*07b0*/  IMAD.MOV R6, RZ, RZ, -R3 ;  /* 0x000000ffff067224 */ /* 0x001fc800078e0a03 */
[----:B------:R-:W-:Y:S01]  /*07c0*/  IMAD R5, R6, R7, RZ ;  /* 0x0000000706057224 */ /* 0x000fe200078e02ff */
[----:B------:R-:W-:-:S03]  /*07d0*/  IABS R6, R11 ;  /* 0x0000000b00067213 */ /* 0x000fc60000000000 */
[----:B------:R-:W-:Y:S02]  /*07e0*/  IMAD.HI.U32 R2, R3, R5, R2 ;  /* 0x0000000503027227 */ /* 0x000fe400078e0002 */
[----:B------:R-:W0:Y:S02]  /*07f0*/  I2F.RP R3, R9 ;  /* 0x0000000900037306 */ /* 0x000e240000209400 */
[----:B------:R-:W-:Y:S02]  /*0800*/  IMAD.MOV.U32 R5, RZ, RZ, R4 ;  /* 0x000000ffff057224 */ /* 0x000fe400078e0004 */
[----:B------:R-:W-:Y:S02]  /*0810*/  IMAD.MOV R0, RZ, RZ, -R6 ;  /* 0x000000ffff007224 */ /* 0x000fe400078e0a06 */
[----:B------:R-:W-:Y:S02]  /*0820*/  IMAD.HI.U32 R2, R2, R5, RZ ;  /* 0x0000000502027227 */ /* 0x000fe400078e00ff */
[----:B------:R-:W1:Y:S02]  /*0830*/  I2F.RP R4, R137 ;  /* 0x0000008900047306 */ /* 0x000e640000209400 */
[----:B------:R-:W-:-:S05]  /*0840*/  IMAD R0, R2, R0, R5 ;  /* 0x0000000002007224 */ /* 0x000fca00078e0205 */
[----:B------:R-:W-:Y:S01]  /*0850*/  ISETP.GT.U32.AND P1, PT, R7, R0, PT ;  /* 0x000000000700720c */ /* 0x000fe20003f24070 */
[----:B0-----:R-:W0:Y:S08]  /*0860*/  MUFU.RCP R3, R3 ;  /* 0x0000000300037308 */ /* 0x001e300000001000 */
[----:B-1----:R-:W1:Y:S04]  /*0870*/  MUFU.RCP R4, R4 ;  /* 0x0000000400047308 */ /* 0x002e680000001000 */
[----:B------:R-:W-:-:S02]  /*0880*/  @!P1 IMAD.IADD R0, R0, 0x1, -R7 ;  /* 0x0000000100009824 */ /* 0x000fc400078e0a07 */
[----:B------:R-:W-:Y:S01]  /*0890*/  @!P1 VIADD R2, R2, 0x1 ;  /* 0x0000000102029836 */ /* 0x000fe20000000000 */
[----:B------:R-:W-:Y:S02]  /*08a0*/  ISETP.NE.AND P1, PT, R11, RZ, PT ;  /* 0x000000ff0b00720c */ /* 0x000fe40003f25270 */
[----:B------:R-:W-:Y:S01]  /*08b0*/  ISETP.GE.U32.AND P0, PT, R0, R7, PT ;  /* 0x000000070000720c */ /* 0x000fe20003f06070 */
[----:B0-----:R-:W-:Y:S01]  /*08c0*/  VIADD R6, R3, 0xffffffe ;  /* 0x0ffffffe03067836 */ /* 0x001fe20000000000 */
[----:B------:R-:W-:-:S03]  /*08d0*/  LOP3.LUT R0, R10, R11, RZ, 0x3c, !PT ;  /* 0x0000000b0a007212 */ /* 0x000fc600078e3cff */
[----:B------:R-:W0:Y:S01]  /*08e0*/  F2I.FTZ.U32.TRUNC.NTZ R3, R6 ;  /* 0x0000000600037305 */ /* 0x000e22000021f000 */
[----:B------:R-:W-:Y:S01]  /*08f0*/  ISETP.GE.AND P2, PT, R0, RZ, PT ;  /* 0x000000ff0000720c */ /* 0x000fe20003f46270 */
[----:B-1----:R-:W-:Y:S01]  /*0900*/  VIADD R5, R4, 0xffffffe ;  /* 0x0ffffffe04057836 */ /* 0x002fe20000000000 */
[----:B------:R-:W-:-:S05]  /*0910*/  SHF.R.U32.HI R0, RZ, 0x5, R13 ;  /* 0x00000005ff007819 */ /* 0x000fca000001160d */
[----:B------:R-:W-:Y:S01]  /*0920*/  @P0 VIADD R2, R2, 0x1 ;  /* 0x0000000102020836 */ /* 0x000fe20000000000 */
[----:B------:R-:W1:Y:S01]  /*0930*/  F2I.FTZ.U32.TRUNC.NTZ R5, R5 ;  /* 0x0000000500057305 */ /* 0x000e62000021f000 */
[----:B------:R-:W-:Y:S02]  /*0940*/  PLOP3.LUT P0, PT, PT, PT, UP1, 0x80, 0x8 ;  /* 0x000000000008781c */ /* 0x000fe40003f0f018 */
[----:B------:R-:W-:Y:S01]  /*0950*/  IMAD.MOV.U32 R4, RZ, RZ, R2 ;  /* 0x000000ffff047224 */ /* 0x000fe200078e0002 */
[----:B------:R-:W-:Y:S01]  /*0960*/  SHF.R.U32.HI R2, RZ, 0x6, R13 ;  /* 0x00000006ff027819 */ /* 0x000fe2000001160d */
[----:B0-----:R-:W-:Y:S01]  /*0970*/  IMAD.MOV R6, RZ, RZ, -R3 ;  /* 0x000000ffff067224 */ /* 0x001fe200078e0a03 */
[----:B------:R-:W-:Y:S01]  /*0980*/  R2UR UR14, R0 ;  /* 0x00000000000e72ca */ /* 0x000fe200000e0000 */
[----:B------:R-:W-:Y:S01]  /*0990*/  @!P2 IMAD.MOV R4, RZ, RZ, -R4 ;  /* 0x000000ffff04a224 */ /* 0x000fe200078e0a04 */
[----:B------:R-:W-:Y:S02]  /*09a0*/  SGXT.U32 R2, R2, 0x2 ;  /* 0x000000020202781a */ /* 0x000fe40000000000 */
[----:B------:R-:W-:-:S02]  /*09b0*/  @!P1 LOP3.LUT R4, RZ, R11, RZ, 0x33, !PT ;  /* 0x0000000bff049212 */ /* 0x000fc400078e33ff */
[----:B------:R-:W-:Y:S01]  /*09c0*/  ISETP.LT.AND P0, PT, R2, UR22, P0 ;  /* 0x0000001602007c0c */ /* 0x000fe20008701270 */
[----:B------:R-:W-:Y:S02]  /*09d0*/  IMAD.MOV.U32 R2, RZ, RZ, R6 ;  /* 0x000000ffff027224 */ /* 0x000fe400078e0006 */
[----:B-1----:R-:W-:Y:S02]  /*09e0*/  IMAD.MOV R6, RZ, RZ, -R5 ;  /* 0x000000ffff067224 */ /* 0x002fe400078e0a05 */
[----:B------:R-:W-:Y:S02]  /*09f0*/  IMAD R7, R2, R9, RZ ;  /* 0x0000000902077224 */ /* 0x000fe400078e02ff */
[----:B------:R-:W-:Y:S01]  /*0a00*/  IMAD.MOV R0, RZ, RZ, -R4 ;  /* 0x000000ffff007224 */ /* 0x000fe200078e0a04 */
[----:B------:R-:W-:Y:S01]  /*0a10*/  USHF.L.U32 UR4, UR14, 0x15, URZ ;  /* 0x000000150e047899 */ /* 0x000fe200080006ff */
[----:B------:R-:W-:Y:S01]  /*0a20*/  IMAD.MOV.U32 R2, RZ, RZ, RZ ;  /* 0x000000ffff027224 */ /* 0x000fe200078e00ff */
[----:B------:R-:W-:Y:S01]  /*0a30*/  USHF.L.U32 UR5, UR14, 0x5, URZ ;  /* 0x000000050e057899 */ /* 0x000fe200080006ff */
[----:B------:R-:W-:Y:S01]  /*0a40*/  IMAD.SHL.U32 R14, R4, 0x100, RZ ;  /* 0x00000100040e7824 */ /* 0x000fe200078e00ff */
[----:B------:R-:W-:Y:S01]  /*0a50*/  ULOP3.LUT UR4, UR4, 0x600000, URZ, 0xc0, !UPT ;  /* 0x0060000004047892 */ /* 0x000fe2000f8ec0ff */
[----:B------:R-:W-:Y:S01]  /*0a60*/  IMAD.MOV.U32 R4, RZ, RZ, R6 ;  /* 0x000000ffff047224 */ /* 0x000fe200078e0006 */
[----:B------:R-:W-:Y:S01]  /*0a70*/  ULOP3.LUT UR5, UR5, 0x80, URZ, 0xc0, !UPT ;  /* 0x0000008005057892 */ /* 0x000fe2000f8ec0ff */
[----:B------:R-:W-:Y:S01]  /*0a80*/  IMAD.HI.U32 R2, R3, R7, R2 ;  /* 0x0000000703027227 */ /* 0x000fe200078e0002 */
[----:B------:R-:W-:Y:S01]  /*0a90*/  LOP3.LUT R141, R14, R141, RZ, 0xfc, !PT ;  /* 0x0000008d0e8d7212 */ /* 0x000fe200078efcff */
[----:B------:R0:W-:Y:S01]  /*0aa0*/  STL [R1+0x1c0], R14 ;  /* 0x0001c00e01007387 */ /* 0x0001e20000100800 */
[----:B------:R-:W-:Y:S01]  /*0ab0*/  LOP3.LUT R3, R13, 0x3f, RZ, 0xc0, !PT ;  /* 0x0000003f0d037812 */ /* 0x000fe200078ec0ff */
[----:B------:R-:W-:Y:S01]  /*0ac0*/  IMAD R7, R4, R137, RZ ;  /* 0x0000008904077224 */ /* 0x000fe200078e02ff */
[----:B------:R-:W-:Y:S01]  /*0ad0*/  IABS R69, R141 ;  /* 0x0000008d00457213 */ /* 0x000fe20000000000 */
[----:B------:R-:W-:Y:S01]  /*0ae0*/  IMAD.MOV.U32 R4, RZ, RZ, RZ ;  /* 0x000000ffff047224 */ /* 0x000fe200078e00ff */
[----:B------:R-:W-:Y:S01]  /*0af0*/  LOP3.LUT R6, R141, 0xfe, RZ, 0xfc, !PT ;  /* 0x000000fe8d067812 */ /* 0x000fe200078efcff */
[----:B------:R-:W-:Y:S01]  /*0b00*/  IMAD R0, R11, R0, R10 ;  /* 0x000000000b007224 */ /* 0x000fe200078e020a */
[----:B------:R-:W-:Y:S01]  /*0b10*/  LOP3.LUT R75, R141, 0x4, RZ, 0xfc, !PT ;  /* 0x000000048d4b7812 */ /* 0x000fe200078efcff */
[----:B------:R-:W-:Y:S01]  /*0b20*/  IMAD.HI.U32 R140, R5, R7, R4 ;  /* 0x00000007058c7227 */ /* 0x000fe200078e0004 */
[----:B------:R-:W-:Y:S01]  /*0b30*/  IABS R71, R6 ;  /* 0x0000000600477213 */ /* 0x000fe20000000000 */
[----:B------:R-:W-:Y:S01]  /*0b40*/  UIADD3 UR10, UPT, UPT, UR5, UR4, UR8 ;  /* 0x00000004050a7290 */ /* 0x000fe2000fffe008 */
[----:B------:R-:W-:Y:S01]  /*0b50*/  IABS R68, R75 ;  /* 0x0000004b00447213 */ /* 0x000fe20000000000 */
[----:B------:R-:W-:Y:S01]  /*0b60*/  IMAD.IADD R0, R8, 0x1, R0 ;  /* 0x0000000108007824 */ /* 0x000fe200078e0200 */
[----:B------:R-:W-:-:S02]  /*0b70*/  LOP3.LUT R181, R141, 0x8, RZ, 0xfc, !PT ;  /* 0x000000088db57812 */ /* 0x000fc400078efcff */
[C---:B------:R-:W-:Y:S01]  /*0b80*/  LOP3.LUT R180, R141.reuse, 0xa, RZ, 0xfc, !PT ;  /* 0x0000000a8db47812 */ /* 0x040fe200078efcff */
[----:B------:R-:W-:Y:S01]  /*0b90*/  IMAD R10, R0, 0x40, R3 ;  /* 0x00000040000a7824 */ /* 0x000fe200078e0203 */
[----:B------:R-:W-:Y:S01]  /*0ba0*/  LOP3.LUT R3, R141, 0x2, RZ, 0xfc, !PT ;  /* 0x000000028d037812 */ /* 0x000fe200078efcff */
[C---:B------:R-:W-:Y:S01]  /*0bb0*/  IMAD.HI.U32 R0, R140.reuse, R69, RZ ;  /* 0x000000458c007227 */ /* 0x040fe200078e00ff */
[----:B------:R-:W-:Y:S02]  /*0bc0*/  IABS R178, R181 ;  /* 0x000000b500b27213 */ /* 0x000fe40000000000 */
[----:B------:R-:W-:Y:S01]  /*0bd0*/  ISETP.GE.AND P4, PT, R3, RZ, PT ;  /* 0x000000ff0300720c */ /* 0x000fe20003f86270 */
[----:B------:R-:W-:Y:S01]  /*0be0*/  IMAD.MOV R0, RZ, RZ, -R0 ;  /* 0x000000ffff007224 */ /* 0x000fe200078e0a00 */
[----:B------:R-:W-:Y:S01]  /*0bf0*/  IABS R185, R3 ;  /* 0x0000000300b97213 */ /* 0x000fe20000000000 */
[C---:B------:R-:W-:Y:S01]  /*0c00*/  IMAD.HI.U32 R3, R140.reuse, R71, RZ ;  /* 0x000000478c037227 */ /* 0x040fe200078e00ff */
[----:B------:R-:W-:Y:S01]  /*0c10*/  IABS R126, R180 ;  /* 0x000000b4007e7213 */ /* 0x000fe20000000000 */
[----:B------:R0:W-:Y:S01]  /*0c20*/  STL [R1+0x1c4], R10 ;  /* 0x0001c40a01007387 */ /* 0x0001e20000100800 */
[----:B------:R-:W-:Y:S01]  /*0c30*/  LOP3.LUT R177, R141, 0xc, RZ, 0xfc, !PT ;  /* 0x0000000c8db17812 */ /* 0x000fe200078efcff */
[----:B------:R-:W-:Y:S01]  /*0c40*/  IMAD R69, R137, R0, R69 ;  /* 0x0000000089457224 */ /* 0x000fe200078e0245 */
[----:B------:R-:W-:Y:S01]  /*0c50*/  LOP3.LUT R176, R141, 0xe, RZ, 0xfc, !PT ;  /* 0x0000000e8db07812 */ /* 0x000fe200078efcff */
[----:B------:R-:W-:Y:S01]  /*0c60*/  IMAD.MOV R4, RZ, RZ, -R3 ;  /* 0x000000ffff047224 */ /* 0x000fe200078e0a03 */
[----:B------:R-:W-:Y:S01]  /*0c70*/  IABS R173, R177 ;  /* 0x000000b100ad7213 */ /* 0x000fe20000000000 */
[----:B------:R-:W-:Y:S01]  /*0c80*/  IMAD.HI.U32 R0, R140, R185, RZ ;  /* 0x000000b98c007227 */ /* 0x000fe200078e00ff */
[----:B------:R-:W-:-:S02]  /*0c90*/  IABS R172, R176 ;  /* 0x000000b000ac7213 */ /* 0x000fc40000000000 */
[C---:B------:R-:W-:Y:S01]  /*0ca0*/  LOP3.LUT R127, R141.reuse, 0x12, RZ, 0xfc, !PT ;  /* 0x000000128d7f7812 */ /* 0x040fe200078efcff */
[C---:B------:R-:W-:Y:S01]  /*0cb0*/  IMAD.HI.U32 R3, R140.reuse, R68, RZ ;  /* 0x000000448c037227 */ /* 0x040fe200078e00ff */
[C---:B------:R-:W-:Y:S02]  /*0cc0*/  LOP3.LUT R174, R141.reuse, 0x14, RZ, 0xfc, !PT ;  /* 0x000000148dae7812 */ /* 0x040fe400078efcff */
[----:B------:R-:W-:Y:S01]  /*0cd0*/  IABS R165, R127 ;  /* 0x0000007f00a57213 */ /* 0x000fe20000000000 */
[----:B------:R-:W-:Y:S01]  /*0ce0*/  IMAD.MOV R0, RZ, RZ, -R0 ;  /* 0x000000ffff007224 */ /* 0x000fe200078e0a00 */
[----:B------:R-:W-:Y:S01]  /*0cf0*/  IABS R164, R174 ;  /* 0x000000ae00a47213 */ /* 0x000fe20000000000 */
[----:B------:R-:W-:Y:S01]  /*0d00*/  IMAD.MOV R3, RZ, RZ, -R3 ;  /* 0x000000ffff037224 */ /* 0x000fe200078e0a03 */
[----:B------:R-:W-:Y:S01]  /*0d10*/  LOP3.LUT R170, R141, 0x16, RZ, 0xfc, !PT ;  /* 0x000000168daa7812 */ /* 0x000fe200078efcff */
[----:B------:R-:W-:Y:S01]  /*0d20*/  IMAD R185, R137, R0, R185 ;  /* 0x0000000089b97224 */ /* 0x000fe200078e02b9 */
[----:B------:R-:W-:Y:S01]  /*0d30*/  LOP3.LUT R169, R141, 0x18, RZ, 0xfc, !PT ;  /* 0x000000188da97812 */ /* 0x000fe200078efcff */
[----:B------:R-:W-:Y:S01]  /*0d40*/  IMAD R68, R137, R3, R68 ;  /* 0x0000000389447224 */ /* 0x000fe200078e0244 */
[----:B------:R-:W-:Y:S01]  /*0d50*/  IABS R163, R170 ;  /* 0x000000aa00a37213 */ /* 0x000fe20000000000 */
[----:B------:R-:W-:Y:S01]  /*0d60*/  IMAD.HI.U32 R0, R140, R178, RZ ;  /* 0x000000b28c007227 */ /* 0x000fe200078e00ff */
[----:B------:R-:W-:-:S02]  /*0d70*/  IABS R70, R169 ;  /* 0x000000a900467213 */ /* 0x000fc40000000000 */
[----:B------:R-:W-:Y:S01]  /*0d80*/  ISETP.GE.AND P3, PT, R6, RZ, PT ;  /* 0x000000ff0600720c */ /* 0x000fe20003f66270 */
        /* <DEDUP_REMOVED lines=9> */
[----:B------:R-:W-:Y:S01]  /*0e20*/  IMAD.HI.U32 R0, R140, R173, RZ ;  /* 0x000000ad8c007227 */ /* 0x000fe200078e00ff */
[----:B------:R-:W-:-:S02]  /*0e30*/  IABS R179, R74 ;  /* 0x0000004a00b37213 */ /* 0x000fc40000000000 */
[----:B------:R-:W-:Y:S01]  /*0e40*/  IABS R171, R175 ;  /* 0x000000af00ab7213 */ /* 0x000fe20000000000 */
[----:B------:R-:W-:Y:S01]  /*0e50*/  IMAD R126, R137, R3, R126 ;  /* 0x00000003897e7224 */ /* 0x000fe200078e027e */
        /* <DEDUP_REMOVED lines=11> */
[----:B------:R-:W-:Y:S01]  /*0f10*/  LOP3.LUT R160, R141, 0x22, RZ, 0xfc, !PT ;  /* 0x000000228da07812 */ /* 0x000fe200078efcff */
[----:B------:R-:W-:Y:S01]  /*0f20*/  IMAD.HI.U32 R0, R140, R165, RZ ;  /* 0x000000a58c007227 */ /* 0x000fe200078e00ff */
[----:B------:R-:W-:-:S02]  /*0f30*/  IABS R151, R158 ;  /* 0x0000009e00977213 */ /* 0x000fc40000000000 */
[----:B------:R-:W-:Y:S01]  /*0f40*/  IABS R73, R161 ;  /* 0x000000a100497213 */ /* 0x000fe20000000000 */
[C---:B------:R-:W-:Y:S01]  /*0f50*/  IMAD.HI.U32 R3, R140.reuse, R164, RZ ;  /* 0x000000a48c037227 */ /* 0x040fe200078e00ff */
[C---:B------:R-:W-:Y:S02]  /*0f60*/  LOP3.LUT R157, R141.reuse, 0x26, RZ, 0xfc, !PT ;  /* 0x000000268d9d7812 */ /* 0x040fe400078efcff */
[----:B------:R-:W-:Y:S01]  /*0f70*/  IABS R152, R160 ;  /* 0x000000a000987213 */ /* 0x000fe20000000000 */
[----:B------:R-:W-:Y:S01]  /*0f80*/  IMAD.MOV R0, RZ, RZ, -R0 ;  /* 0x000000ffff007224 */ /* 0x000fe200078e0a00 */
[----:B------:R-:W-:Y:S01]  /*0f90*/  LOP3.LUT R155, R141, 0x28, RZ, 0xfc, !PT ;  /* 0x000000288d9b7812 */ /* 0x000fe200078efcff */
[----:B------:R-:W-:Y:S01]  /*0fa0*/  IMAD.MOV R3, RZ, RZ, -R3 ;  /* 0x000000ffff037224 */ /* 0x000fe200078e0a03 */
[----:B------:R-:W-:Y:S01]  /*0fb0*/  IABS R150, R157 ;  /* 0x0000009d00967213 */ /* 0x000fe20000000000 */
[----:B------:R-:W-:Y:S01]  /*0fc0*/  IMAD R165, R137, R0, R165 ;  /* 0x0000000089a57224 */ /* 0x000fe200078e02a5 */
[----:B------:R-:W-:Y:S01]  /*0fd0*/  PRMT R8, RZ, 0x7610, R8 ;  /* 0x00007610ff087816 */ /* 0x000fe20000000008 */
[----:B------:R-:W-:Y:S01]  /*0fe0*/  IMAD.HI.U32 R0, R140, R163, RZ ;  /* 0x000000a38c007227 */ /* 0x000fe200078e00ff */
[----:B------:R-:W-:-:S02]  /*0ff0*/  IABS R72, R155 ;  /* 0x0000009b00487213 */ /* 0x000fc40000000000 */
[----:B------:R-:W-:Y:S01]  /*1000*/  LOP3.LUT R154, R141, 0x2c, RZ, 0xfc, !PT ;  /* 0x0000002c8d9a7812 */ /* 0x000fe200078efcff */
[----:B------:R-:W-:Y:S01]  /*1010*/  IMAD R164, R137, R3, R164 ;  /* 0x0000000389a47224 */ /* 0x000fe200078e02a4 */
[----:B------:R0:W-:Y:S01]  /*1020*/  STL.S16 [R1+0xb0], R8 ;  /* 0x0000b00801007387 */ /* 0x0001e20000100600 */
[----:B------:R-:W-:Y:S01]  /*1030*/  IMAD.HI.U32 R3, R140, R70, RZ ;  /* 0x000000468c037227 */ /* 0x000fe200078e00ff */
[----:B------:R-:W-:Y:S02]  /*1040*/  LOP3.LUT R153, R141, 0x2a, RZ, 0xfc, !PT ;  /* 0x0000002a8d997812 */ /* 0x000fe400078efcff */
[----:B------:R-:W-:Y:S01]  /*1050*/  IABS R77, R154 ;  /* 0x0000009a004d7213 */ /* 0x000fe20000000000 */
[----:B------:R-:W-:Y:S01]  /*1060*/  IMAD.MOV R0, RZ, RZ, -R0 ;  /* 0x000000ffff007224 */ /* 0x000fe200078e0a00 */
[----:B------:R-:W-:Y:S01]  /*1070*/  IABS R96, R153 ;  /* 0x0000009900607213 */ /* 0x000fe20000000000 */
[----:B------:R-:W-:Y:S01]  /*1080*/  IMAD.MOV R5, RZ, RZ, -R3 ;  /* 0x000000ffff057224 */ /* 0x000fe200078e0a03 */
[----:B------:R-:W-:Y:S01]  /*1090*/  ISETP.GE.AND P2, PT, R10, RZ, PT ;  /* 0x000000ff0a00720c */ /* 0x000fe20003f46270 */
[----:B------:R-:W-:Y:S01]  /*10a0*/  IMAD.MOV.U32 R3, RZ, RZ, R6 ;  /* 0x000000ffff037224 */ /* 0x000fe200078e0006 */
[----:B------:R-:W-:Y:S01]  /*10b0*/  LOP3.LUT R7, R43, 0x8, RZ, 0xfc, !PT ;  /* 0x000000082b077812 */ /* 0x000fe200078efcff */
[----:B------:R-:W-:-:S02]  /*10c0*/  IMAD R163, R137, R0, R163 ;  /* 0x0000000089a37224 */ /* 0x000fc400078e02a3 */
[----:B------:R-:W-:-:S04]  /*10d0*/  IMAD.HI.U32 R0, R140, R159, RZ ;  /* 0x0000009f8c007227 */ /* 0x000fc800078e00ff */
[----:B------:R-:W-:-:S04]  /*10e0*/  IMAD.HI.U32 R2, R2, R3, RZ ;  /* 0x0000000302027227 */ /* 0x000fc800078e00ff */
[----:B------:R-:W-:Y:S02]  /*10f0*/  IMAD.MOV R0, RZ, RZ, -R0 ;  /* 0x000000ffff007224 */ /* 0x000fe400078e0a00 */
[----:B------:R-:W-:Y:S02]  /*1100*/  IMAD.MOV R2, RZ, RZ, -R2 ;  /* 0x000000ffff027224 */ /* 0x000fe400078e0a02 */
[----:B------:R-:W-:Y:S02]  /*1110*/  IMAD R71, R137, R4, R71 ;  /* 0x0000000489477224 */ /* 0x000fe400078e0247 */
[----:B------:R-:W-:-:S04]  /*1120*/  IMAD.HI.U32 R4, R140, R179, RZ ;  /* 0x000000b38c047227 */ /* 0x000fc800078e00ff */
[----:B------:R-:W-:Y:S02]  /*1130*/  IMAD R159, R137, R0, R159 ;  /* 0x00000000899f7224 */ /* 0x000fe400078e029f */
[C---:B------:R-:W-:Y:S02]  /*1140*/  IMAD R0, R9.reuse, R2, R3 ;  /* 0x0000000209007224 */ /* 0x040fe400078e0203 */
[----:B------:R-:W-:Y:S02]  /*1150*/  IMAD.MOV R4, RZ, RZ, -R4 ;  /* 0x000000ffff047224 */ /* 0x000fe400078e0a04 */
[----:B------:R-:W-:Y:S01]  /*1160*/  IMAD.HI.U32 R2, R140, R156, RZ ;  /* 0x0000009c8c027227 */ /* 0x000fe200078e00ff */
[----:B------:R-:W-:-:S03]  /*1170*/  ISETP.GT.U32.AND P1, PT, R9, R0, PT ;  /* 0x000000000900720c */ /* 0x000fc60003f24070 */
[----:B------:R-:W-:Y:S02]  /*1180*/  IMAD R179, R137, R4, R179 ;  /* 0x0000000489b37224 */ /* 0x000fe400078e02b3 */
[----:B------:R-:W-:-:S04]  /*1190*/  IMAD.HI.U32 R4, R140, R171, RZ ;  /* 0x000000ab8c047227 */ /* 0x000fc800078e00ff */
[----:B------:R-:W-:Y:S02]  /*11a0*/  IMAD.MOV R4, RZ, RZ, -R4 ;  /* 0x000000ffff047224 */ /* 0x000fe400078e0a04 */
[----:B------:R-:W-:Y:S02]  /*11b0*/  IMAD.MOV R2, RZ, RZ, -R2 ;  /* 0x000000ffff027224 */ /* 0x000fe400078e0a02 */
[----:B------:R-:W-:Y:S02]  /*11c0*/  IMAD R171, R137, R4, R171 ;  /* 0x0000000489ab7224 */ /* 0x000fe400078e02ab */
[----:B------:R-:W-:-:S04]  /*11d0*/  IMAD.HI.U32 R4, R140, R162, RZ ;  /* 0x000000a28c047227 */ /* 0x000fc800078e00ff */
[----:B------:R-:W-:Y:S02]  /*11e0*/  @!P1 IMAD.IADD R0, R0, 0x1, -R9 ;  /* 0x0000000100009824 */ /* 0x000fe400078e0a09 */
[----:B------:R-:W-:Y:S02]  /*11f0*/  IMAD.MOV R4, RZ, RZ, -R4 ;  /* 0x000000ffff047224 */ /* 0x000fe400078e0a04 */
[----:B------:R-:W-:Y:S01]  /*1200*/  IMAD R156, R137, R2, R156 ;  /* 0x00000002899c7224 */ /* 0x000fe200078e029c */
[----:B------:R-:W-:Y:S01]  /*1210*/  ISETP.GT.U32.AND P1, PT, R9, R0, PT ;  /* 0x000000000900720c */ /* 0x000fe20003f24070 */
[----:B------:R-:W-:-:S04]  /*1220*/  IMAD.HI.U32 R2, R140, R151, RZ ;  /* 0x000000978c027227 */ /* 0x000fc800078e00ff */
[----:B------:R-:W-:-:S04]  /*1230*/  IMAD.HI.U32 R3, R140, R73, RZ ;  /* 0x000000498c037227 */ /* 0x000fc800078e00ff */
[----:B------:R-:W-:Y:S02]  /*1240*/  IMAD R162, R137, R4, R162 ;  /* 0x0000000489a27224 */ /* 0x000fe400078e02a2 */
[----:B------:R-:W-:-:S04]  /*1250*/  IMAD.HI.U32 R4, R140, R152, RZ ;  /* 0x000000988c047227 */ /* 0x000fc800078e00ff */
[----:B------:R-:W-:Y:S02]  /*1260*/  IMAD.MOV R2, RZ, RZ, -R2 ;  /* 0x000000ffff027224 */ /* 0x000fe400078e0a02 */
[----:B------:R-:W-:Y:S02]  /*1270*/  IMAD.MOV R6, RZ, RZ, -R3 ;  /* 0x000000ffff067224 */ /* 0x000fe400078e0a03 */
[----:B------:R-:W-:-:S04]  /*1280*/  IMAD.HI.U32 R3, R140, R150, RZ ;  /* 0x000000968c037227 */ /* 0x000fc800078e00ff */
[----:B------:R-:W-:Y:S02]  /*1290*/  IMAD.MOV R4, RZ, RZ, -R4 ;  /* 0x000000ffff047224 */ /* 0x000fe400078e0a04 */
[----:B------:R-:W-:Y:S02]  /*12a0*/  IMAD R151, R137, R2, R151 ;  /* 0x0000000289977224 */ /* 0x000fe400078e0297 */
[----:B------:R-:W-:-:S04]  /*12b0*/  IMAD.HI.U32 R2, R140, R72, RZ ;  /* 0x000000488c027227 */ /* 0x000fc800078e00ff */
[----:B------:R-:W-:Y:S02]  /*12c0*/  IMAD.MOV R3, RZ, RZ, -R3 ;  /* 0x000000ffff037224 */ /* 0x000fe400078e0a03 */
[C---:B------:R-:W-:Y:S02]  /*12d0*/  IMAD R152, R137.reuse, R4, R152 ;  /* 0x0000000489987224 */ /* 0x040fe400078e0298 */
[----:B------:R-:W-:Y:S02]  /*12e0*/  IMAD.MOV R4, RZ, RZ, -R2 ;  /* 0x000000ffff047224 */ /* 0x000fe400078e0a02 */
[----:B------:R-:W-:Y:S02]  /*12f0*/  IMAD R150, R137, R3, R150 ;  /* 0x0000000389967224 */ /* 0x000fe400078e0296 */
[----:B------:R-:W-:Y:S01]  /*1300*/  @!P1 IMAD.IADD R0, R0, 0x1, -R9 ;  /* 0x0000000100009824 */ /* 0x000fe200078e0a09 */
[----:B------:R-:W-:Y:S01]  /*1310*/  ISETP.NE.AND P1, PT, R64, RZ, PT ;  /* 0x000000ff4000720c */ /* 0x000fe20003f25270 */
[----:B------:R-:W-:-:S04]  /*1320*/  IMAD.HI.U32 R3, R140, R77, RZ ;  /* 0x0000004d8c037227 */ /* 0x000fc800078e00ff */
[----:B------:R-:W-:Y:S02]  /*1330*/  IMAD R72, R137, R4, R72 ;  /* 0x0000000489487224 */ /* 0x000fe400078e0248 */
[----:B------:R-:W-:Y:S02]  /*1340*/  IMAD.MOV.U32 R4, RZ, RZ, R0 ;  /* 0x000000ffff047224 */ /* 0x000fe400078e0000 */
[----:B------:R-:W-:-:S04]  /*1350*/  IMAD.HI.U32 R2, R140, R96, RZ ;  /* 0x000000608c027227 */ /* 0x000fc800078e00ff */
[----:B------:R-:W-:Y:S02]  /*1360*/  IMAD.MOV R0, RZ, RZ, -R3 ;  /* 0x000000ffff007224 */ /* 0x000fe400078e0a03 */
[----:B------:R-:W-:Y:S02]  /*1370*/  IMAD.MOV R2, RZ, RZ, -R2 ;  /* 0x000000ffff027224 */ /* 0x000fe400078e0a02 */
[----:B------:R-:W-:Y:S02]  /*1380*/  IMAD R77, R137, R0, R77 ;  /* 0x00000000894d7224 */ /* 0x000fe400078e024d */
[----:B------:R-:W-:Y:S02]  /*1390*/  IMAD R3, R43, UR12, RZ ;  /* 0x0000000c2b037c24 */ /* 0x000fe4000f8e02ff */
[----:B------:R-:W-:Y:S02]  /*13a0*/  IMAD.U32 R0, RZ, RZ, UR12 ;  /* 0x0000000cff007e24 */ /* 0x000fe4000f8e00ff */
[C---:B------:R-:W-:Y:S01]  /*13b0*/  IMAD R70, R137.reuse, R5, R70 ;  /* 0x0000000589467224 */ /* 0x040fe200078e0246 */
[----:B------:R-:W-:Y:S01]  /*13c0*/  PRMT R5, RZ, 0x7610, R5 ;  /* 0x00007610ff057816 */ /* 0x000fe20000000005 */
[----:B------:R-:W-:-:S02]  /*13d0*/  IMAD R73, R137, R6, R73 ;  /* 0x0000000689497224 */ /* 0x000fc400078e0249 */
[----:B------:R-:W-:Y:S01]  /*13e0*/  @!P2 IMAD.MOV R4, RZ, RZ, -R4 ;  /* 0x000000ffff04a224 */ /* 0x000fe200078e0a04 */
[----:B------:R-:W-:Y:S01]  /*13f0*/  @!P1 LOP3.LUT R4, RZ, R64, RZ, 0x33, !PT ;  /* 0x00000040ff049212 */ /* 0x000fe200078e33ff */
[----:B------:R-:W-:Y:S01]  /*1400*/  IMAD R96, R137, R2, R96 ;  /* 0x0000000289607224 */ /* 0x000fe200078e0260 */
[----:B------:R-:W-:Y:S01]  /*1410*/  LOP3.LUT P2, RZ, R13, 0xff, RZ, 0xc0, !PT ;  /* 0x000000ff0dff7812 */ /* 0x000fe2000784c0ff */
[----:B------:R-:W-:Y:S02]  /*1420*/  IMAD.U32 R2, RZ, RZ, UR12 ;  /* 0x0000000cff027e24 */ /* 0x000fe4000f8e00ff */
[----:B------:R-:W-:Y:S02]  /*1430*/  IMAD.U32 R6, RZ, RZ, UR12 ;  /* 0x0000000cff067e24 */ /* 0x000fe4000f8e00ff */
[----:B------:R-:W-:Y:S01]  /*1440*/  IMAD R37, R0, 0x4, R3 ;  /* 0x0000000400257824 */ /* 0x000fe200078e0203 */
[----:B0-----:R-:W-:Y:S07]  /*1450*/  BRA.U UP0, `(.L_x_5) ;  /* 0x0000000100187547 */ /* 0x001fee000b800000 */
[----:B------:R-:W-:Y:S01]  /*1460*/  ELECT P1, URZ, PT ;  /* 0x0000000000ff782f */ /* 0x000fe20003820000 */
[----:B------:R-:W-:Y:S01]  /*1470*/  IMAD.MOV.U32 R0, RZ, RZ, 0x1 ;  /* 0x00000001ff007424 */ /* 0x000fe200078e00ff */
[----:B------:R-:W-:Y:S01]  /*1480*/  UMOV UR4, 0x40 ;  /* 0x0000004000047882 */ /* 0x000fe20000000000 */
[----:B------:R-:W-:Y:S01]  /*1490*/  UVIRTCOUNT.DEALLOC.SMPOOL 0x80 ;  /* 0x000000800000784c */ /* 0x000fe20000000000 */
[----:B------:R-:W-:-:S09]  /*14a0*/  ULEA UR4, UR7, UR4, 0x18 ;  /* 0x0000000407047291 */ /* 0x000fd2000f8ec0ff */
[----:B------:R0:W-:Y:S03]  /*14b0*/  @P1 STS.U8 [UR4], R0 ;  /* 0x00000000ff001988 */ /* 0x0001e60008000004 */
.L_x_5:
[----:B------:R-:W-:Y:S01]  /*14c0*/  STTM.16dp32bit_t0_t15.x64 tmem[UR10], RZ ;  /* 0x000000ff000079ed */ /* 0x000fe20008b0000a */
[----:B------:R-:W-:Y:S01]  /*14d0*/  STTM.16dp32bit_t16_t31.x64 tmem[UR10+0x40], RZ ;  /* 0x000040ff000079ed */ /* 0x000fe20008b2000a */
[----:B------:R-:W1:Y:S02]  /*14e0*/  FENCE.VIEW.ASYNC.T ;  /* 0x00000000000073c6 */ /* 0x000e640000000200 */
[----:B-1----:R-:W-:Y:S01]  /*14f0*/  VOTEU.ALL UP2, P2 ;  /* 0x0000000000ff7886 */ /* 0x002fe20001040000 */
[----:B------:R-:W-:Y:S01]  /*1500*/  VOTEU.ALL UP3, P2 ;  /* 0x0000000000ff7886 */ /* 0x000fe20001060000 */
[----:B------:R-:W-:Y:S01]  /*1510*/  IMAD R64, R4, UR15, RZ ;  /* 0x0000000f04407c24 */ /* 0x000fe2000f8e02ff */
[----:B------:R-:W-:Y:S01]  /*1520*/  PLOP3.LUT P1, PT, PT, PT, UP1, 0x80, 0x8 ;  /* 0x000000000008781c */ /* 0x000fe20003f2f018 */
[----:B------:R-:W-:Y:S01]  /*1530*/  IMAD.MOV.U32 R83, RZ, RZ, R5 ;  /* 0x000000ffff537224 */ /* 0x000fe200078e0005 */
[----:B------:R-:W-:-:S04]  /*1540*/  @!UP2 UIADD3 UR4, UPT, UPT, -UR11, 0x100000, URZ ;  /* 0x001000000b04a890 */ /* 0x000fc8000fffe1ff */
[----:B------:R-:W-:Y:S02]  /*1550*/  @!UP2 USHF.L.U32 UR5, UR4, 0xb, URZ ;  /* 0x0000000b0405a899 */ /* 0x000fe400080006ff */
[----:B------:R-:W-:Y:S01]  /*1560*/  @!UP2 USHF.L.U32 UR4, UR4, 0x1, URZ ;  /* 0x000000010404a899 */ /* 0x000fe200080006ff */
[----:B------:R-:W-:Y:S01]  /*1570*/  BAR.SYNC.DEFER_BLOCKING 0x0 ;  /* 0x0000000000007b1d */ /* 0x000fe20000010000 */
[----:B------:R-:W-:Y:S01]  /*1580*/  IADD3 R66, P5, PT, R64, UR16, RZ ;  /* 0x0000001040427c10 */ /* 0x000fe2000ffbe0ff */
[----:B------:R-:W-:Y:S01]  /*1590*/  IMAD R5, R2, 0x4, R37 ;  /* 0x0000000402057824 */ /* 0x000fe200078e0225 */
[----:B------:R-:W-:Y:S02]  /*15a0*/  ISETP.LT.AND P1, PT, R7, UR22, P1 ;  /* 0x0000001607007c0c */ /* 0x000fe40008f21270 */
[----:B------:R-:W-:Y:S01]  /*15b0*/  LEA.HI.X.SX32 R64, R64, UR17, 0x1, P5 ;  /* 0x0000001140407c11 */ /* 0x000fe2000a8f0eff */
[----:B------:R-:W-:Y:S01]  /*15c0*/  IMAD R9, R6, 0x8, R5 ;  /* 0x0000000806097824 */ /* 0x000fe200078e0205 */
[-C--:B0-----:R-:W-:Y:S01]  /*15d0*/  IADD3 R0, P5, PT, R3, R66.reuse, RZ ;  /* 0x0000004203007210 */ /* 0x081fe20007fbe0ff */
[----:B------:R-:W-:Y:S01]  /*15e0*/  IMAD.U32 R10, RZ, RZ, UR12 ;  /* 0x0000000cff0a7e24 */ /* 0x000fe2000f8e00ff */
[----:B------:R-:W-:Y:S01]  /*15f0*/  IADD3 R2, P6, PT, R5, R66, RZ ;  /* 0x0000004205027210 */ /* 0x000fe20007fde0ff */
[----:B------:R-:W-:Y:S01]  /*1600*/  IMAD.U32 R12, RZ, RZ, UR12 ;  /* 0x0000000cff0c7e24 */ /* 0x000fe2000f8e00ff */
[-C--:B------:R-:W-:Y:S01]  /*1610*/  LEA.HI.X.SX32 R3, R3, R64.reuse, 0x1, P5 ;  /* 0x0000004003037211 */ /* 0x080fe200028f0eff */
[----:B------:R-:W-:Y:S01]  /*1620*/  @P0 IMAD.MOV.U32 R6, RZ, RZ, R0 ;  /* 0x000000ffff060224 */ /* 0x000fe200078e0000 */
[----:B------:R-:W-:Y:S01]  /*1630*/  LEA.HI.X.SX32 R4, R5, R64, 0x1, P6 ;  /* 0x0000004005047211 */ /* 0x000fe200030f0eff */
[----:B------:R0:W-:Y:S01]  /*1640*/  STL [R1+0x1cc], R0 ;  /* 0x0001cc0001007387 */ /* 0x0001e20000100800 */
[C---:B------:R-:W-:Y:S01]  /*1650*/  LOP3.LUT R13, R43.reuse, 0x20, RZ, 0xfc, !PT ;  /* 0x000000202b0d7812 */ /* 0x040fe200078efcff */
[----:B------:R-:W-:Y:S01]  /*1660*/  @P0 IMAD.MOV.U32 R7, RZ, RZ, R3 ;  /* 0x000000ffff070224 */ /* 0x000fe200078e0003 */
[----:B------:R-:W-:Y:S01]  /*1670*/  LOP3.LUT R16, R43, 0x18, RZ, 0xfc, !PT ;  /* 0x000000182b107812 */ /* 0x000fe200078efcff */
[----:B------:R-:W-:Y:S01]  /*1680*/  STL [R1+0x1c8], R3 ;  /* 0x0001c80301007387 */ /* 0x000fe20000100800 */
[----:B------:R-:W-:-:S02]  /*1690*/  PRMT R15, RZ, 0x7610, R15 ;  /* 0x00007610ff0f7816 */ /* 0x000fc4000000000f */
[----:B------:R-:W-:Y:S01]  /*16a0*/  PRMT R14, RZ, 0x7610, R14 ;  /* 0x00007610ff0e7816 */ /* 0x000fe2000000000e */
[----:B------:R-:W-:Y:S01]  /*16b0*/  IMAD.U32 R18, RZ, RZ, UR12 ;  /* 0x0000000cff127e24 */ /* 0x000fe2000f8e00ff */
[C---:B------:R-:W-:Y:S01]  /*16c0*/  LOP3.LUT R19, R43.reuse, 0x38, RZ, 0xfc, !PT ;  /* 0x000000382b137812 */ /* 0x040fe200078efcff */
[----:B------:R-:W1:Y:S02]  /*16d0*/  FENCE.VIEW.ASYNC.S ;  /* 0x00000000000073c6 */ /* 0x000e640000000000 */
[----:B-1----:R1:W2:Y:S02]  /*16e0*/  @!UP3 SYNCS.EXCH.64 URZ, [UR6], UR4 ;  /* 0x0000000406ffb5b2 */ /* 0x0022a40008000100 */
[----:B--2---:R-:W-:Y:S01]  /*16f0*/  BAR.SYNC.DEFER_BLOCKING 0x0 ;  /* 0x0000000000007b1d */ /* 0x004fe20000010000 */
[----:B------:R-:W-:Y:S01]  /*1700*/  IMAD.U32 R20, RZ, RZ, UR12 ;  /* 0x0000000cff147e24 */ /* 0x000fe2000f8e00ff */
[----:B------:R-:W-:Y:S02]  /*1710*/  LOP3.LUT R21, R43, 0x30, RZ, 0xfc, !PT ;  /* 0x000000302b157812 */ /* 0x000fe400078efcff */
[----:B------:R-:W-:-:S02]  /*1720*/  PRMT R22, RZ, 0x7610, R22 ;  /* 0x00007610ff167816 */ /* 0x000fc40000000016 */
[----:B------:R-:W-:Y:S01]  /*1730*/  PRMT R23, RZ, 0x7610, R23 ;  /* 0x00007610ff177816 */ /* 0x000fe20000000017 */
[----:B------:R-:W-:Y:S01]  /*1740*/  IMAD.U32 R24, RZ, RZ, UR12 ;  /* 0x0000000cff187e24 */ /* 0x000fe2000f8e00ff */
[C---:B------:R-:W-:Y:S02]  /*1750*/  LOP3.LUT R25, R43.reuse, 0x50, RZ, 0xfc, !PT ;  /* 0x000000502b197812 */ /* 0x040fe400078efcff */
[C---:B------:R-:W-:Y:S01]  /*1760*/  LOP3.LUT R26, R43.reuse, 0x48, RZ, 0xfc, !PT ;  /* 0x000000482b1a7812 */ /* 0x040fe200078efcff */
[----:B------:R-:W-:Y:S01]  /*1770*/  IMAD.U32 R28, RZ, RZ, UR12 ;  /* 0x0000000cff1c7e24 */ /* 0x000fe2000f8e00ff */
[C---:B------:R-:W-:Y:S01]  /*1780*/  LOP3.LUT R34, R43.reuse, 0x58, RZ, 0xfc, !PT ;  /* 0x000000582b227812 */ /* 0x040fe200078efcff */
[----:B------:R-:W-:Y:S01]  /*1790*/  IMAD.U32 R30, RZ, RZ, UR12 ;  /* 0x0000000cff1e7e24 */ /* 0x000fe2000f8e00ff */
[C---:B------:R-:W-:Y:S01]  /*17a0*/  LOP3.LUT R31, R43.reuse, 0x68, RZ, 0xfc, !PT ;  /* 0x000000682b1f7812 */ /* 0x040fe200078efcff */
[----:B------:R-:W-:Y:S01]  /*17b0*/  IMAD.U32 R32, RZ, RZ, UR12 ;  /* 0x0000000cff207e24 */ /* 0x000fe2000f8e00ff */
[----:B------:R-:W-:Y:S01]  /*17c0*/  LOP3.LUT R33, R43, 0x60, RZ, 0xfc, !PT ;  /* 0x000000602b217812 */ /* 0x000fe200078efcff */
[----:B------:R-:W2:Y:S01]  /*17d0*/  LDCU UR7, c[0x0][0x3b0] ;  /* 0x00007600ff0777ac */ /* 0x000ea20008000800 */
[----:B------:R3:W4:Y:S04]  /*17e0*/  @P0 LDG.E.U8 R8, desc[UR20][R6.64] ;  /* 0x0000001406080981 */ /* 0x000728000c1e1100 */
[----:B------:R-:W-:Y:S04]  /*17f0*/  STL [R1+0x1d4], R2 ;  /* 0x0001d40201007387 */ /* 0x000fe80000100800 */
[----:B------:R-:W-:Y:S01]  /*1800*/  STL [R1+0x1d0], R4 ;  /* 0x0001d00401007387 */ /* 0x000fe20000100800 */
[----:B---3--:R-:W-:-:S02]  /*1810*/  @P1 IMAD.MOV.U32 R6, RZ, RZ, R2 ;  /* 0x000000ffff061224 */ /* 0x008fc400078e0002 */
[----:B------:R-:W-:Y:S01]  /*1820*/  @P1 IMAD.MOV.U32 R7, RZ, RZ, R4 ;  /* 0x000000ffff071224 */ /* 0x000fe200078e0004 */
[----:B------:R-:W-:-:S04]  /*1830*/  LOP3.LUT R5, R43, 0x10, RZ, 0xfc, !PT ;  /* 0x000000102b057812 */ /* 0x000fc800078efcff */
[----:B------:R3:W2:Y:S01]  /*1840*/  @P1 LDG.E.U8 R83, desc[UR20][R6.64] ;  /* 0x0000001406531981 */ /* 0x0006a2000c1e1100 */
[----:B------:R-:W-:Y:S02]  /*1850*/  PLOP3.LUT P1, PT, PT, PT, UP1, 0x80, 0x8 ;  /* 0x000000000008781c */ /* 0x000fe40003f2f018 */
[----:B------:R-:W-:Y:S02]  /*1860*/  PLOP3.LUT P5, PT, PT, PT, UP1, 0x80, 0x8 ;  /* 0x000000000008781c */ /* 0x000fe40003faf018 */
[----:B------:R-:W-:Y:S02]  /*1870*/  ISETP.LT.AND P1, PT, R5, UR22, P1 ;  /* 0x0000001605007c0c */ /* 0x000fe40008f21270 */
[C---:B------:R-:W-:Y:S02]  /*1880*/  IADD3 R5, P6, PT, R9.reuse, R66, RZ ;  /* 0x0000004209057210 */ /* 0x040fe40007fde0ff */
[----:B------:R-:W-:Y:S02]  /*1890*/  ISETP.LT.AND P5, PT, R16, UR22, P5 ;  /* 0x0000001610007c0c */ /* 0x000fe4000afa1270 */
[----:B---3--:R-:W-:-:S02]  /*18a0*/  LEA.HI.X.SX32 R6, R9, R64, 0x1, P6 ;  /* 0x0000004009067211 */ /* 0x008fc400030f0eff */
[----:B0-----:R-:W-:Y:S01]  /*18b0*/  PRMT R0, RZ, 0x7610, R0 ;  /* 0x00007610ff007816 */ /* 0x001fe20000000000 */
[----:B----4-:R0:W-:Y:S01]  /*18c0*/  @P0 STL [R1+0xb0], R8 ;  /* 0x0000b00801000387 */ /* 0x0101e20000100800 */
[----:B------:R-:W-:-:S03]  /*18d0*/  PLOP3.LUT P0, PT, PT, PT, UP1, 0x80, 0x8 ;  /* 0x000000000008781c */ /* 0x000fc60003f0f018 */
[----:B------:R-:W-:Y:S01]  /*18e0*/  STL [R1+0x1dc], R5 ;  /* 0x0001dc0501007387 */ /* 0x000fe20000100800 */
[----:B------:R-:W-:-:S03]  /*18f0*/  ISETP.LT.AND P0, PT, R13, UR22, P0 ;  /* 0x000000160d007c0c */ /* 0x000fc60008701270 */
[----:B------:R-:W-:Y:S01]  /*1900*/  STL [R1+0x1d8], R6 ;  /* 0x0001d80601007387 */ /* 0x000fe20000100800 */
[----:B0-----:R-:W-:-:S04]  /*1910*/  IMAD.U32 R8, RZ, RZ, UR12 ;  /* 0x0000000cff087e24 */ /* 0x001fc8000f8e00ff */
[----:B------:R-:W-:-:S04]  /*1920*/  IMAD R41, R8, 0x4, R9 ;  /* 0x0000000408297824 */ /* 0x000fc800078e0209 */
[----:B------:R-:W-:-:S04]  /*1930*/  IMAD R11, R10, 0x4, R41 ;  /* 0x000000040a0b7824 */ /* 0x000fc800078e0229 */
[----:B------:R-:W-:Y:S01]  /*1940*/  IMAD R13, R12, 0x8, R11 ;  /* 0x000000080c0d7824 */ /* 0x000fe200078e020b */
[C---:B------:R-:W-:Y:S01]  /*1950*/  IADD3 R7, P6, PT, R11.reuse, R66, RZ ;  /* 0x000000420b077210 */ /* 0x040fe20007fde0ff */
[----:B------:R-:W-:Y:S02]  /*1960*/  @P1 IMAD.MOV.U32 R12, RZ, RZ, R5 ;  /* 0x000000ffff0c1224 */ /* 0x000fe400078e0005 */
[----:B------:R-:W-:Y:S01]  /*1970*/  IMAD R45, R10, 0x4, R13 ;  /* 0x000000040a2d7824 */ /* 0x000fe200078e020d */
[----:B------:R-:W-:Y:S02]  /*1980*/  LEA.HI.X.SX32 R8, R11, R64, 0x1, P6 ;  /* 0x000000400b087211 */ /* 0x000fe400030f0eff */
[----:B------:R-:W-:-:S04]  /*1990*/  IADD3 R9, P6, PT, R13, R66, RZ ;  /* 0x000000420d097210 */ /* 0x000fc80007fde0ff */
[----:B------:R-:W-:Y:S01]  /*19a0*/  LEA.HI.X.SX32 R10, R13, R64, 0x1, P6 ;  /* 0x000000400d0a7211 */ /* 0x000fe200030f0eff */
[----:B------:R-:W-:-:S05]  /*19b0*/  @P1 IMAD.MOV.U32 R13, RZ, RZ, R6 ;  /* 0x000000ffff0d1224 */ /* 0x000fca00078e0006 */
[----:B------:R0:W3:Y:S04]  /*19c0*/  @P1 LDG.E.U8 R15, desc[UR20][R12.64] ;  /* 0x000000140c0f1981 */ /* 0x0000e8000c1e1100 */
[----:B------:R4:W-:Y:S04]  /*19d0*/  STL [R1+0x1e4], R7 ;  /* 0x0001e40701007387 */ /* 0x0009e80000100800 */
[----:B------:R-:W-:Y:S01]  /*19e0*/  STL [R1+0x1e0], R8 ;  /* 0x0001e00801007387 */ /* 0x000fe20000100800 */
[----:B0-----:R-:W-:Y:S02]  /*19f0*/  @P5 IMAD.MOV.U32 R12, RZ, RZ, R7 ;  /* 0x000000ffff0c5224 */ /* 0x001fe400078e0007 */
[----:B------:R-:W-:-:S05]  /*1a00*/  @P5 IMAD.MOV.U32 R13, RZ, RZ, R8 ;  /* 0x000000ffff0d5224 */ /* 0x000fca00078e0008 */
[----:B------:R0:W2:Y:S04]  /*1a10*/  @P5 LDG.E.U8 R0, desc[UR20][R12.64] ;  /* 0x000000140c005981 */ /* 0x0000a8000c1e1100 */
[----:B------:R-:W-:Y:S04]  /*1a20*/  STL [R1+0x1ec], R9 ;  /* 0x0001ec0901007387 */ /* 0x000fe80000100800 */
[----:B------:R-:W-:Y:S01]  /*1a30*/  STL [R1+0x1e8], R10 ;  /* 0x0001e80a01007387 */ /* 0x000fe20000100800 */
[----:B0-----:R-:W-:Y:S02]  /*1a40*/  @P0 IMAD.MOV.U32 R12, RZ, RZ, R9 ;  /* 0x000000ffff0c0224 */ /* 0x001fe400078e0009 */
[----:B------:R-:W-:-:S05]  /*1a50*/  @P0 IMAD.MOV.U32 R13, RZ, RZ, R10 ;  /* 0x000000ffff0d0224 */ /* 0x000fca00078e000a */
[----:B------:R-:W2:Y:S01]  /*1a60*/  @P0 LDG.E.U8 R14, desc[UR20][R12.64] ;  /* 0x000000140c0e0981 */ /* 0x000ea2000c1e1100 */
[----:B------:R-:W-:Y:S01]  /*1a70*/  IMAD.U32 R16, RZ, RZ, UR12 ;  /* 0x0000000cff107e24 */ /* 0x000fe2000f8e00ff */
[----:B------:R-:W-:Y:S02]  /*1a80*/  LOP3.LUT R11, R43, 0x28, RZ, 0xfc, !PT ;  /* 0x000000282b0b7812 */ /* 0x000fe400078efcff */
[----:B------:R-:W-:Y:S02]  /*1a90*/  PLOP3.LUT P1, PT, PT, PT, UP1, 0x80, 0x8 ;  /* 0x000000000008781c */ /* 0x000fe40003f2f018 */
[----:B------:R-:W-:Y:S02]  /*1aa0*/  PLOP3.LUT P0, PT, PT, PT, UP1, 0x80, 0x8 ;  /* 0x000000000008781c */ /* 0x000fe40003f0f018 */
[----:B------:R-:W-:Y:S02]  /*1ab0*/  ISETP.LT.AND P1, PT, R11, UR22, P1 ;  /* 0x000000160b007c0c */ /* 0x000fe40008f21270 */
[----:B------:R-:W-:-:S02]  /*1ac0*/  PLOP3.LUT P5, PT, PT, PT, UP1, 0x80, 0x8 ;  /* 0x000000000008781c */ /* 0x000fc40003faf018 */
[----:B------:R-:W-:Y:S02]  /*1ad0*/  ISETP.LT.AND P0, PT, R19, UR22, P0 ;  /* 0x0000001613007c0c */ /* 0x000fe40008701270 */
[----:B------:R-:W-:Y:S02]  /*1ae0*/  ISETP.LT.AND P5, PT, R21, UR22, P5 ;  /* 0x0000001615007c0c */ /* 0x000fe4000afa1270 */
[----:B----4-:R-:W-:Y:S01]  /*1af0*/  PRMT R7, RZ, 0x7610, R7 ;  /* 0x00007610ff077816 */ /* 0x010fe20000000007 */
[----:B--2---:R0:W-:Y:S04]  /*1b00*/  STL [R1+0xbc], R14 ;  /* 0x0000bc0e01007387 */ /* 0x0041e80000100800 */
[----:B---3--:R2:W-:Y:S01]  /*1b10*/  STL [R1+0xb4], R15 ;  /* 0x0000b40f01007387 */ /* 0x0085e20000100800 */
[----:B0-----:R-:W-:-:S04]  /*1b20*/  IMAD.U32 R14, RZ, RZ, UR12 ;  /* 0x0000000cff0e7e24 */ /* 0x001fc8000f8e00ff */
[----:B--2---:R-:W-:-:S04]  /*1b30*/  IMAD R15, R14, 0x4, R45 ;  /* 0x000000040e0f7824 */ /* 0x004fc800078e022d */
[----:B------:R-:W-:Y:S01]  /*1b40*/  IMAD R17, R16, 0x8, R15 ;  /* 0x0000000810117824 */ /* 0x000fe200078e020f */
[----:B------:R-:W-:-:S03]  /*1b50*/  IADD3 R11, P6, PT, R15, R66, RZ ;  /* 0x000000420f0b7210 */ /* 0x000fc60007fde0ff */
[----:B------:R-:W-:Y:S01]  /*1b60*/  IMAD R47, R18, 0x4, R17 ;  /* 0x00000004122f7824 */ /* 0x000fe200078e0211 */
[----:B------:R-:W-:Y:S01]  /*1b70*/  LEA.HI.X.SX32 R12, R15, R64, 0x1, P6 ;  /* 0x000000400f0c7211 */ /* 0x000fe200030f0eff */
[----:B------:R-:W-:Y:S01]  /*1b80*/  @P1 IMAD.MOV.U32 R18, RZ, RZ, R11 ;  /* 0x000000ffff121224 */ /* 0x000fe200078e000b */
[C---:B------:R-:W-:Y:S01]  /*1b90*/  IADD3 R13, P6, PT, R17.reuse, R66, RZ ;  /* 0x00000042110d7210 */ /* 0x040fe20007fde0ff */
[----:B------:R-:W-:Y:S01]  /*1ba0*/  IMAD R19, R20, 0x4, R47 ;  /* 0x0000000414137824 */ /* 0x000fe200078e022f */
[----:B------:R-:W-:Y:S02]  /*1bb0*/  STL [R1+0x1f4], R11 ;  /* 0x0001f40b01007387 */ /* 0x000fe40000100800 */
[----:B------:R-:W-:Y:S01]  /*1bc0*/  LEA.HI.X.SX32 R14, R17, R64, 0x1, P6 ;  /* 0x00000040110e7211 */ /* 0x000fe200030f0eff */
[----:B------:R-:W-:Y:S01]  /*1bd0*/  IMAD R21, R16, 0x8, R19 ;  /* 0x0000000810157824 */ /* 0x000fe200078e0213 */
[C---:B------:R-:W-:Y:S01]  /*1be0*/  IADD3 R15, P6, PT, R19.reuse, R66, RZ ;  /* 0x00000042130f7210 */ /* 0x040fe20007fde0ff */
[----:B------:R0:W-:Y:S03]  /*1bf0*/  STL [R1+0x1f0], R12 ;  /* 0x0001f00c01007387 */ /* 0x0001e60000100800 */
[----:B------:R-:W-:Y:S01]  /*1c00*/  LEA.HI.X.SX32 R16, R19, R64, 0x1, P6 ;  /* 0x0000004013107211 */ /* 0x000fe200030f0eff */
[----:B------:R-:W-:-:S05]  /*1c10*/  @P1 IMAD.MOV.U32 R19, RZ, RZ, R12 ;  /* 0x000000ffff131224 */ /* 0x000fca00078e000c */
[----:B------:R2:W3:Y:S01]  /*1c20*/  @P1 LDG.E.U8 R7, desc[UR20][R18.64] ;  /* 0x0000001412071981 */ /* 0x0004e2000c1e1100 */
[----:B0-----:R-:W-:Y:S02]  /*1c30*/  IMAD.MOV.U32 R12, RZ, RZ, R23 ;  /* 0x000000ffff0c7224 */ /* 0x001fe400078e0017 */
[----:B--2---:R-:W-:Y:S02]  /*1c40*/  @P5 IMAD.MOV.U32 R18, RZ, RZ, R13 ;  /* 0x000000ffff125224 */ /* 0x004fe400078e000d */
[----:B------:R-:W-:-:S05]  /*1c50*/  @P5 IMAD.MOV.U32 R19, RZ, RZ, R14 ;  /* 0x000000ffff135224 */ /* 0x000fca00078e000e */
[----:B------:R0:W2:Y:S04]  /*1c60*/  @P5 LDG.E.U8 R22, desc[UR20][R18.64] ;  /* 0x0000001412165981 */ /* 0x0000a8000c1e1100 */
[----:B------:R4:W-:Y:S01]  /*1c70*/  STL [R1+0x1fc], R13 ;  /* 0x0001fc0d01007387 */ /* 0x0009e20000100800 */
[----:B------:R-:W-:-:S03]  /*1c80*/  LOP3.LUT R17, R43, 0x40, RZ, 0xfc, !PT ;  /* 0x000000402b117812 */ /* 0x000fc600078efcff */
[----:B------:R-:W-:Y:S01]  /*1c90*/  STL [R1+0x1f8], R14 ;  /* 0x0001f80e01007387 */ /* 0x000fe20000100800 */
[----:B------:R-:W-:Y:S01]  /*1ca0*/  PLOP3.LUT P1, PT, PT, PT, UP1, 0x80, 0x8 ;  /* 0x000000000008781c */ /* 0x000fe20003f2f018 */
[----:B0-----:R-:W-:Y:S02]  /*1cb0*/  @P0 IMAD.MOV.U32 R18, RZ, RZ, R15 ;  /* 0x000000ffff120224 */ /* 0x001fe400078e000f */
[----:B------:R-:W-:Y:S01]  /*1cc0*/  STL [R1+0x204], R15 ;  /* 0x0002040f01007387 */ /* 0x000fe20000100800 */
[----:B------:R-:W-:-:S03]  /*1cd0*/  @P0 IMAD.MOV.U32 R19, RZ, RZ, R16 ;  /* 0x000000ffff130224 */ /* 0x000fc600078e0010 */
[----:B------:R-:W-:Y:S01]  /*1ce0*/  STL [R1+0x200], R16 ;  /* 0x0002001001007387 */ /* 0x000fe20000100800 */
[----:B------:R-:W-:Y:S01]  /*1cf0*/  IMAD R49, R20, 0x4, R21 ;  /* 0x0000000414317824 */ /* 0x000fe200078e0215 */
[----:B------:R-:W-:Y:S02]  /*1d00*/  ISETP.LT.AND P1, PT, R17, UR22, P1 ;  /* 0x0000001611007c0c */ /* 0x000fe40008f21270 */
[----:B------:R0:W3:Y:S01]  /*1d10*/  @P0 LDG.E.U8 R12, desc[UR20][R18.64] ;  /* 0x00000014120c0981 */ /* 0x0000e2000c1e1100 */
[----:B------:R-:W-:Y:S02]  /*1d20*/  PLOP3.LUT P0, PT, PT, PT, UP1, 0x80, 0x8 ;  /* 0x000000000008781c */ /* 0x000fe40003f0f018 */
[----:B------:R-:W-:Y:S02]  /*1d30*/  IADD3 R17, P6, PT, R21, R66, RZ ;  /* 0x0000004215117210 */ /* 0x000fe40007fde0ff */
[----:B------:R-:W-:Y:S02]  /*1d40*/  PLOP3.LUT P5, PT, PT, PT, UP1, 0x80, 0x8 ;  /* 0x000000000008781c */ /* 0x000fe40003faf018 */
[----:B------:R-:W-:-:S02]  /*1d50*/  ISETP.LT.AND P0, PT, R25, UR22, P0 ;  /* 0x0000001619007c0c */ /* 0x000fc40008701270 */
[----:B0-----:R-:W-:Y:S02]  /*1d60*/  LEA.HI.X.SX32 R18, R21, R64, 0x1, P6 ;  /* 0x0000004015127211 */ /* 0x001fe400030f0eff */
[----:B------:R-:W-:Y:S02]  /*1d70*/  ISETP.LT.AND P5, PT, R26, UR22, P5 ;  /* 0x000000161a007c0c */ /* 0x000fe4000afa1270 */
[----:B----4-:R-:W-:Y:S02]  /*1d80*/  PRMT R13, RZ, 0x7610, R13 ;  /* 0x00007610ff0d7816 */ /* 0x010fe4000000000d */
[----:B------:R-:W-:Y:S01]  /*1d90*/  PRMT R2, RZ, 0x7610, R2 ;  /* 0x00007610ff027816 */ /* 0x000fe20000000002 */
[----:B------:R-:W-:Y:S01]  /*1da0*/  IMAD.U32 R26, RZ, RZ, UR12 ;  /* 0x0000000cff1a7e24 */ /* 0x000fe2000f8e00ff */
[----:B------:R-:W-:Y:S02]  /*1db0*/  PRMT R3, RZ, 0x7610, R3 ;  /* 0x00007610ff037816 */ /* 0x000fe40000000003 */
[----:B------:R-:W-:-:S02]  /*1dc0*/  PRMT R6, RZ, 0x7610, R6 ;  /* 0x00007610ff067816 */ /* 0x000fc40000000006 */
[----:B------:R-:W-:Y:S02]  /*1dd0*/  PRMT R5, RZ, 0x7610, R5 ;  /* 0x00007610ff057816 */ /* 0x000fe40000000005 */
[----:B------:R-:W-:Y:S02]  /*1de0*/  PRMT R10, RZ, 0x7610, R10 ;  /* 0x00007610ff0a7816 */ /* 0x000fe4000000000a */
[----:B------:R-:W-:-:S04]  /*1df0*/  LOP3.LUT R230, R141, 0x2e, RZ, 0xfc, !PT ;  /* 0x0000002e8de67812 */ /* 0x000fc800078efcff */
[----:B------:R-:W-:Y:S02]  /*1e00*/  IABS R149, R230 ;  /* 0x000000e600957213 */ /* 0x000fe40000000000 */
[----:B------:R-:W-:Y:S02]  /*1e10*/  PRMT R9, RZ, 0x7610, R9 ;  /* 0x00007610ff097816 */ /* 0x000fe40000000009 */
[----:B------:R-:W-:Y:S02]  /*1e20*/  PRMT R11, RZ, 0x7610, R11 ;  /* 0x00007610ff0b7816 */ /* 0x000fe4000000000b */
[----:B------:R-:W-:Y:S01]  /*1e30*/  PRMT R4, RZ, 0x7610, R4 ;  /* 0x00007610ff047816 */ /* 0x000fe20000000004 */
[----:B--2---:R0:W-:Y:S02]  /*1e40*/  STL [R1+0xd4], R22 ;  /* 0x0000d41601007387 */ /* 0x0041e40000100800 */
[----:B0-----:R-:W-:-:S04]  /*1e50*/  IMAD.U32 R22, RZ, RZ, UR12 ;  /* 0x0000000cff167e24 */ /* 0x001fc8000f8e00ff */
[----:B------:R-:W-:-:S04]  /*1e60*/  IMAD R23, R22, 0x4, R49 ;  /* 0x0000000416177824 */ /* 0x000fc800078e0231 */
[----:B------:R-:W-:Y:S01]  /*1e70*/  IMAD R25, R24, 0x8, R23 ;  /* 0x0000000818197824 */ /* 0x000fe200078e0217 */
[----:B------:R-:W-:-:S04]  /*1e80*/  IADD3 R19, P6, PT, R23, R66, RZ ;  /* 0x0000004217137210 */ /* 0x000fc80007fde0ff */
[----:B------:R-:W-:Y:S02]  /*1e90*/  LEA.HI.X.SX32 R20, R23, R64, 0x1, P6 ;  /* 0x0000004017147211 */ /* 0x000fe400030f0eff */
[C---:B------:R-:W-:Y:S01]  /*1ea0*/  IADD3 R21, P6, PT, R25.reuse, R66, RZ ;  /* 0x0000004219157210 */ /* 0x040fe20007fde0ff */
[----:B------:R-:W-:Y:S02]  /*1eb0*/  IMAD R51, R22, 0x4, R25 ;  /* 0x0000000416337824 */ /* 0x000fe400078e0219 */
[----:B------:R-:W-:Y:S01]  /*1ec0*/  @P1 IMAD.MOV.U32 R24, RZ, RZ, R17 ;  /* 0x000000ffff181224 */ /* 0x000fe200078e0011 */
[----:B------:R-:W-:Y:S01]  /*1ed0*/  LEA.HI.X.SX32 R22, R25, R64, 0x1, P6 ;  /* 0x0000004019167211 */ /* 0x000fe200030f0eff */
[----:B------:R-:W-:-:S05]  /*1ee0*/  @P1 IMAD.MOV.U32 R25, RZ, RZ, R18 ;  /* 0x000000ffff191224 */ /* 0x000fca00078e0012 */
[----:B------:R0:W2:Y:S01]  /*1ef0*/  @P1 LDG.E.U8 R13, desc[UR20][R24.64] ;  /* 0x00000014180d1981 */ /* 0x0000a2000c1e1100 */
[----:B------:R-:W-:Y:S02]  /*1f00*/  IMAD R27, R26, 0x4, R51 ;  /* 0x000000041a1b7824 */ /* 0x000fe400078e0233 */
[----:B0-----:R-:W-:Y:S02]  /*1f10*/  @P5 IMAD.MOV.U32 R24, RZ, RZ, R19 ;  /* 0x000000ffff185224 */ /* 0x001fe400078e0013 */
[----:B------:R-:W-:-:S05]  /*1f20*/  @P5 IMAD.MOV.U32 R25, RZ, RZ, R20 ;  /* 0x000000ffff195224 */ /* 0x000fca00078e0014 */
[----:B------:R0:W4:Y:S01]  /*1f30*/  @P5 LDG.E.U8 R2, desc[UR20][R24.64] ;  /* 0x0000001418025981 */ /* 0x000122000c1e1100 */
[----:B------:R-:W-:Y:S01]  /*1f40*/  IMAD R29, R28, 0x8, R27 ;  /* 0x000000081c1d7824 */ /* 0x000fe200078e021b */
[----:B------:R-:W-:Y:S02]  /*1f50*/  PLOP3.LUT P1, PT, PT, PT, UP1, 0x80, 0x8 ;  /* 0x000000000008781c */ /* 0x000fe40003f2f018 */
[----:B------:R-:W-:Y:S01]  /*1f60*/  IADD3 R23, P6, PT, R27, R66, RZ ;  /* 0x000000421b177210 */ /* 0x000fe20007fde0ff */
[----:B0-----:R-:W-:Y:S02]  /*1f70*/  @P0 IMAD.MOV.U32 R24, RZ, RZ, R21 ;  /* 0x000000ffff180224 */ /* 0x001fe400078e0015 */
[----:B------:R-:W-:Y:S01]  /*1f80*/  @P0 IMAD.MOV.U32 R25, RZ, RZ, R22 ;  /* 0x000000ffff190224 */ /* 0x000fe200078e0016 */
[----:B------:R-:W-:Y:S01]  /*1f90*/  ISETP.LT.AND P1, PT, R34, UR22, P1 ;  /* 0x0000001622007c0c */ /* 0x000fe20008f21270 */
[----:B------:R-:W-:-:S03]  /*1fa0*/  IMAD R53, R30, 0x4, R29 ;  /* 0x000000041e357824 */ /* 0x000fc600078e021d */
[----:B------:R0:W2:Y:S01]  /*1fb0*/  @P0 LDG.E.U8 R3, desc[UR20][R24.64] ;  /* 0x0000001418030981 */ /* 0x0000a2000c1e1100 */
[----:B------:R-:W-:Y:S02]  /*1fc0*/  PLOP3.LUT P0, PT, PT, PT, UP1, 0x80, 0x8 ;  /* 0x000000000008781c */ /* 0x000fe40003f0f018 */
[----:B------:R-:W-:Y:S02]  /*1fd0*/  PLOP3.LUT P5, PT, PT, PT, UP1, 0x80, 0x8 ;  /* 0x000000000008781c */ /* 0x000fe40003faf018 */
[----:B------:R-:W-:Y:S01]  /*1fe0*/  ISETP.LT.AND P0, PT, R31, UR22, P0 ;  /* 0x000000161f007c0c */ /* 0x000fe20008701270 */
[----:B------:R-:W-:Y:S01]  /*1ff0*/  IMAD R31, R32, 0x4, R53 ;  /* 0x00000004201f7824 */ /* 0x000fe200078e0235 */
[----:B0-----:R-:W-:Y:S02]  /*2000*/  LEA.HI.X.SX32 R24, R27, R64, 0x1, P6 ;  /* 0x000000401b187211 */ /* 0x001fe400030f0eff */
[----:B------:R-:W-:Y:S02]  /*2010*/  IADD3 R25, P6, PT, R29, R66, RZ ;  /* 0x000000421d197210 */ /* 0x000fe40007fde0ff */
[----:B------:R-:W-:-:S02]  /*2020*/  ISETP.LT.AND P5, PT, R33, UR22, P5 ;  /* 0x0000001621007c0c */ /* 0x000fc4000afa1270 */
[----:B------:R-:W-:Y:S02]  /*2030*/  LEA.HI.X.SX32 R26, R29, R64, 0x1, P6 ;  /* 0x000000401d1a7211 */ /* 0x000fe400030f0eff */
[C---:B------:R-:W-:Y:S01]  /*2040*/  IADD3 R27, P6, PT, R31.reuse, R66, RZ ;  /* 0x000000421f1b7210 */ /* 0x040fe20007fde0ff */
[----:B------:R-:W-:Y:S02]  /*2050*/  IMAD R33, R28, 0x8, R31 ;  /* 0x000000081c217824 */ /* 0x000fe400078e021f */
[----:B------:R-:W-:Y:S01]  /*2060*/  @P1 IMAD.MOV.U32 R30, RZ, RZ, R23 ;  /* 0x000000ffff1e1224 */ /* 0x000fe200078e0017 */
[----:B------:R-:W-:Y:S01]  /*2070*/  LEA.HI.X.SX32 R28, R31, R64, 0x1, P6 ;  /* 0x000000401f1c7211 */ /* 0x000fe200030f0eff */
[----:B------:R-:W-:-:S05]  /*2080*/  @P1 IMAD.MOV.U32 R31, RZ, RZ, R24 ;  /* 0x000000ffff1f1224 */ /* 0x000fca00078e0018 */
[----:B------:R0:W2:Y:S02]  /*2090*/  @P1 LDG.E.U8 R6, desc[UR20][R30.64] ;  /* 0x000000141e061981 */ /* 0x0000a4000c1e1100 */
[----:B0-----:R-:W-:Y:S02]  /*20a0*/  @P5 IMAD.MOV.U32 R30, RZ, RZ, R25 ;  /* 0x000000ffff1e5224 */ /* 0x001fe400078e0019 */
[----:B------:R-:W-:-:S05]  /*20b0*/  @P5 IMAD.MOV.U32 R31, RZ, RZ, R26 ;  /* 0x000000ffff1f5224 */ /* 0x000fca00078e001a */
[----:B------:R0:W2:Y:S01]  /*20c0*/  @P5 LDG.E.U8 R5, desc[UR20][R30.64] ;  /* 0x000000141e055981 */ /* 0x0000a2000c1e1100 */
[----:B------:R-:W-:Y:S01]  /*20d0*/  LOP3.LUT R34, R43, 0x70, RZ, 0xfc, !PT ;  /* 0x000000702b227812 */ /* 0x000fe200078efcff */
[----:B0-----:R-:W-:Y:S02]  /*20e0*/  @P0 IMAD.MOV.U32 R30, RZ, RZ, R27 ;  /* 0x000000ffff1e0224 */ /* 0x001fe400078e001b */
[----:B------:R-:W-:-:S05]  /*20f0*/  @P0 IMAD.MOV.U32 R31, RZ, RZ, R28 ;  /* 0x000000ffff1f0224 */ /* 0x000fca00078e001c */
[----:B------:R0:W2:Y:S01]  /*2100*/  @P0 LDG.E.U8 R10, desc[UR20][R30.64] ;  /* 0x000000141e0a0981 */ /* 0x0000a2000c1e1100 */
[----:B------:R-:W-:Y:S02]  /*2110*/  PLOP3.LUT P0, PT, PT, PT, UP1, 0x80, 0x8 ;  /* 0x000000000008781c */ /* 0x000fe40003f0f018 */
[C---:B------:R-:W-:Y:S02]  /*2120*/  IADD3 R29, P1, PT, R33.reuse, R66, RZ ;  /* 0x00000042211d7210 */ /* 0x040fe40007f3e0ff */
[----:B------:R-:W-:Y:S01]  /*2130*/  ISETP.LT.AND P0, PT, R34, UR22, P0 ;  /* 0x0000001622007c0c */ /* 0x000fe20008701270 */
[----:B------:R-:W-:Y:S01]  /*2140*/  STL [R1+0x20c], R17 ;  /* 0x00020c1101007387 */ /* 0x000fe20000100800 */
[----:B------:R-:W-:Y:S02]  /*2150*/  IMAD.U32 R34, RZ, RZ, UR12 ;  /* 0x0000000cff227e24 */ /* 0x000fe4000f8e00ff */
[----:B------:R-:W-:Y:S01]  /*2160*/  IMAD R55, R32, 0x4, R33 ;  /* 0x0000000420377824 */ /* 0x000fe200078e0221 */
[----:B------:R-:W-:Y:S01]  /*2170*/  STL [R1+0x208], R18 ;  /* 0x0002081201007387 */ /* 0x000fe20000100800 */
[----:B0-----:R-:W-:-:S02]  /*2180*/  LEA.HI.X.SX32 R30, R33, R64, 0x1, P1 ;  /* 0x00000040211e7211 */ /* 0x001fc400008f0eff */
[----:B------:R-:W-:Y:S01]  /*2190*/  LOP3.LUT R31, R43, 0x78, RZ, 0xfc, !PT ;  /* 0x000000782b1f7812 */ /* 0x000fe200078efcff */
[----:B------:R-:W-:Y:S01]  /*21a0*/  STL [R1+0x214], R19 ;  /* 0x0002141301007387 */ /* 0x000fe20000100800 */
[----:B------:R-:W-:-:S03]  /*21b0*/  PLOP3.LUT P1, PT, PT, PT, UP1, 0x80, 0x8 ;  /* 0x000000000008781c */ /* 0x000fc60003f2f018 */
[----:B------:R-:W-:Y:S01]  /*21c0*/  STL [R1+0x210], R20 ;  /* 0x0002101401007387 */ /* 0x000fe20000100800 */
[----:B------:R-:W-:-:S03]  /*21d0*/  IMAD R33, R34, 0x4, R55 ;  /* 0x0000000422217824 */ /* 0x000fc600078e0237 */
[----:B------:R-:W-:Y:S01]  /*21e0*/  STL [R1+0x21c], R21 ;  /* 0x00021c1501007387 */ /* 0x000fe20000100800 */
[----:B------:R-:W-:-:S03]  /*21f0*/  ISETP.LT.AND P1, PT, R31, UR22, P1 ;  /* 0x000000161f007c0c */ /* 0x000fc60008f21270 */
[----:B------:R-:W-:Y:S04]  /*2200*/  STL [R1+0x218], R22 ;  /* 0x0002181601007387 */ /* 0x000fe80000100800 */
[----:B------:R-:W-:Y:S01]  /*2210*/  STL [R1+0x224], R23 ;  /* 0x0002241701007387 */ /* 0x000fe20000100800 */
[----:B------:R-:W-:-:S03]  /*2220*/  IMAD.HI.U32 R32, R140, R149, RZ ;  /* 0x000000958c207227 */ /* 0x000fc600078e00ff */
[----:B------:R-:W-:Y:S01]  /*2230*/  STL [R1+0x220], R24 ;  /* 0x0002201801007387 */ /* 0x000fe20000100800 */
[----:B------:R-:W-:-:S03]  /*2240*/  @P0 IMAD.MOV.U32 R34, RZ, RZ, R29 ;  /* 0x000000ffff220224 */ /* 0x000fc600078e001d */
[----:B------:R-:W-:Y:S01]  /*2250*/  STL [R1+0x22c], R25 ;  /* 0x00022c1901007387 */ /* 0x000fe20000100800 */
[----:B------:R-:W-:Y:S01]  /*2260*/  @P0 IMAD.MOV.U32 R35, RZ, RZ, R30 ;  /* 0x000000ffff230224 */ /* 0x000fe200078e001e */
[----:B------:R-:W-:Y:S02]  /*2270*/  IADD3 R31, P6, PT, R33, R66, RZ ;  /* 0x00000042211f7210 */ /* 0x000fe40007fde0ff */
[----:B------:R-:W-:Y:S01]  /*2280*/  STL [R1+0x228], R26 ;  /* 0x0002281a01007387 */ /* 0x000fe20000100800 */
[----:B------:R-:W-:-:S03]  /*2290*/  PLOP3.LUT P5, PT, PT, PT, UP1, 0x80, 0x8 ;  /* 0x000000000008781c */ /* 0x000fc60003faf018 */
[----:B------:R-:W-:Y:S01]  /*22a0*/  STL [R1+0x234], R27 ;  /* 0x0002341b01007387 */ /* 0x000fe20000100800 */
[----:B------:R-:W-:-:S03]  /*22b0*/  IMAD.MOV R36, RZ, RZ, -R32 ;  /* 0x000000ffff247224 */ /* 0x000fc600078e0a20 */
[----:B------:R0:W-:Y:S01]  /*22c0*/  STL [R1+0x230], R28 ;  /* 0x0002301c01007387 */ /* 0x0001e20000100800 */
[----:B------:R-:W-:-:S03]  /*22d0*/  LEA.HI.X.SX32 R32, R33, R64, 0x1, P6 ;  /* 0x0000004021207211 */ /* 0x000fc600030f0eff */
[----:B------:R1:W2:Y:S01]  /*22e0*/  @P0 LDG.E.U8 R9, desc[UR20][R34.64] ;  /* 0x0000001422090981 */ /* 0x0002a2000c1e1100 */
[----:B0-----:R-:W-:-:S04]  /*22f0*/  LOP3.LUT R28, R43, 0x4, RZ, 0xfc, !PT ;  /* 0x000000042b1c7812 */ /* 0x001fc800078efcff */
[----:B------:R-:W-:Y:S02]  /*2300*/  ISETP.LT.AND P0, PT, R28, UR22, P5 ;  /* 0x000000161c007c0c */ /* 0x000fe4000af01270 */
[----:B------:R-:W-:Y:S02]  /*2310*/  LOP3.LUT R28, R43, 0x14, RZ, 0xfc, !PT ;  /* 0x000000142b1c7812 */ /* 0x000fe400078efcff */
[----:B------:R-:W-:Y:S01]  /*2320*/  PLOP3.LUT P5, PT, PT, PT, UP1, 0x80, 0x8 ;  /* 0x000000000008781c */ /* 0x000fe20003faf018 */
[----:B------:R-:W-:Y:S01]  /*2330*/  @P1 IMAD.MOV.U32 R38, RZ, RZ, R31 ;  /* 0x000000ffff261224 */ /* 0x000fe200078e001f */
[C---:B------:R-:W-:Y:S01]  /*2340*/  IADD3 R33, P6, PT, R37.reuse, R66, RZ ;  /* 0x0000004225217210 */ /* 0x040fe20007fde0ff */
[----:B------:R-:W-:Y:S01]  /*2350*/  @P1 IMAD.MOV.U32 R39, RZ, RZ, R32 ;  /* 0x000000ffff271224 */ /* 0x000fe200078e0020 */
[----:B------:R-:W-:Y:S02]  /*2360*/  ISETP.LT.AND P5, PT, R28, UR22, P5 ;  /* 0x000000161c007c0c */ /* 0x000fe4000afa1270 */
[----:B-1----:R-:W-:-:S02]  /*2370*/  LEA.HI.X.SX32 R34, R37, R64, 0x1, P6 ;  /* 0x0000004025227211 */ /* 0x002fc400030f0eff */
[----:B------:R0:W2:Y:S01]  /*2380*/  @P1 LDG.E.U8 R11, desc[UR20][R38.64] ;  /* 0x00000014260b1981 */ /* 0x0000a2000c1e1100 */
[----:B------:R-:W-:Y:S01]  /*2390*/  IADD3 R35, P1, PT, R41, R66, RZ ;  /* 0x0000004229237210 */ /* 0x000fe20007f3e0ff */
[----:B------:R-:W-:-:S03]  /*23a0*/  IMAD R149, R137, R36, R149 ;  /* 0x0000002489957224 */ /* 0x000fc600078e0295 */
[----:B------:R-:W-:Y:S01]  /*23b0*/  LEA.HI.X.SX32 R36, R41, R64, 0x1, P1 ;  /* 0x0000004029247211 */ /* 0x000fe200008f0eff */
[----:B------:R1:W-:Y:S01]  /*23c0*/  STL [R1+0x23c], R29 ;  /* 0x00023c1d01007387 */ /* 0x0003e20000100800 */
[----:B0-----:R-:W-:Y:S02]  /*23d0*/  @P0 IMAD.MOV.U32 R38, RZ, RZ, R33 ;  /* 0x000000ffff260224 */ /* 0x001fe400078e0021 */
[----:B------:R-:W-:Y:S01]  /*23e0*/  @P0 IMAD.MOV.U32 R39, RZ, RZ, R34 ;  /* 0x000000ffff270224 */ /* 0x000fe200078e0022 */
[----:B-1----:R-:W-:-:S04]  /*23f0*/  PRMT R29, RZ, 0x7610, R29 ;  /* 0x00007610ff1d7816 */ /* 0x002fc8000000001d */
[----:B------:R0:W2:Y:S02]  /*2400*/  @P0 LDG.E.U8 R4, desc[UR20][R38.64] ;  /* 0x0000001426040981 */ /* 0x0000a4000c1e1100 */
[----:B0-----:R-:W-:Y:S02]  /*2410*/  @P5 IMAD.MOV.U32 R38, RZ, RZ, R35 ;  /* 0x000000ffff265224 */ /* 0x001fe400078e0023 */
[----:B------:R-:W-:-:S05]  /*2420*/  @P5 IMAD.MOV.U32 R39, RZ, RZ, R36 ;  /* 0x000000ffff275224 */ /* 0x000fca00078e0024 */
[----:B------:R0:W2:Y:S01]  /*2430*/  @P5 LDG.E.U8 R29, desc[UR20][R38.64] ;  /* 0x00000014261d5981 */ /* 0x0000a2000c1e1100 */
[----:B------:R-:W-:Y:S02]  /*2440*/  LOP3.LUT R28, R43, 0x24, RZ, 0xfc, !PT ;  /* 0x000000242b1c7812 */ /* 0x000fe400078efcff */
[----:B------:R-:W-:Y:S01]  /*2450*/  PLOP3.LUT P0, PT, PT, PT, UP1, 0x80, 0x8 ;  /* 0x000000000008781c */ /* 0x000fe20003f0f018 */
[----:B------:R-:W-:Y:S01]  /*2460*/  STL [R1+0x238], R30 ;  /* 0x0002381e01007387 */ /* 0x000fe20000100800 */
[----:B------:R-:W-:Y:S02]  /*2470*/  LOP3.LUT R234, R141, 0x30, RZ, 0xfc, !PT ;  /* 0x000000308dea7812 */ /* 0x000fe400078efcff */
[----:B------:R-:W-:Y:S01]  /*2480*/  ISETP.LT.AND P0, PT, R28, UR22, P0 ;  /* 0x000000161c007c0c */ /* 0x000fe20008701270 */
[----:B------:R-:W-:Y:S01]  /*2490*/  STL [R1+0x244], R31 ;  /* 0x0002441f01007387 */ /* 0x000fe20000100800 */
[----:B------:R-:W-:-:S03]  /*24a0*/  IABS R148, R234 ;  /* 0x000000ea00947213 */ /* 0x000fc60000000000 */
[----:B------:R-:W-:Y:S01]  /*24b0*/  STL [R1+0x240], R32 ;  /* 0x0002402001007387 */ /* 0x000fe20000100800 */
[----:B------:R-:W-:-:S03]  /*24c0*/  IADD3 R37, P6, PT, R45, R66, RZ ;  /* 0x000000422d257210 */ /* 0x000fc60007fde0ff */
[----:B------:R-:W-:Y:S04]  /*24d0*/  STL [R1+0x24c], R33 ;  /* 0x00024c2101007387 */ /* 0x000fe80000100800 */
[----:B------:R-:W-:Y:S01]  /*24e0*/  STL [R1+0x248], R34 ;  /* 0x0002482201007387 */ /* 0x000fe20000100800 */
[----:B------:R-:W-:-:S03]  /*24f0*/  PLOP3.LUT P1, PT, PT, PT, UP1, 0x80, 0x8 ;  /* 0x000000000008781c */ /* 0x000fc60003f2f018 */
[----:B------:R-:W-:Y:S01]  /*2500*/  STL [R1+0x254], R35 ;  /* 0x0002542301007387 */ /* 0x000fe20000100800 */
[----:B------:R-:W-:-:S03]  /*2510*/  IMAD.HI.U32 R40, R140, R148, RZ ;  /* 0x000000948c287227 */ /* 0x000fc600078e00ff */
[----:B------:R-:W-:Y:S01]  /*2520*/  STL [R1+0x250], R36 ;  /* 0x0002502401007387 */ /* 0x000fe20000100800 */
[----:B0-----:R-:W-:Y:S01]  /*2530*/  LEA.HI.X.SX32 R38, R45, R64, 0x1, P6 ;  /* 0x000000402d267211 */ /* 0x001fe200030f0eff */
[----:B------:R-:W-:Y:S01]  /*2540*/  IMAD.MOV R42, RZ, RZ, -R40 ;  /* 0x000000ffff2a7224 */ /* 0x000fe200078e0a28 */
[----:B------:R-:W-:Y:S01]  /*2550*/  PRMT R27, RZ, 0x7610, R27 ;  /* 0x00007610ff1b7816 */ /* 0x000fe2000000001b */
[----:B------:R-:W-:Y:S01]  /*2560*/  @P0 IMAD.MOV.U32 R40, RZ, RZ, R37 ;  /* 0x000000ffff280224 */ /* 0x000fe200078e0025 */
[----:B------:R-:W-:Y:S01]  /*2570*/  LOP3.LUT R28, R43, 0x44, RZ, 0xfc, !PT ;  /* 0x000000442b1c7812 */ /* 0x000fe200078efcff */
[----:B------:R-:W-:Y:S01]  /*2580*/  @P0 IMAD.MOV.U32 R41, RZ, RZ, R38 ;  /* 0x000000ffff290224 */ /* 0x000fe200078e0026 */
[----:B------:R-:W-:Y:S02]  /*2590*/  PLOP3.LUT P5, PT, PT, PT, UP1, 0x80, 0x8 ;  /* 0x000000000008781c */ /* 0x000fe40003faf018 */
[----:B------:R-:W-:Y:S02]  /*25a0*/  IADD3 R39, P6, PT, R47, R66, RZ ;  /* 0x000000422f277210 */ /* 0x000fe40007fde0ff */
[----:B------:R-:W-:Y:S01]  /*25b0*/  ISETP.LT.AND P5, PT, R28, UR22, P5 ;  /* 0x000000161c007c0c */ /* 0x000fe2000afa1270 */
[----:B------:R0:W3:Y:S01]  /*25c0*/  @P0 LDG.E.U8 R27, desc[UR20][R40.64] ;  /* 0x00000014281b0981 */ /* 0x0000e2000c1e1100 */
[----:B------:R-:W-:Y:S01]  /*25d0*/  PRMT R26, RZ, 0x7610, R26 ;  /* 0x00007610ff1a7816 */ /* 0x000fe2000000001a */
[----:B------:R-:W-:Y:S01]  /*25e0*/  IMAD R148, R137, R42, R148 ;  /* 0x0000002a89947224 */ /* 0x000fe200078e0294 */
[----:B0-----:R-:W-:-:S02]  /*25f0*/  LEA.HI.X.SX32 R41, R47, R64, 0x1, P6 ;  /* 0x000000402f297211 */ /* 0x001fc400030f0eff */
[----:B------:R-:W-:-:S04]  /*2600*/  IADD3 R40, P0, PT, R49, R66, RZ ;  /* 0x0000004231287210 */ /* 0x000fc80007f1e0ff */
[----:B------:R-:W-:Y:S02]  /*2610*/  LEA.HI.X.SX32 R42, R49, R64, 0x1, P0 ;  /* 0x00000040312a7211 */ /* 0x000fe400000f0eff */
[----:B------:R-:W-:Y:S01]  /*2620*/  PRMT R25, RZ, 0x7610, R25 ;  /* 0x00007610ff197816 */ /* 0x000fe20000000019 */
[----:B--2---:R0:W-:Y:S02]  /*2630*/  STL [R1+0x130], R29 ;  /* 0x0001301d01007387 */ /* 0x0041e40000100800 */
[----:B0-----:R-:W-:-:S04]  /*2640*/  LOP3.LUT R29, R43, 0x34, RZ, 0xfc, !PT ;  /* 0x000000342b1d7812 */ /* 0x001fc800078efcff */
[----:B------:R-:W-:-:S13]  /*2650*/  ISETP.LT.AND P1, PT, R29, UR22, P1 ;  /* 0x000000161d007c0c */ /* 0x000fda0008f21270 */
[----:B------:R-:W-:Y:S02]  /*2660*/  @P1 IMAD.MOV.U32 R44, RZ, RZ, R39 ;  /* 0x000000ffff2c1224 */ /* 0x000fe400078e0027 */
[----:B------:R-:W-:-:S05]  /*2670*/  @P1 IMAD.MOV.U32 R45, RZ, RZ, R41 ;  /* 0x000000ffff2d1224 */ /* 0x000fca00078e0029 */
[----:B------:R0:W2:Y:S02]  /*2680*/  @P1 LDG.E.U8 R26, desc[UR20][R44.64] ;  /* 0x000000142c1a1981 */ /* 0x0000a4000c1e1100 */
[----:B0-----:R-:W-:Y:S02]  /*2690*/  @P5 IMAD.MOV.U32 R44, RZ, RZ, R40 ;  /* 0x000000ffff2c5224 */ /* 0x001fe400078e0028 */
[----:B------:R-:W-:-:S05]  /*26a0*/  @P5 IMAD.MOV.U32 R45, RZ, RZ, R42 ;  /* 0x000000ffff2d5224 */ /* 0x000fca00078e002a */
[----:B------:R0:W4:Y:S04]  /*26b0*/  @P5 LDG.E.U8 R25, desc[UR20][R44.64] ;  /* 0x000000142c195981 */ /* 0x000128000c1e1100 */
[----:B------:R-:W-:Y:S04]  /*26c0*/  STL [R1+0x25c], R37 ;  /* 0x00025c2501007387 */ /* 0x000fe80000100800 */
[----:B------:R-:W-:Y:S01]  /*26d0*/  STL [R1+0x258], R38 ;  /* 0x0002582601007387 */ /* 0x000fe20000100800 */
[----:B------:R-:W-:-:S03]  /*26e0*/  LOP3.LUT R233, R141, 0x32, RZ, 0xfc, !PT ;  /* 0x000000328de97812 */ /* 0x000fc600078efcff */
[----:B------:R-:W-:Y:S04]  /*26f0*/  STL [R1+0x264], R39 ;  /* 0x0002642701007387 */ /* 0x000fe80000100800 */
[----:B------:R-:W-:Y:S01]  /*2700*/  STL [R1+0x260], R41 ;  /* 0x0002602901007387 */ /* 0x000fe20000100800 */
[----:B------:R-:W-:-:S03]  /*2710*/  LOP3.LUT R232, R141, 0x34, RZ, 0xfc, !PT ;  /* 0x000000348de87812 */ /* 0x000fc600078efcff */
[----:B------:R-:W-:Y:S01]  /*2720*/  STL [R1+0x26c], R40 ;  /* 0x00026c2801007387 */ /* 0x000fe20000100800 */
[----:B------:R-:W-:-:S03]  /*2730*/  PLOP3.LUT P1, PT, PT, PT, UP1, 0x80, 0x8 ;  /* 0x000000000008781c */ /* 0x000fc60003f2f018 */
[----:B------:R-:W-:Y:S01]  /*2740*/  STL [R1+0x268], R42 ;  /* 0x0002682a01007387 */ /* 0x000fe20000100800 */
[----:B------:R-:W-:-:S03]  /*2750*/  IABS R94, R233 ;  /* 0x000000e9005e7213 */ /* 0x000fc60000000000 */
[----:B---3--:R1:W-:Y:S01]  /*2760*/  STL [R1+0x150], R27 ;  /* 0x0001501b01007387 */ /* 0x0083e20000100800 */
[----:B------:R-:W-:Y:S01]  /*2770*/  IABS R85, R232 ;  /* 0x000000e800557213 */ /* 0x000fe20000000000 */
[----:B0-----:R-:W-:Y:S01]  /*2780*/  IMAD.HI.U32 R44, R140, R94, RZ ;  /* 0x0000005e8c2c7227 */ /* 0x001fe200078e00ff */
[----:B------:R-:W-:Y:S02]  /*2790*/  PLOP3.LUT P5, PT, PT, PT, UP1, 0x80, 0x8 ;  /* 0x000000000008781c */ /* 0x000fe40003faf018 */
[----:B-1----:R-:W-:-:S04]  /*27a0*/  LOP3.LUT R27, R43, 0x54, RZ, 0xfc, !PT ;  /* 0x000000542b1b7812 */ /* 0x002fc800078efcff */
[----:B------:R-:W-:Y:S01]  /*27b0*/  ISETP.LT.AND P1, PT, R27, UR22, P1 ;  /* 0x000000161b007c0c */ /* 0x000fe20008f21270 */
[----:B------:R-:W-:Y:S01]  /*27c0*/  IMAD.HI.U32 R45, R140, R85, RZ ;  /* 0x000000558c2d7227 */ /* 0x000fe200078e00ff */
[----:B------:R-:W-:-:S03]  /*27d0*/  PLOP3.LUT P0, PT, PT, PT, UP1, 0x80, 0x8 ;  /* 0x000000000008781c */ /* 0x000fc60003f0f018 */
[----:B------:R-:W-:Y:S02]  /*27e0*/  IMAD.MOV R46, RZ, RZ, -R44 ;  /* 0x000000ffff2e7224 */ /* 0x000fe400078e0a2c */
[----:B------:R-:W-:Y:S01]  /*27f0*/  IMAD.MOV R48, RZ, RZ, -R45 ;  /* 0x000000ffff307224 */ /* 0x000fe200078e0a2d */
[----:B------:R-:W-:Y:S01]  /*2800*/  PRMT R24, RZ, 0x7610, R24 ;  /* 0x00007610ff187816 */ /* 0x000fe20000000018 */
[C---:B------:R-:W-:Y:S01]  /*2810*/  IMAD R94, R137.reuse, R46, R94 ;  /* 0x0000002e895e7224 */ /* 0x040fe200078e025e */
[----:B------:R-:W-:Y:S01]  /*2820*/  PRMT R23, RZ, 0x7610, R23 ;  /* 0x00007610ff177816 */ /* 0x000fe20000000017 */
[----:B------:R-:W-:Y:S01]  /*2830*/  IMAD R85, R137, R48, R85 ;  /* 0x0000003089557224 */ /* 0x000fe200078e0255 */
[----:B------:R-:W-:Y:S01]  /*2840*/  PRMT R22, RZ, 0x7610, R22 ;  /* 0x00007610ff167816 */ /* 0x000fe20000000016 */
[----:B--2---:R0:W-:Y:S02]  /*2850*/  STL [R1+0x138], R26 ;  /* 0x0001381a01007387 */ /* 0x0041e40000100800 */
[----:B0-----:R-:W-:-:S02]  /*2860*/  LOP3.LUT R26, R43, 0x64, RZ, 0xfc, !PT ;  /* 0x000000642b1a7812 */ /* 0x001fc400078efcff */
[----:B----4-:R0:W-:Y:S02]  /*2870*/  STL [R1+0x154], R25 ;  /* 0x0001541901007387 */ /* 0x0101e40000100800 */
[----:B------:R-:W-:Y:S02]  /*2880*/  ISETP.LT.AND P5, PT, R26, UR22, P5 ;  /* 0x000000161a007c0c */ /* 0x000fe4000afa1270 */
[----:B0-----:R-:W-:Y:S02]  /*2890*/  LOP3.LUT R25, R43, 0x74, RZ, 0xfc, !PT ;  /* 0x000000742b197812 */ /* 0x001fe400078efcff */
[----:B------:R-:W-:-:S04]  /*28a0*/  IADD3 R43, P6, PT, R51, R66, RZ ;  /* 0x00000042332b7210 */ /* 0x000fc80007fde0ff */
[----:B------:R-:W-:Y:S02]  /*28b0*/  LEA.HI.X.SX32 R44, R51, R64, 0x1, P6 ;  /* 0x00000040332c7211 */ /* 0x000fe400030f0eff */
[----:B------:R-:W-:Y:S01]  /*28c0*/  IADD3 R45, P6, PT, R53, R66, RZ ;  /* 0x00000042352d7210 */ /* 0x000fe20007fde0ff */
[----:B------:R-:W-:Y:S01]  /*28d0*/  @P1 IMAD.MOV.U32 R50, RZ, RZ, R43 ;  /* 0x000000ffff321224 */ /* 0x000fe200078e002b */
[----:B------:R-:W-:Y:S01]  /*28e0*/  ISETP.LT.AND P0, PT, R25, UR22, P0 ;  /* 0x0000001619007c0c */ /* 0x000fe20008701270 */
[----:B------:R-:W-:Y:S01]  /*28f0*/  @P1 IMAD.MOV.U32 R51, RZ, RZ, R44 ;  /* 0x000000ffff331224 */ /* 0x000fe200078e002c */
[----:B------:R-:W-:Y:S02]  /*2900*/  LEA.HI.X.SX32 R46, R53, R64, 0x1, P6 ;  /* 0x00000040352e7211 */ /* 0x000fe400030f0eff */
[C---:B------:R-:W-:Y:S02]  /*2910*/  IADD3 R47, P6, PT, R55.reuse, R66, RZ ;  /* 0x00000042372f7210 */ /* 0x040fe40007fde0ff */
[----:B------:R0:W2:Y:S02]  /*2920*/  @P1 LDG.E.U8 R24, desc[UR20][R50.64] ;  /* 0x0000001432181981 */ /* 0x0000a4000c1e1100 */
[----:B------:R-:W-:Y:S01]  /*2930*/  LEA.HI.X.SX32 R48, R55, R64, 0x1, P6 ;  /* 0x0000004037307211 */ /* 0x000fe200030f0eff */
[----:B0-----:R-:W-:-:S02]  /*2940*/  @P5 IMAD.MOV.U32 R50, RZ, RZ, R45 ;  /* 0x000000ffff325224 */ /* 0x001fc400078e002d */
[----:B------:R-:W-:-:S05]  /*2950*/  @P5 IMAD.MOV.U32 R51, RZ, RZ, R46 ;  /* 0x000000ffff335224 */ /* 0x000fca00078e002e */
[----:B------:R0:W3:Y:S02]  /*2960*/  @P5 LDG.E.U8 R23, desc[UR20][R50.64] ;  /* 0x0000001432175981 */ /* 0x0000e4000c1e1100 */
[----:B0-----:R-:W-:Y:S02]  /*2970*/  @P0 IMAD.MOV.U32 R50, RZ, RZ, R47 ;  /* 0x000000ffff320224 */ /* 0x001fe400078e002f */
[----:B------:R-:W-:-:S05]  /*2980*/  @P0 IMAD.MOV.U32 R51, RZ, RZ, R48 ;  /* 0x000000ffff330224 */ /* 0x000fca00078e0030 */
[----:B------:R0:W4:Y:S01]  /*2990*/  @P0 LDG.E.U8 R22, desc[UR20][R50.64] ;  /* 0x0000001432160981 */ /* 0x000122000c1e1100 */
[----:B------:R-:W1:Y:S03]  /*29a0*/  S2R R25, SR_TID.X ;  /* 0x0000000000197919 */ /* 0x000e660000002100 */
[----:B------:R-:W-:Y:S04]  /*29b0*/  STL [R1+0x274], R43 ;  /* 0x0002742b01007387 */ /* 0x000fe80000100800 */
[----:B------:R-:W-:Y:S04]  /*29c0*/  STL [R1+0x270], R44 ;  /* 0x0002702c01007387 */ /* 0x000fe80000100800 */
[----:B------:R-:W-:Y:S04]  /*29d0*/  STL [R1+0x27c], R45 ;  /* 0x00027c2d01007387 */ /* 0x000fe80000100800 */
[----:B------:R-:W-:Y:S01]  /*29e0*/  STL [R1+0x278], R46 ;  /* 0x0002782e01007387 */ /* 0x000fe20000100800 */
[----:B------:R-:W-:-:S03]  /*29f0*/  LOP3.LUT R223, R141, 0x36, RZ, 0xfc, !PT ;  /* 0x000000368ddf7812 */ /* 0x000fc600078efcff */
[----:B------:R-:W-:Y:S01]  /*2a00*/  STL [R1+0x284], R47 ;  /* 0x0002842f01007387 */ /* 0x000fe20000100800 */
[----:B------:R-:W-:-:S03]  /*2a10*/  LOP3.LUT R225, R141, 0x38, RZ, 0xfc, !PT ;  /* 0x000000388de17812 */ /* 0x000fc600078efcff */
[----:B------:R-:W-:Y:S01]  /*2a20*/  STL [R1+0x280], R48 ;  /* 0x0002803001007387 */ /* 0x000fe20000100800 */
[----:B------:R-:W-:Y:S02]  /*2a30*/  IABS R84, R223 ;  /* 0x000000df00547213 */ /* 0x000fe40000000000 */
[----:B------:R-:W-:Y:S02]  /*2a40*/  IABS R76, R225 ;  /* 0x000000e1004c7213 */ /* 0x000fe40000000000 */
[----:B------:R-:W-:Y:S01]  /*2a50*/  PLOP3.LUT P1, PT, PT, PT, UP1, 0x80, 0x8 ;  /* 0x000000000008781c */ /* 0x000fe20003f2f018 */
[----:B0-----:R-:W-:-:S04]  /*2a60*/  IMAD.HI.U32 R50, R140, R84, RZ ;  /* 0x000000548c327227 */ /* 0x001fc800078e00ff */
[----:B------:R-:W-:Y:S01]  /*2a70*/  IMAD.HI.U32 R51, R140, R76, RZ ;  /* 0x0000004c8c337227 */ /* 0x000fe200078e00ff */
[----:B------:R-:W-:-:S03]  /*2a80*/  PLOP3.LUT P5, PT, PT, PT, UP1, 0x80, 0x8 ;  /* 0x000000000008781c */ /* 0x000fc60003faf018 */
[----:B------:R-:W-:Y:S02]  /*2a90*/  IMAD.MOV R52, RZ, RZ, -R50 ;  /* 0x000000ffff347224 */ /* 0x000fe400078e0a32 */
[----:B------:R-:W-:Y:S02]  /*2aa0*/  IMAD.MOV R54, RZ, RZ, -R51 ;  /* 0x000000ffff367224 */ /* 0x000fe400078e0a33 */
[C---:B------:R-:W-:Y:S01]  /*2ab0*/  IMAD R84, R137.reuse, R52, R84 ;  /* 0x0000003489547224 */ /* 0x040fe200078e0254 */
[----:B------:R-:W-:Y:S01]  /*2ac0*/  PLOP3.LUT P0, PT, PT, PT, UP1, 0x80, 0x8 ;  /* 0x000000000008781c */ /* 0x000fe20003f0f018 */
[----:B------:R-:W-:Y:S01]  /*2ad0*/  IMAD R76, R137, R54, R76 ;  /* 0x00000036894c7224 */ /* 0x000fe200078e024c */
[----:B------:R-:W-:Y:S02]  /*2ae0*/  PRMT R21, RZ, 0x7610, R21 ;  /* 0x00007610ff157816 */ /* 0x000fe40000000015 */
[----:B------:R-:W-:Y:S02]  /*2af0*/  PRMT R20, RZ, 0x7610, R20 ;  /* 0x00007610ff147816 */ /* 0x000fe40000000014 */
[----:B------:R-:W-:Y:S01]  /*2b00*/  PRMT R19, RZ, 0x7610, R19 ;  /* 0x00007610ff137816 */ /* 0x000fe20000000013 */
[----:B--2---:R1:W-:Y:S02]  /*2b10*/  STL [R1+0x13c], R24 ;  /* 0x00013c1801007387 */ /* 0x0043e40000100800 */
[----:B-1----:R-:W-:-:S05]  /*2b20*/  LEA.HI R24, R25, 0xc, RZ, 0x1a ;  /* 0x0000000c19187811 */ /* 0x002fca00078fd0ff */
[C---:B------:R-:W-:Y:S01]  /*2b30*/  IMAD R53, R24.reuse, UR12, RZ ;  /* 0x0000000c18357c24 */ /* 0x040fe2000f8e02ff */
[----:B---3--:R0:W-:Y:S01]  /*2b40*/  STL [R1+0x15c], R23 ;  /* 0x00015c1701007387 */ /* 0x0081e20000100800 */
[----:B------:R-:W-:-:S03]  /*2b50*/  ISETP.LT.AND P1, PT, R24, UR22, P1 ;  /* 0x0000001618007c0c */ /* 0x000fc60008f21270 */
[----:B------:R-:W-:Y:S02]  /*2b60*/  IADD3 R49, P6, PT, R53, R66, RZ ;  /* 0x0000004235317210 */ /* 0x000fe40007fde0ff */
[----:B0-----:R-:W-:-:S05]  /*2b70*/  LEA.HI R23, R25, 0x1c, RZ, 0x1a ;  /* 0x0000001c19177811 */ /* 0x001fca00078fd0ff */
[----:B------:R-:W-:Y:S01]  /*2b80*/  IMAD R55, R23, UR12, RZ ;  /* 0x0000000c17377c24 */ /* 0x000fe2000f8e02ff */
[----:B----4-:R0:W-:Y:S01]  /*2b90*/  STL [R1+0x158], R22 ;  /* 0x0001581601007387 */ /* 0x0101e20000100800 */
[----:B------:R-:W-:-:S03]  /*2ba0*/  LEA.HI.X.SX32 R50, R53, R64, 0x1, P6 ;  /* 0x0000004035327211 */ /* 0x000fc600030f0eff */
[----:B------:R-:W-:Y:S02]  /*2bb0*/  IADD3 R51, P6, PT, R55, R66, RZ ;  /* 0x0000004237337210 */ /* 0x000fe40007fde0ff */
[----:B0-----:R-:W-:Y:S02]  /*2bc0*/  LEA.HI R22, R25, 0x2c, RZ, 0x1a ;  /* 0x0000002c19167811 */ /* 0x001fe400078fd0ff */
[----:B------:R-:W-:-:S03]  /*2bd0*/  ISETP.LT.AND P5, PT, R23, UR22, P5 ;  /* 0x0000001617007c0c */ /* 0x000fc6000afa1270 */
[----:B------:R-:W-:Y:S01]  /*2be0*/  IMAD R57, R22, UR12, RZ ;  /* 0x0000000c16397c24 */ /* 0x000fe2000f8e02ff */
[----:B------:R-:W-:-:S04]  /*2bf0*/  LEA.HI.X.SX32 R52, R55, R64, 0x1, P6 ;  /* 0x0000004037347211 */ /* 0x000fc800030f0eff */
[C---:B------:R-:W-:Y:S01]  /*2c00*/  IADD3 R53, P6, PT, R57.reuse, R66, RZ ;  /* 0x0000004239357210 */ /* 0x040fe20007fde0ff */
[----:B------:R-:W-:Y:S01]  /*2c10*/  @P1 IMAD.MOV.U32 R56, RZ, RZ, R49 ;  /* 0x000000ffff381224 */ /* 0x000fe200078e0031 */
[----:B------:R-:W-:Y:S02]  /*2c20*/  ISETP.LT.AND P0, PT, R22, UR22, P0 ;  /* 0x0000001616007c0c */ /* 0x000fe40008701270 */
[----:B------:R-:W-:Y:S01]  /*2c30*/  LEA.HI.X.SX32 R54, R57, R64, 0x1, P6 ;  /* 0x0000004039367211 */ /* 0x000fe200030f0eff */
[----:B------:R-:W-:-:S05]  /*2c40*/  @P1 IMAD.MOV.U32 R57, RZ, RZ, R50 ;  /* 0x000000ffff391224 */ /* 0x000fca00078e0032 */
[----:B------:R0:W2:Y:S02]  /*2c50*/  @P1 LDG.E.U8 R21, desc[UR20][R56.64] ;  /* 0x0000001438151981 */ /* 0x0000a4000c1e1100 */
[----:B0-----:R-:W-:Y:S02]  /*2c60*/  @P5 IMAD.MOV.U32 R56, RZ, RZ, R51 ;  /* 0x000000ffff385224 */ /* 0x001fe400078e0033 */
[----:B------:R-:W-:-:S05]  /*2c70*/  @P5 IMAD.MOV.U32 R57, RZ, RZ, R52 ;  /* 0x000000ffff395224 */ /* 0x000fca00078e0034 */
[----:B------:R0:W3:Y:S02]  /*2c80*/  @P5 LDG.E.U8 R20, desc[UR20][R56.64] ;  /* 0x0000001438145981 */ /* 0x0000e4000c1e1100 */
[----:B0-----:R-:W-:Y:S02]  /*2c90*/  @P0 IMAD.MOV.U32 R56, RZ, RZ, R53 ;  /* 0x000000ffff380224 */ /* 0x001fe400078e0035 */
[----:B------:R-:W-:-:S05]  /*2ca0*/  @P0 IMAD.MOV.U32 R57, RZ, RZ, R54 ;  /* 0x000000ffff390224 */ /* 0x000fca00078e0036 */
[----:B------:R0:W4:Y:S04]  /*2cb0*/  @P0 LDG.E.U8 R19, desc[UR20][R56.64] ;  /* 0x0000001438130981 */ /* 0x000128000c1e1100 */
        /* <DEDUP_REMOVED lines=17> */
[----:B------:R-:W-:Y:S01]  /*2dd0*/  PRMT R17, RZ, 0x7610, R17 ;  /* 0x00007610ff117816 */ /* 0x000fe20000000011 */
[----:B------:R-:W-:Y:S01]  /*2de0*/  IMAD R80, R137, R60, R80 ;  /* 0x0000003c89507224 */ /* 0x000fe200078e0250 */
[----:B------:R-:W-:Y:S02]  /*2df0*/  PRMT R16, RZ, 0x7610, R16 ;  /* 0x00007610ff107816 */ /* 0x000fe40000000010 */
[----:B------:R-:W-:Y:S02]  /*2e00*/  PLOP3.LUT P0, PT, PT, PT, UP1, 0x80, 0x8 ;  /* 0x000000000008781c */ /* 0x000fe40003f0f018 */
[----:B------:R-:W-:Y:S01]  /*2e10*/  PRMT R15, RZ, 0x7610, R15 ;  /* 0x00007610ff0f7816 */ /* 0x000fe2000000000f */
[----:B--2---:R0:W-:Y:S02]  /*2e20*/  STL [R1+0x178], R21 ;  /* 0x0001781501007387 */ /* 0x0041e40000100800 */
[----:B0-----:R-:W-:-:S05]  /*2e30*/  LEA.HI R21, R25, 0x3c, RZ, 0x1a ;  /* 0x0000003c19157811 */ /* 0x001fca00078fd0ff */
        /* <DEDUP_REMOVED lines=13> */
[----:B------:R-:W-:Y:S01]  /*2f10*/  IADD3 R59, P6, PT, R63, R66, RZ ;  /* 0x000000423f3b7210 */ /* 0x000fe20007fde0ff */
[----:B------:R-:W-:-:S03]  /*2f20*/  @P1 IMAD.MOV.U32 R62, RZ, RZ, R55 ;  /* 0x000000ffff3e1224 */ /* 0x000fc600078e0037 */
[----:B------:R-:W-:Y:S01]  /*2f30*/  LEA.HI.X.SX32 R60, R63, R64, 0x1, P6 ;  /* 0x000000403f3c7211 */ /* 0x000fe200030f0eff */
[----:B------:R-:W-:-:S05]  /*2f40*/  @P1 IMAD.MOV.U32 R63, RZ, RZ, R56 ;  /* 0x000000ffff3f1224 */ /* 0x000fca00078e0038 */
[----:B------:R0:W2:Y:S01]  /*2f50*/  @P1 LDG.E.U8 R17, desc[UR20][R62.64] ;  /* 0x000000143e111981 */ /* 0x0000a2000c1e1100 */
[----:B------:R-:W-:Y:S01]  /*2f60*/  ISETP.LT.AND P0, PT, R19, UR22, P0 ;  /* 0x0000001613007c0c */ /* 0x000fe20008701270 */
[----:B0-----:R-:W-:Y:S02]  /*2f70*/  @P5 IMAD.MOV.U32 R62, RZ, RZ, R57 ;  /* 0x000000ffff3e5224 */ /* 0x001fe400078e0039 */
[----:B------:R-:W-:-:S05]  /*2f80*/  @P5 IMAD.MOV.U32 R63, RZ, RZ, R58 ;  /* 0x000000ffff3f5224 */ /* 0x000fca00078e003a */
[----:B------:R0:W3:Y:S05]  /*2f90*/  @P5 LDG.E.U8 R16, desc[UR20][R62.64] ;  /* 0x000000143e105981 */ /* 0x0000ea000c1e1100 */
        /* <DEDUP_REMOVED lines=11> */
[----:B------:R-:W-:Y:S02]  /*3050*/  PLOP3.LUT P0, PT, PT, PT, UP1, 0x80, 0x8 ;  /* 0x000000000008781c */ /* 0x000fe40003f0f018 */
[----:B------:R-:W-:Y:S02]  /*3060*/  IABS R197, R203 ;  /* 0x000000cb00c57213 */ /* 0x000fe40000000000 */
[----:B------:R-:W-:-:S03]  /*3070*/  IABS R196, R198 ;  /* 0x000000c600c47213 */ /* 0x000fc60000000000 */
[----:B0-----:R-:W-:Y:S01]  /*3080*/  IMAD.HI.U32 R62, R140, R197, RZ ;  /* 0x000000c58c3e7227 */ /* 0x001fe200078e00ff */
[----:B------:R-:W-:-:S03]  /*3090*/  PRMT R14, RZ, 0x7610, R14 ;  /* 0x00007610ff0e7816 */ /* 0x000fc6000000000e */
[----:B------:R-:W-:-:S04]  /*30a0*/  IMAD.HI.U32 R67, R140, R196, RZ ;  /* 0x000000c48c437227 */ /* 0x000fc800078e00ff */
[----:B------:R-:W-:Y:S02]  /*30b0*/  IMAD.MOV R78, RZ, RZ, -R62 ;  /* 0x000000ffff4e7224 */ /* 0x000fe400078e0a3e */
[----:B------:R-:W-:-:S04]  /*30c0*/  IMAD.MOV R67, RZ, RZ, -R67 ;  /* 0x000000ffff437224 */ /* 0x000fc800078e0a43 */
[----:B------:R-:W-:Y:S01]  /*30d0*/  IMAD R196, R137, R67, R196 ;  /* 0x0000004389c47224 */ /* 0x000fe200078e02c4 */
[----:B---3--:R0:W-:Y:S02]  /*30e0*/  STL [R1+0x198], R16 ;  /* 0x0001981001007387 */ /* 0x0081e40000100800 */
[----:B0-----:R-:W-:-:S04]  /*30f0*/  LEA.HI R16, R25, 0x6c, RZ, 0x1a ;  /* 0x0000006c19107811 */ /* 0x001fc800078fd0ff */
[C---:B------:R-:W-:Y:S01]  /*3100*/  ISETP.LT.AND P0, PT, R16.reuse, UR22, P0 ;  /* 0x0000001610007c0c */ /* 0x040fe20008701270 */
[----:B------:R-:W-:-:S05]  /*3110*/  IMAD R79, R16, UR12, RZ ;  /* 0x0000000c104f7c24 */ /* 0x000fca000f8e02ff */
[C---:B------:R-:W-:Y:S01]  /*3120*/  IADD3 R61, P6, PT, R79.reuse, R66, RZ ;  /* 0x000000424f3d7210 */ /* 0x040fe20007fde0ff */
[----:B----4-:R-:W-:Y:S03]  /*3130*/  STL [R1+0x194], R15 ;  /* 0x0001940f01007387 */ /* 0x010fe60000100800 */
[----:B------:R-:W-:Y:S01]  /*3140*/  LEA.HI.X.SX32 R62, R79, R64, 0x1, P6 ;  /* 0x000000404f3e7211 */ /* 0x000fe200030f0eff */
[----:B--2---:R-:W-:Y:S04]  /*3150*/  STL [R1+0x170], R17 ;  /* 0x0001701101007387 */ /* 0x004fe80000100800 */
[----:B------:R-:W-:Y:S01]  /*3160*/  STL.S16 [R1+0x17c], R14 ;  /* 0x00017c0e01007387 */ /* 0x000fe20000100600 */
[----:B------:R-:W-:-:S03]  /*3170*/  @P0 IMAD.MOV.U32 R67, RZ, RZ, R62 ;  /* 0x000000ffff430224 */ /* 0x000fc600078e003e */
[----:B------:R0:W-:Y:S04]  /*3180*/  STL [R1+0x2b8], R62 ;  /* 0x0002b83e01007387 */ /* 0x0001e80000100800 */
[----:B0-----:R-:W2:Y:S01]  /*3190*/  LDL.LU R62, [R1+0x17c] ;  /* 0x00017c00013e7983 */ /* 0x001ea20000300800 */
[----:B------:R-:W-:Y:S02]  /*31a0*/  LEA.HI R15, R25, 0x7c, RZ, 0x1a ;  /* 0x0000007c190f7811 */ /* 0x000fe400078fd0ff */
[----:B------:R-:W-:Y:S02]  /*31b0*/  ISETP.GT.U32.AND P5, PT, R137, R71, PT ;  /* 0x000000478900720c */ /* 0x000fe40003fa4070 */
[----:B------:R-:W-:Y:S01]  /*31c0*/  PLOP3.LUT P1, PT, PT, PT, UP1, 0x80, 0x8 ;  /* 0x000000000008781c */ /* 0x000fe20003f2f018 */
[----:B------:R-:W-:-:S03]  /*31d0*/  IMAD R81, R15, UR12, RZ ;  /* 0x0000000c0f517c24 */ /* 0x000fc6000f8e02ff */
[----:B------:R-:W-:Y:S02]  /*31e0*/  ISETP.LT.AND P1, PT, R15, UR22, P1 ;  /* 0x000000160f007c0c */ /* 0x000fe40008f21270 */
[C---:B------:R-:W-:Y:S01]  /*31f0*/  IADD3 R63, P6, PT, R81.reuse, R66, RZ ;  /* 0x00000042513f7210 */ /* 0x040fe20007fde0ff */
[----:B------:R-:W-:Y:S01]  /*3200*/  @P0 IMAD.MOV.U32 R66, RZ, RZ, R61 ;  /* 0x000000ffff420224 */ /* 0x000fe200078e003d */
[----:B------:R-:W-:Y:S02]  /*3210*/  PRMT R8, RZ, 0x7610, R8 ;  /* 0x00007610ff087816 */ /* 0x000fe40000000008 */
[----:B------:R-:W-:Y:S01]  /*3220*/  LEA.HI.X.SX32 R64, R81, R64, 0x1, P6 ;  /* 0x0000004051407211 */ /* 0x000fe200030f0eff */
[----:B------:R-:W-:Y:S01]  /*3230*/  @!P5 IMAD.IADD R71, R71, 0x1, -R137 ;  /* 0x000000014747d824 */ /* 0x000fe200078e0a89 */
[----:B------:R-:W-:Y:S02]  /*3240*/  ISETP.GT.U32.AND P5, PT, R137, R69, PT ;  /* 0x000000458900720c */ /* 0x000fe40003fa4070 */
[----:B------:R0:W3:Y:S03]  /*3250*/  @P0 LDG.E.U8 R8, desc[UR20][R66.64] ;  /* 0x0000001442080981 */ /* 0x0000e6000c1e1100 */
[----:B0-----:R-:W-:-:S02]  /*3260*/  @P1 IMAD.MOV.U32 R66, RZ, RZ, R63 ;  /* 0x000000ffff421224 */ /* 0x001fc400078e003f */
[----:B------:R-:W-:-:S06]  /*3270*/  @P1 IMAD.MOV.U32 R67, RZ, RZ, R64 ;  /* 0x000000ffff431224 */ /* 0x000fcc00078e0040 */
[----:B------:R-:W-:-:S05]  /*3280*/  @!P5 IMAD.IADD R69, R69, 0x1, -R137 ;  /* 0x000000014545d824 */ /* 0x000fca00078e0a89 */
[----:B------:R-:W-:-:S13]  /*3290*/  ISETP.GT.U32.AND P6, PT, R137, R69, PT ;  /* 0x000000458900720c */ /* 0x000fda0003fc4070 */
[----:B------:R-:W-:Y:S01]  /*32a0*/  @!P6 IMAD.IADD R69, R69, 0x1, -R137 ;  /* 0x000000014545e824 */ /* 0x000fe200078e0a89 */
[----:B------:R-:W-:-:S13]  /*32b0*/  ISETP.GT.U32.AND P6, PT, R137, R179, PT ;  /* 0x000000b38900720c */ /* 0x000fda0003fc4070 */
[----:B------:R-:W-:-:S05]  /*32c0*/  @!P6 IMAD.IADD R179, R179, 0x1, -R137 ;  /* 0x00000001b3b3e824 */ /* 0x000fca00078e0a89 */
[----:B------:R-:W-:Y:S02]  /*32d0*/  ISETP.GT.U32.AND P6, PT, R137, R179, PT ;  /* 0x000000b38900720c */ /* 0x000fe40003fc4070 */
[----:B------:R-:W-:-:S11]  /*32e0*/  ISETP.GE.AND P5, PT, R141, RZ, PT ;  /* 0x000000ff8d00720c */ /* 0x000fd60003fa6270 */
[----:B------:R-:W-:Y:S01]  /*32f0*/  @!P6 IMAD.IADD R179, R179, 0x1, -R137 ;  /* 0x00000001b3b3e824 */ /* 0x000fe200078e0a89 */
[C---:B------:R-:W-:Y:S01]  /*3300*/  ISETP.GT.U32.AND P6, PT, R137.reuse, R172, PT ;  /* 0x000000ac8900720c */ /* 0x040fe20003fc4070 */
[----:B------:R-:W-:Y:S01]  /*3310*/  @!P5 IMAD.MOV R69, RZ, RZ, -R69 ;  /* 0x000000ffff45d224 */ /* 0x000fe200078e0a45 */
[C---:B------:R-:W-:Y:S02]  /*3320*/  ISETP.GT.U32.AND P5, PT, R137.reuse, R178, PT ;  /* 0x000000b28900720c */ /* 0x040fe40003fa4070 */
[----:B------:R-:W-:-:S09]  /*3330*/  ISETP.GT.U32.AND P0, PT, R137, R185, PT ;  /* 0x000000b98900720c */ /* 0x000fd20003f04070 */
[----:B------:R-:W-:-:S05]  /*3340*/  @!P6 IMAD.IADD R172, R172, 0x1, -R137 ;  /* 0x00000001acace824 */ /* 0x000fca00078e0a89 */
[----:B------:R-:W-:Y:S01]  /*3350*/  ISETP.GT.U32.AND P6, PT, R137, R172, PT ;  /* 0x000000ac8900720c */ /* 0x000fe20003fc4070 */
[--C-:B------:R-:W-:Y:S02]  /*3360*/  @!P5 IMAD.IADD R178, R178, 0x1, -R137.reuse ;  /* 0x00000001b2b2d824 */ /* 0x100fe400078e0a89 */
[----:B------:R-:W-:-:S03]  /*3370*/  @!P0 IMAD.IADD R185, R185, 0x1, -R137 ;  /* 0x00000001b9b98824 */ /* 0x000fc600078e0a89 */
[C---:B------:R-:W-:Y:S02]  /*3380*/  ISETP.GT.U32.AND P5, PT, R137.reuse, R178, PT ;  /* 0x000000b28900720c */ /* 0x040fe40003fa4070 */
[----:B------:R-:W-:-:S05]  /*3390*/  ISETP.GT.U32.AND P0, PT, R137, R185, PT ;  /* 0x000000b98900720c */ /* 0x000fca0003f04070 */
[----:B------:R-:W-:Y:S01]  /*33a0*/  @!P6 IMAD.IADD R172, R172, 0x1, -R137 ;  /* 0x00000001acace824 */ /* 0x000fe200078e0a89 */
[----:B------:R-:W-:-:S05]  /*33b0*/  ISETP.GT.U32.AND P6, PT, R137, R163, PT ;  /* 0x000000a38900720c */ /* 0x000fca0003fc4070 */
[--C-:B------:R-:W-:Y:S01]  /*33c0*/  @!P5 IMAD.IADD R178, R178, 0x1, -R137.reuse ;  /* 0x00000001b2b2d824 */ /* 0x100fe200078e0a89 */
[----:B------:R-:W-:Y:S01]  /*33d0*/  ISETP.GT.U32.AND P5, PT, R137, R171, PT ;  /* 0x000000ab8900720c */ /* 0x000fe20003fa4070 */
[----:B------:R-:W-:Y:S01]  /*33e0*/  @!P0 IMAD.IADD R185, R185, 0x1, -R137 ;  /* 0x00000001b9b98824 */ /* 0x000fe200078e0a89 */
[----:B------:R-:W-:-:S05]  /*33f0*/  ISETP.GT.U32.AND P0, PT, R137, R126, PT ;  /* 0x0000007e8900720c */ /* 0x000fca0003f04070 */
        /* <DEDUP_REMOVED lines=9> */
[C---:B------:R-:W-:Y:S01]  /*3490*/  ISETP.GT.U32.AND P5, PT, R137.reuse, R70, PT ;  /* 0x000000468900720c */ /* 0x040fe20003fa4070 */
[----:B------:R-:W-:Y:S01]  /*34a0*/  @!P0 IMAD.IADD R126, R126, 0x1, -R137 ;  /* 0x000000017e7e8824 */ /* 0x000fe200078e0a89 */
[----:B------:R-:W-:-:S05]  /*34b0*/  ISETP.GT.U32.AND P0, PT, R137, R165, PT ;  /* 0x000000a58900720c */ /* 0x000fca0003f04070 */
[----:B------:R-:W-:Y:S01]  /*34c0*/  @!P6 IMAD.IADD R156, R156, 0x1, -R137 ;  /* 0x000000019c9ce824 */ /* 0x000fe200078e0a89 */
[----:B--2---:R0:W2:Y:S01]  /*34d0*/  @P1 LDG.E.U8 R62, desc[UR20][R66.64] ;  /* 0x00000014423e1981 */ /* 0x0040a2000c1e1100 */
[----:B------:R-:W-:-:S13]  /*34e0*/  ISETP.GT.U32.AND P1, PT, R137, R71, PT ;  /* 0x000000478900720c */ /* 0x000fda0003f24070 */
[----:B------:R-:W-:Y:S01]  /*34f0*/  @!P1 IMAD.IADD R71, R71, 0x1, -R137 ;  /* 0x0000000147479824 */ /* 0x000fe200078e0a89 */
[----:B------:R-:W-:-:S13]  /*3500*/  ISETP.GT.U32.AND P1, PT, R137, R68, PT ;  /* 0x000000448900720c */ /* 0x000fda0003f24070 */
[----:B------:R-:W-:-:S05]  /*3510*/  @!P1 IMAD.IADD R68, R68, 0x1, -R137 ;  /* 0x0000000144449824 */ /* 0x000fca00078e0a89 */
        /* <DEDUP_REMOVED lines=12> */
[C---:B------:R-:W-:Y:S02]  /*35e0*/  ISETP.GT.U32.AND P1, PT, R137.reuse, R159, PT ;  /* 0x0000009f8900720c */ /* 0x040fe40003f24070 */
[----:B------:R-:W-:Y:S01]  /*35f0*/  ISETP.GT.U32.AND P6, PT, R137, R156, PT ;  /* 0x0000009c8900720c */ /* 0x000fe20003fc4070 */
[--C-:B------:R-:W-:Y:S02]  /*3600*/  @!P5 IMAD.IADD R70, R70, 0x1, -R137.reuse ;  /* 0x000000014646d824 */ /* 0x100fe400078e0a89 */
[----:B------:R-:W-:-:S03]  /*3610*/  @!P0 IMAD.IADD R165, R165, 0x1, -R137 ;  /* 0x00000001a5a58824 */ /* 0x000fc600078e0a89 */
[----:B------:R-:W-:-:S05]  /*3620*/  ISETP.GT.U32.AND P5, PT, R137, R70, PT ;  /* 0x000000468900720c */ /* 0x000fca0003fa4070 */
[--C-:B------:R-:W-:Y:S01]  /*3630*/  @!P1 IMAD.IADD R159, R159, 0x1, -R137.reuse ;  /* 0x000000019f9f9824 */ /* 0x100fe200078e0a89 */
[C---:B------:R-:W-:Y:S01]  /*3640*/  ISETP.GT.U32.AND P1, PT, R137.reuse, R151, PT ;  /* 0x000000978900720c */ /* 0x040fe20003f24070 */
[----:B------:R-:W-:Y:S01]  /*3650*/  @!P6 IMAD.IADD R156, R156, 0x1, -R137 ;  /* 0x000000019c9ce824 */ /* 0x000fe200078e0a89 */
[C---:B------:R-:W-:Y:S02]  /*3660*/  ISETP.GT.U32.AND P6, PT, R137.reuse, R150, PT ;  /* 0x000000968900720c */ /* 0x040fe40003fc4070 */
[----:B------:R-:W-:-:S03]  /*3670*/  ISETP.GT.U32.AND P0, PT, R137, R165, PT ;  /* 0x000000a58900720c */ /* 0x000fc60003f04070 */
[----:B------:R-:W-:Y:S01]  /*3680*/  @!P5 IMAD.IADD R70, R70, 0x1, -R137 ;  /* 0x000000014646d824 */ /* 0x000fe200078e0a89 */
[----:B------:R-:W-:-:S05]  /*3690*/  ISETP.GT.U32.AND P5, PT, R137, R73, PT ;  /* 0x000000498900720c */ /* 0x000fca0003fa4070 */
[--C-:B------:R-:W-:Y:S02]  /*36a0*/  @!P1 IMAD.IADD R151, R151, 0x1, -R137.reuse ;  /* 0x0000000197979824 */ /* 0x100fe400078e0a89 */
[----:B------:R-:W-:-:S03]  /*36b0*/  @!P6 IMAD.IADD R150, R150, 0x1, -R137 ;  /* 0x000000019696e824 */ /* 0x000fc600078e0a89 */
[----:B------:R-:W-:Y:S01]  /*36c0*/  ISETP.GT.U32.AND P1, PT, R137, R151, PT ;  /* 0x000000978900720c */ /* 0x000fe20003f24070 */
[--C-:B------:R-:W-:Y:S01]  /*36d0*/  @!P0 IMAD.IADD R165, R165, 0x1, -R137.reuse ;  /* 0x00000001a5a58824 */ /* 0x100fe200078e0a89 */
[C---:B------:R-:W-:Y:S02]  /*36e0*/  ISETP.GT.U32.AND P0, PT, R137.reuse, R162, PT ;  /* 0x000000a28900720c */ /* 0x040fe40003f04070 */
[----:B------:R-:W-:Y:S01]  /*36f0*/  ISETP.GT.U32.AND P6, PT, R137, R150, PT ;  /* 0x000000968900720c */ /* 0x000fe20003fc4070 */
[----:B------:R-:W-:-:S08]  /*3700*/  @!P5 IMAD.IADD R73, R73, 0x1, -R137 ;  /* 0x000000014949d824 */ /* 0x000fd000078e0a89 */
[--C-:B------:R-:W-:Y:S01]  /*3710*/  @!P1 IMAD.IADD R151, R151, 0x1, -R137.reuse ;  /* 0x0000000197979824 */ /* 0x100fe200078e0a89 */
[C---:B------:R-:W-:Y:S02]  /*3720*/  ISETP.GT.U32.AND P1, PT, R137.reuse, R77, PT ;  /* 0x0000004d8900720c */ /* 0x040fe40003f24070 */
[C---:B------:R-:W-:Y:S01]  /*3730*/  ISETP.GT.U32.AND P5, PT, R137.reuse, R73, PT ;  /* 0x000000498900720c */ /* 0x040fe20003fa4070 */
[--C-:B------:R-:W-:Y:S02]  /*3740*/  @!P0 IMAD.IADD R162, R162, 0x1, -R137.reuse ;  /* 0x00000001a2a28824 */ /* 0x100fe400078e0a89 */
[----:B------:R-:W-:Y:S01]  /*3750*/  @!P6 IMAD.IADD R150, R150, 0x1, -R137 ;  /* 0x000000019696e824 */ /* 0x000fe200078e0a89 */
[C---:B------:R-:W-:Y:S02]  /*3760*/  ISETP.GT.U32.AND P6, PT, R137.reuse, R149, PT ;  /* 0x000000958900720c */ /* 0x040fe40003fc4070 */
[----:B------:R-:W-:-:S05]  /*3770*/  ISETP.GT.U32.AND P0, PT, R137, R162, PT ;  /* 0x000000a28900720c */ /* 0x000fca0003f04070 */
[--C-:B------:R-:W-:Y:S02]  /*3780*/  @!P1 IMAD.IADD R77, R77, 0x1, -R137.reuse ;  /* 0x000000014d4d9824 */ /* 0x100fe400078e0a89 */
[--C-:B------:R-:W-:Y:S01]  /*3790*/  @!P5 IMAD.IADD R73, R73, 0x1, -R137.reuse ;  /* 0x000000014949d824 */ /* 0x100fe200078e0a89 */
[C---:B------:R-:W-:Y:S02]  /*37a0*/  ISETP.GT.U32.AND P5, PT, R137.reuse, R72, PT ;  /* 0x000000488900720c */ /* 0x040fe40003fa4070 */
[----:B------:R-:W-:Y:S01]  /*37b0*/  ISETP.GT.U32.AND P1, PT, R137, R77, PT ;  /* 0x0000004d8900720c */ /* 0x000fe20003f24070 */
        /* <DEDUP_REMOVED lines=15> */
[C---:B------:R-:W-:Y:S01]  /*38b0*/  ISETP.GT.U32.AND P1, PT, R137.reuse, R85, PT ;  /* 0x000000558900720c */ /* 0x040fe20003f24070 */
[--C-:B------:R-:W-:Y:S02]  /*38c0*/  @!P6 IMAD.IADD R84, R84, 0x1, -R137.reuse ;  /* 0x000000015454e824 */ /* 0x100fe400078e0a89 */
[----:B------:R-:W-:Y:S01]  /*38d0*/  @!P0 IMAD.IADD R152, R152, 0x1, -R137 ;  /* 0x0000000198988824 */ /* 0x000fe200078e0a89 */
[C---:B------:R-:W-:Y:S02]  /*38e0*/  ISETP.GT.U32.AND P0, PT, R137.reuse, R96, PT ;  /* 0x000000608900720c */ /* 0x040fe40003f04070 */
[C---:B------:R-:W-:Y:S01]  /*38f0*/  ISETP.GT.U32.AND P6, PT, R137.reuse, R84, PT ;  /* 0x000000548900720c */ /* 0x040fe20003fc4070 */
[----:B------:R-:W-:-:S04]  /*3900*/  IMAD R197, R137, R78, R197 ;  /* 0x0000004e89c57224 */ /* 0x000fc800078e02c5 */
[--C-:B------:R-:W-:Y:S02]  /*3910*/  @!P5 IMAD.IADD R148, R148, 0x1, -R137.reuse ;  /* 0x000000019494d824 */ /* 0x100fe400078e0a89 */
[--C-:B------:R-:W-:Y:S01]  /*3920*/  @!P1 IMAD.IADD R85, R85, 0x1, -R137.reuse ;  /* 0x0000000155559824 */ /* 0x100fe200078e0a89 */
[C---:B------:R-:W-:Y:S02]  /*3930*/  ISETP.GT.U32.AND P1, PT, R137.reuse, R80, PT ;  /* 0x000000508900720c */ /* 0x040fe40003f24070 */
[C---:B------:R-:W-:Y:S01]  /*3940*/  ISETP.GT.U32.AND P5, PT, R137.reuse, R148, PT ;  /* 0x000000948900720c */ /* 0x040fe20003fa4070 */
[--C-:B------:R-:W-:Y:S02]  /*3950*/  @!P0 IMAD.IADD R96, R96, 0x1, -R137.reuse ;  /* 0x0000000160608824 */ /* 0x100fe400078e0a89 */
[----:B------:R-:W-:Y:S01]  /*3960*/  @!P6 IMAD.IADD R84, R84, 0x1, -R137 ;  /* 0x000000015454e824 */ /* 0x000fe200078e0a89 */
[----:B------:R-:W-:Y:S02]  /*3970*/  ISETP.GT.U32.AND P6, PT, R137, R197, PT ;  /* 0x000000c58900720c */ /* 0x000fe40003fc4070 */
[----:B------:R-:W-:-:S02]  /*3980*/  LOP3.LUT R218, R141, 0x44, RZ, 0xfc, !PT ;  /* 0x000000448dda7812 */ /* 0x000fc400078efcff */
[----:B------:R-:W-:Y:S02]  /*3990*/  ISETP.GT.U32.AND P0, PT, R137, R96, PT ;  /* 0x000000608900720c */ /* 0x000fe40003f04070 */
[----:B------:R-:W-:Y:S01]  /*39a0*/  IABS R211, R218 ;  /* 0x000000da00d37213 */ /* 0x000fe20000000000 */
[--C-:B------:R-:W-:Y:S01]  /*39b0*/  @!P1 IMAD.IADD R80, R80, 0x1, -R137.reuse ;  /* 0x0000000150509824 */ /* 0x100fe200078e0a89 */
[----:B------:R-:W-:Y:S01]  /*39c0*/  LOP3.LUT R219, R141, 0x46, RZ, 0xfc, !PT ;  /* 0x000000468ddb7812 */ /* 0x000fe200078efcff */
[--C-:B------:R-:W-:Y:S01]  /*39d0*/  @!P5 IMAD.IADD R148, R148, 0x1, -R137.reuse ;  /* 0x000000019494d824 */ /* 0x100fe200078e0a89 */
[C---:B------:R-:W-:Y:S01]  /*39e0*/  ISETP.GT.U32.AND P5, PT, R137.reuse, R76, PT ;  /* 0x0000004c8900720c */ /* 0x040fe20003fa4070 */
[----:B0-----:R-:W-:Y:S01]  /*39f0*/  IMAD.HI.U32 R67, R140, R211, RZ ;  /* 0x000000d38c437227 */ /* 0x001fe200078e00ff */
[----:B------:R-:W-:Y:S02]  /*3a00*/  ISETP.GT.U32.AND P1, PT, R137, R80, PT ;  /* 0x000000508900720c */ /* 0x000fe40003f24070 */
[----:B------:R-:W-:Y:S01]  /*3a10*/  IABS R210, R219 ;  /* 0x000000db00d27213 */ /* 0x000fe20000000000 */
[----:B------:R-:W-:-:S02]  /*3a20*/  @!P6 IMAD.IADD R197, R197, 0x1, -R137 ;  /* 0x00000001c5c5e824 */ /* 0x000fc400078e0a89 */
[----:B------:R-:W-:Y:S02]  /*3a30*/  IMAD.MOV R86, RZ, RZ, -R67 ;  /* 0x000000ffff567224 */ /* 0x000fe400078e0a43 */
[----:B------:R-:W-:Y:S01]  /*3a40*/  @!P0 IMAD.IADD R96, R96, 0x1, -R137 ;  /* 0x0000000160608824 */ /* 0x000fe200078e0a89 */
[C---:B------:R-:W-:Y:S01]  /*3a50*/  ISETP.GT.U32.AND P0, PT, R137.reuse, R94, PT ;  /* 0x0000005e8900720c */ /* 0x040fe20003f04070 */
[----:B------:R-:W-:Y:S01]  /*3a60*/  IMAD.HI.U32 R78, R140, R210, RZ ;  /* 0x000000d28c4e7227 */ /* 0x000fe200078e00ff */
[----:B------:R-:W-:-:S03]  /*3a70*/  ISETP.GT.U32.AND P6, PT, R137, R197, PT ;  /* 0x000000c58900720c */ /* 0x000fc60003fc4070 */
[----:B------:R-:W-:Y:S01]  /*3a80*/  IMAD R211, R137, R86, R211 ;  /* 0x0000005689d37224 */ /* 0x000fe200078e02d3 */
[----:B------:R-:W-:Y:S01]  /*3a90*/  LOP3.LUT R217, R141, 0x42, RZ, 0xfc, !PT ;  /* 0x000000428dd97812 */ /* 0x000fe200078efcff */
[----:B------:R-:W-:Y:S02]  /*3aa0*/  IMAD.MOV R78, RZ, RZ, -R78 ;  /* 0x000000ffff4e7224 */ /* 0x000fe400078e0a4e */
[--C-:B------:R-:W-:Y:S02]  /*3ab0*/  @!P5 IMAD.IADD R76, R76, 0x1, -R137.reuse ;  /* 0x000000014c4cd824 */ /* 0x100fe400078e0a89 */
[--C-:B------:R-:W-:Y:S01]  /*3ac0*/  @!P1 IMAD.IADD R80, R80, 0x1, -R137.reuse ;  /* 0x0000000150509824 */ /* 0x100fe200078e0a89 */
[C---:B------:R-:W-:Y:S01]  /*3ad0*/  ISETP.GT.U32.AND P1, PT, R137.reuse, R211, PT ;  /* 0x000000d38900720c */ /* 0x040fe20003f24070 */
[C---:B------:R-:W-:Y:S01]  /*3ae0*/  IMAD R210, R137.reuse, R78, R210 ;  /* 0x0000004e89d27224 */ /* 0x040fe200078e02d2 */
[----:B------:R-:W-:Y:S02]  /*3af0*/  IABS R212, R217 ;  /* 0x000000d900d47213 */ /* 0x000fe40000000000 */
[----:B------:R-:W-:Y:S01]  /*3b00*/  ISETP.GT.U32.AND P5, PT, R137, R76, PT ;  /* 0x0000004c8900720c */ /* 0x000fe20003fa4070 */
[----:B------:R-:W-:-:S02]  /*3b10*/  @!P0 IMAD.IADD R94, R94, 0x1, -R137 ;  /* 0x000000015e5e8824 */ /* 0x000fc400078e0a89 */
[--C-:B------:R-:W-:Y:S01]  /*3b20*/  @!P6 IMAD.IADD R197, R197, 0x1, -R137.reuse ;  /* 0x00000001c5c5e824 */ /* 0x100fe200078e0a89 */
[----:B------:R-:W-:Y:S01]  /*3b30*/  ISETP.GT.U32.AND P6, PT, R137, R210, PT ;  /* 0x000000d28900720c */ /* 0x000fe20003fc4070 */
[----:B------:R-:W-:Y:S01]  /*3b40*/  IMAD.HI.U32 R66, R140, R212, RZ ;  /* 0x000000d48c427227 */ /* 0x000fe200078e00ff */
[C---:B------:R-:W-:Y:S02]  /*3b50*/  LOP3.LUT R213, R141.reuse, 0x48, RZ, 0xfc, !PT ;  /* 0x000000488dd57812 */ /* 0x040fe400078efcff */
[----:B------:R-:W-:Y:S01]  /*3b60*/  LOP3.LUT R215, R141, 0x4c, RZ, 0xfc, !PT ;  /* 0x0000004c8dd77812 */ /* 0x000fe200078efcff */
[----:B------:R-:W-:Y:S01]  /*3b70*/  IMAD.MOV R66, RZ, RZ, -R66 ;  /* 0x000000ffff427224 */ /* 0x000fe200078e0a42 */
[----:B------:R-:W-:Y:S01]  /*3b80*/  ISETP.GT.U32.AND P0, PT, R137, R94, PT ;  /* 0x0000005e8900720c */ /* 0x000fe20003f04070 */
[--C-:B------:R-:W-:Y:S01]  /*3b90*/  @!P1 IMAD.IADD R211, R211, 0x1, -R137.reuse ;  /* 0x00000001d3d39824 */ /* 0x100fe200078e0a89 */
[----:B------:R-:W-:Y:S02]  /*3ba0*/  IABS R209, R213 ;  /* 0x000000d500d17213 */ /* 0x000fe40000000000 */
[----:B------:R-:W-:Y:S01]  /*3bb0*/  IABS R202, R215 ;  /* 0x000000d700ca7213 */ /* 0x000fe20000000000 */
[----:B------:R-:W-:Y:S01]  /*3bc0*/  IMAD R212, R137, R66, R212 ;  /* 0x0000004289d47224 */ /* 0x000fe200078e02d4 */
[----:B------:R-:W-:Y:S01]  /*3bd0*/  LOP3.LUT R216, R141, 0x4e, RZ, 0xfc, !PT ;  /* 0x0000004e8dd87812 */ /* 0x000fe200078efcff */
[----:B------:R-:W-:Y:S01]  /*3be0*/  @!P5 IMAD.IADD R76, R76, 0x1, -R137 ;  /* 0x000000014c4cd824 */ /* 0x000fe200078e0a89 */
[C---:B------:R-:W-:Y:S01]  /*3bf0*/  ISETP.GT.U32.AND P5, PT, R137.reuse, R196, PT ;  /* 0x000000c48900720c */ /* 0x040fe20003fa4070 */
[----:B------:R-:W-:Y:S01]  /*3c00*/  IMAD.HI.U32 R66, R140, R209, RZ ;  /* 0x000000d18c427227 */ /* 0x000fe200078e00ff */
[----:B------:R-:W-:-:S03]  /*3c10*/  ISETP.GT.U32.AND P1, PT, R137, R211, PT ;  /* 0x000000d38900720c */ /* 0x000fc60003f24070 */
[----:B------:R-:W-:Y:S01]  /*3c20*/  IMAD.HI.U32 R78, R140, R202, RZ ;  /* 0x000000ca8c4e7227 */ /* 0x000fe200078e00ff */
[----:B------:R-:W-:-:S03]  /*3c30*/  IABS R201, R216 ;  /* 0x000000d800c97213 */ /* 0x000fc60000000000 */
[--C-:B------:R-:W-:Y:S02]  /*3c40*/  @!P6 IMAD.IADD R210, R210, 0x1, -R137.reuse ;  /* 0x00000001d2d2e824 */ /* 0x100fe400078e0a89 */
[----:B------:R-:W-:Y:S02]  /*3c50*/  IMAD.MOV R66, RZ, RZ, -R66 ;  /* 0x000000ffff427224 */ /* 0x000fe400078e0a42 */
[----:B------:R-:W-:Y:S01]  /*3c60*/  IMAD.MOV R78, RZ, RZ, -R78 ;  /* 0x000000ffff4e7224 */ /* 0x000fe200078e0a4e */
[C---:B------:R-:W-:Y:S01]  /*3c70*/  ISETP.GT.U32.AND P6, PT, R137.reuse, R210, PT ;  /* 0x000000d28900720c */ /* 0x040fe20003fc4070 */
[----:B------:R-:W-:Y:S01]  /*3c80*/  @!P0 IMAD.IADD R94, R94, 0x1, -R137 ;  /* 0x000000015e5e8824 */ /* 0x000fe200078e0a89 */
[C---:B------:R-:W-:Y:S01]  /*3c90*/  ISETP.GT.U32.AND P0, PT, R137.reuse, R82, PT ;  /* 0x000000528900720c */ /* 0x040fe20003f04070 */
[C---:B------:R-:W-:Y:S02]  /*3ca0*/  IMAD R209, R137.reuse, R66, R209 ;  /* 0x0000004289d17224 */ /* 0x040fe400078e02d1 */
[----:B------:R-:W-:-:S02]  /*3cb0*/  IMAD R202, R137, R78, R202 ;  /* 0x0000004e89ca7224 */ /* 0x000fc400078e02ca */
[----:B------:R-:W-:-:S04]  /*3cc0*/  IMAD.HI.U32 R66, R140, R201, RZ ;  /* 0x000000c98c427227 */ /* 0x000fc800078e00ff */
[----:B------:R-:W-:Y:S02]  /*3cd0*/  IMAD.MOV R66, RZ, RZ, -R66 ;  /* 0x000000ffff427224 */ /* 0x000fe400078e0a42 */
[--C-:B------:R-:W-:Y:S02]  /*3ce0*/  @!P5 IMAD.IADD R196, R196, 0x1, -R137.reuse ;  /* 0x00000001c4c4d824 */ /* 0x100fe400078e0a89 */
[----:B------:R-:W-:Y:S01]  /*3cf0*/  @!P1 IMAD.IADD R211, R211, 0x1, -R137 ;  /* 0x00000001d3d39824 */ /* 0x000fe200078e0a89 */
[C---:B------:R-:W-:Y:S01]  /*3d00*/  ISETP.GT.U32.AND P1, PT, R137.reuse, R202, PT ;  /* 0x000000ca8900720c */ /* 0x040fe20003f24070 */
[----:B------:R-:W-:Y:S01]  /*3d10*/  IMAD R201, R137, R66, R201 ;  /* 0x0000004289c97224 */ /* 0x000fe200078e02c9 */
[----:B------:R-:W-:Y:S02]  /*3d20*/  LOP3.LUT R214, R141, 0x4a, RZ, 0xfc, !PT ;  /* 0x0000004a8dd67812 */ /* 0x000fe400078efcff */
[C---:B------:R-:W-:Y:S01]  /*3d30*/  ISETP.GT.U32.AND P5, PT, R137.reuse, R196, PT ;  /* 0x000000c48900720c */ /* 0x040fe20003fa4070 */
[--C-:B------:R-:W-:Y:S01]  /*3d40*/  @!P0 IMAD.IADD R82, R82, 0x1, -R137.reuse ;  /* 0x0000000152528824 */ /* 0x100fe200078e0a89 */
[----:B------:R-:W-:Y:S01]  /*3d50*/  IABS R207, R214 ;  /* 0x000000d600cf7213 */ /* 0x000fe20000000000 */
[----:B------:R-:W-:Y:S01]  /*3d60*/  @!P6 IMAD.IADD R210, R210, 0x1, -R137 ;  /* 0x00000001d2d2e824 */ /* 0x000fe200078e0a89 */
[----:B------:R-:W-:-:S02]  /*3d70*/  ISETP.GT.U32.AND P6, PT, R137, R201, PT ;  /* 0x000000c98900720c */ /* 0x000fc40003fc4070 */
[C---:B------:R-:W-:Y:S02]  /*3d80*/  LOP3.LUT R208, R141.reuse, 0x50, RZ, 0xfc, !PT ;  /* 0x000000508dd07812 */ /* 0x040fe400078efcff */
[----:B------:R-:W-:Y:S01]  /*3d90*/  LOP3.LUT R205, R141, 0x54, RZ, 0xfc, !PT ;  /* 0x000000548dcd7812 */ /* 0x000fe200078efcff */
[----:B------:R-:W-:Y:S01]  /*3da0*/  IMAD.HI.U32 R67, R140, R207, RZ ;  /* 0x000000cf8c437227 */ /* 0x000fe200078e00ff */
[----:B------:R-:W-:Y:S02]  /*3db0*/  ISETP.GT.U32.AND P0, PT, R137, R82, PT ;  /* 0x000000528900720c */ /* 0x000fe40003f04070 */
[----:B------:R-:W-:Y:S01]  /*3dc0*/  IABS R200, R208 ;  /* 0x000000d000c87213 */ /* 0x000fe20000000000 */
[----:B------:R-:W-:Y:S01]  /*3dd0*/  @!P1 IMAD.IADD R202, R202, 0x1, -R137 ;  /* 0x00000001caca9824 */ /* 0x000fe200078e0a89 */
[----:B------:R-:W-:Y:S01]  /*3de0*/  IABS R191, R205 ;  /* 0x000000cd00bf7213 */ /* 0x000fe20000000000 */
[----:B------:R-:W-:Y:S01]  /*3df0*/  IMAD.MOV R86, RZ, RZ, -R67 ;  /* 0x000000ffff567224 */ /* 0x000fe200078e0a43 */
[----:B------:R-:W-:Y:S01]  /*3e00*/  LOP3.LUT R206, R141, 0x56, RZ, 0xfc, !PT ;  /* 0x000000568dce7812 */ /* 0x000fe200078efcff */
[----:B------:R-:W-:Y:S01]  /*3e10*/  @!P5 IMAD.IADD R196, R196, 0x1, -R137 ;  /* 0x00000001c4c4d824 */ /* 0x000fe200078e0a89 */
[C---:B------:R-:W-:Y:S01]  /*3e20*/  ISETP.GT.U32.AND P5, PT, R137.reuse, R209, PT ;  /* 0x000000d18900720c */ /* 0x040fe20003fa4070 */
[----:B------:R-:W-:Y:S01]  /*3e30*/  IMAD.HI.U32 R67, R140, R200, RZ ;  /* 0x000000c88c437227 */ /* 0x000fe200078e00ff */
[----:B------:R-:W-:-:S03]  /*3e40*/  ISETP.GT.U32.AND P1, PT, R137, R202, PT ;  /* 0x000000ca8900720c */ /* 0x000fc60003f24070 */
[----:B------:R-:W-:Y:S01]  /*3e50*/  IMAD.HI.U32 R66, R140, R191, RZ ;  /* 0x000000bf8c427227 */ /* 0x000fe200078e00ff */
[----:B------:R-:W-:-:S03]  /*3e60*/  IABS R190, R206 ;  /* 0x000000ce00be7213 */ /* 0x000fc60000000000 */
[----:B------:R-:W-:Y:S02]  /*3e70*/  @!P6 IMAD.IADD R201, R201, 0x1, -R137 ;  /* 0x00000001c9c9e824 */ /* 0x000fe400078e0a89 */
[----:B------:R-:W-:Y:S02]  /*3e80*/  IMAD.MOV R67, RZ, RZ, -R67 ;  /* 0x000000ffff437224 */ /* 0x000fe400078e0a43 */
[----:B------:R-:W-:Y:S01]  /*3e90*/  IMAD.MOV R66, RZ, RZ, -R66 ;  /* 0x000000ffff427224 */ /* 0x000fe200078e0a42 */
[C---:B------:R-:W-:Y:S01]  /*3ea0*/  ISETP.GT.U32.AND P6, PT, R137.reuse, R201, PT ;  /* 0x000000c98900720c */ /* 0x040fe20003fc4070 */
[----:B------:R-:W-:Y:S01]  /*3eb0*/  @!P0 IMAD.IADD R82, R82, 0x1, -R137 ;  /* 0x0000000152528824 */ /* 0x000fe200078e0a89 */
[C---:B------:R-:W-:Y:S01]  /*3ec0*/  ISETP.GT.U32.AND P0, PT, R137.reuse, R212, PT ;  /* 0x000000d48900720c */ /* 0x040fe20003f04070 */
[----:B------:R-:W-:Y:S02]  /*3ed0*/  IMAD R200, R137, R67, R200 ;  /* 0x0000004389c87224 */ /* 0x000fe400078e02c8 */
[----:B------:R-:W-:-:S04]  /*3ee0*/  IMAD.HI.U32 R67, R140, R190, RZ ;  /* 0x000000be8c437227 */ /* 0x000fc800078e00ff */
        /* <DEDUP_REMOVED lines=12> */
[C---:B------:R-:W-:Y:S01]  /*3fb0*/  IMAD.HI.U32 R78, R140.reuse, R195, RZ ;  /* 0x000000c38c4e7227 */ /* 0x040fe200078e00ff */
[C---:B------:R-:W-:Y:S02]  /*3fc0*/  LOP3.LUT R199, R141.reuse, 0x58, RZ, 0xfc, !PT ;  /* 0x000000588dc77812 */ /* 0x040fe400078efcff */
[----:B------:R-:W-:Y:S01]  /*3fd0*/  LOP3.LUT R193, R141, 0x5c, RZ, 0xfc, !PT ;  /* 0x0000005c8dc17812 */ /* 0x000fe200078efcff */
[----:B------:R-:W-:Y:S01]  /*3fe0*/  IMAD.MOV R78, RZ, RZ, -R78 ;  /* 0x000000ffff4e7224 */ /* 0x000fe200078e0a4e */
[----:B------:R-:W-:Y:S01]  /*3ff0*/  ISETP.GT.U32.AND P0, PT, R137, R212, PT ;  /* 0x000000d48900720c */ /* 0x000fe20003f04070 */
[----:B------:R-:W-:Y:S01]  /*4000*/  @!P1 IMAD.IADD R191, R191, 0x1, -R137 ;  /* 0x00000001bfbf9824 */ /* 0x000fe200078e0a89 */
        /* <DEDUP_REMOVED lines=10> */
[C---:B------:R-:W-:Y:S02]  /*40b0*/  IMAD R207, R137.reuse, R86, R207 ;  /* 0x0000005689cf7224 */ /* 0x040fe400078e02cf */
[----:B------:R-:W-:Y:S02]  /*40c0*/  @!P6 IMAD.IADD R190, R190, 0x1, -R137 ;  /* 0x00000001bebee824 */ /* 0x000fe400078e0a89 */
[----:B------:R-:W-:Y:S02]  /*40d0*/  IMAD.MOV R78, RZ, RZ, -R78 ;  /* 0x000000ffff4e7224 */ /* 0x000fe400078e0a4e */
[----:B------:R-:W-:Y:S01]  /*40e0*/  IMAD.MOV R67, RZ, RZ, -R67 ;  /* 0x000000ffff437224 */ /* 0x000fe200078e0a43 */
[C---:B------:R-:W-:Y:S01]  /*40f0*/  ISETP.GT.U32.AND P6, PT, R137.reuse, R190, PT ;  /* 0x000000be8900720c */ /* 0x040fe20003fc4070 */
[----:B------:R-:W-:Y:S01]  /*4100*/  @!P0 IMAD.IADD R212, R212, 0x1, -R137 ;  /* 0x00000001d4d48824 */ /* 0x000fe200078e0a89 */
[C---:B------:R-:W-:Y:S01]  /*4110*/  ISETP.GT.U32.AND P0, PT, R137.reuse, R207, PT ;  /* 0x000000cf8900720c */ /* 0x040fe20003f04070 */
[----:B------:R-:W-:-:S02]  /*4120*/  IMAD R189, R137, R78, R189 ;  /* 0x0000004e89bd7224 */ /* 0x000fc400078e02bd */
        /* <DEDUP_REMOVED lines=17> */
[C---:B------:R-:W-:Y:S01]  /*4240*/  ISETP.GT.U32.AND P0, PT, R137.reuse, R207, PT ;  /* 0x000000cf8900720c */ /* 0x040fe20003f04070 */
        /* <DEDUP_REMOVED lines=14> */
[----:B------:R-:W-:Y:S01]  /*4330*/  ISETP.GT.U32.AND P6, PT, R137, R182, PT ;  /* 0x000000b68900720c */ /* 0x000fe20003fc4070 */
        /* <DEDUP_REMOVED lines=11> */
[----:B------:R-:W-:Y:S01]  /*43f0*/  ISETP.GT.U32.AND P5, PT, R137, R189, PT ;  /* 0x000000bd8900720c */ /* 0x000fe20003fa4070 */
        /* <DEDUP_REMOVED lines=22> */
[----:B------:R-:W-:Y:S01]  /*4560*/  ISETP.GT.U32.AND P6, PT, R137, R99, PT ;  /* 0x000000638900720c */ /* 0x000fe20003fc4070 */
[----:B------:R-:W-:Y:S01]  /*4570*/  @!P0 IMAD.IADD R195, R195, 0x1, -R137 ;  /* 0x00000001c3c38824 */ /* 0x000fe200078e0a89 */
[C---:B------:R-:W-:Y:S01]  /*4580*/  ISETP.GT.U32.AND P0, PT, R137.reuse, R187, PT ;  /* 0x000000bb8900720c */ /* 0x040fe20003f04070 */
[----:B------:R-:W-:Y:S02]  /*4590*/  IMAD R134, R137, R67, R134 ;  /* 0x0000004389867224 */ /* 0x000fe400078e0286 */
[----:B------:R-:W-:-:S04]  /*45a0*/  IMAD.HI.U32 R67, R140, R101, RZ ;  /* 0x000000658c437227 */ /* 0x000fc800078e00ff */
[C---:B------:R-:W-:Y:S02]  /*45b0*/  IMAD R100, R137.reuse, R66, R100 ;  /* 0x0000004289647224 */ /* 0x040fe400078e0264 */
[----:B------:R-:W-:Y:S02]  /*45c0*/  IMAD R143, R137, R86, R143 ;  /* 0x00000056898f7224 */ /* 0x000fe400078e028f */
[----:B------:R-:W-:Y:S02]  /*45d0*/  IMAD.MOV R86, RZ, RZ, -R67 ;  /* 0x000000ffff567224 */ /* 0x000fe400078e0a43 */
[--C-:B------:R-:W-:Y:S02]  /*45e0*/  @!P5 IMAD.IADD R81, R81, 0x1, -R137.reuse ;  /* 0x000000015151d824 */ /* 0x100fe400078e0a89 */
[----:B------:R-:W-:Y:S01]  /*45f0*/  @!P1 IMAD.IADD R98, R98, 0x1, -R137 ;  /* 0x0000000162629824 */ /* 0x000fe200078e0a89 */
[C---:B------:R-:W-:Y:S01]  /*4600*/  ISETP.GT.U32.AND P1, PT, R137.reuse, R100, PT ;  /* 0x000000648900720c */ /* 0x040fe20003f24070 */
[C---:B------:R-:W-:Y:S01]  /*4610*/  IMAD R101, R137.reuse, R86, R101 ;  /* 0x0000005689657224 */ /* 0x040fe200078e0265 */
[----:B------:R-:W-:Y:S01]  /*4620*/  ISETP.GT.U32.AND P5, PT, R137, R81, PT ;  /* 0x000000518900720c */ /* 0x000fe20003fa4070 */
[----:B------:R-:W-:-:S02]  /*4630*/  @!P0 IMAD.IADD R187, R187, 0x1, -R137 ;  /* 0x00000001bbbb8824 */ /* 0x000fc400078e0a89 */
[--C-:B------:R-:W-:Y:S01]  /*4640*/  @!P6 IMAD.IADD R99, R99, 0x1, -R137.reuse ;  /* 0x000000016363e824 */ /* 0x100fe200078e0a89 */
[----:B------:R-:W-:Y:S02]  /*4650*/  ISETP.GT.U32.AND P6, PT, R137, R101, PT ;  /* 0x000000658900720c */ /* 0x000fe40003fc4070 */
[----:B------:R-:W-:Y:S02]  /*4660*/  LOP3.LUT R226, R141, 0x74, RZ, 0xfc, !PT ;  /* 0x000000748de27812 */ /* 0x000fe400078efcff */
[----:B------:R-:W-:Y:S02]  /*4670*/  ISETP.GT.U32.AND P0, PT, R137, R187, PT ;  /* 0x000000bb8900720c */ /* 0x000fe40003f04070 */
[----:B------:R-:W-:Y:S01]  /*4680*/  LOP3.LUT R135, R141, 0x6a, RZ, 0xfc, !PT ;  /* 0x0000006a8d877812 */ /* 0x000fe200078efcff */
[--C-:B------:R-:W-:Y:S01]  /*4690*/  @!P1 IMAD.IADD R100, R100, 0x1, -R137.reuse ;  /* 0x0000000164649824 */ /* 0x100fe200078e0a89 */
[----:B------:R-:W-:Y:S01]  /*46a0*/  IABS R102, R226 ;  /* 0x000000e200667213 */ /* 0x000fe20000000000 */
[----:B------:R-:W-:Y:S01]  /*46b0*/  @!P5 IMAD.IADD R81, R81, 0x1, -R137 ;  /* 0x000000015151d824 */ /* 0x000fe200078e0a89 */
[----:B------:R-:W-:-:S02]  /*46c0*/  IABS R139, R135 ;  /* 0x00000087008b7213 */ /* 0x000fc40000000000 */
[----:B------:R-:W-:Y:S01]  /*46d0*/  LOP3.LUT R227, R141, 0x76, RZ, 0xfc, !PT ;  /* 0x000000768de37812 */ /* 0x000fe200078efcff */
[C---:B------:R-:W-:Y:S01]  /*46e0*/  IMAD.HI.U32 R67, R140.reuse, R102, RZ ;  /* 0x000000668c437227 */ /* 0x040fe200078e00ff */
[C---:B------:R-:W-:Y:S02]  /*46f0*/  ISETP.GT.U32.AND P5, PT, R137.reuse, R134, PT ;  /* 0x000000868900720c */ /* 0x040fe40003fa4070 */
[----:B------:R-:W-:Y:S01]  /*4700*/  ISETP.GT.U32.AND P1, PT, R137, R100, PT ;  /* 0x000000648900720c */ /* 0x000fe20003f24070 */
[----:B------:R-:W-:Y:S01]  /*4710*/  @!P6 IMAD.IADD R101, R101, 0x1, -R137 ;  /* 0x000000016565e824 */ /* 0x000fe200078e0a89 */
[----:B------:R-:W-:Y:S01]  /*4720*/  IABS R103, R227 ;  /* 0x000000e300677213 */ /* 0x000fe20000000000 */
[----:B------:R-:W-:Y:S01]  /*4730*/  IMAD.HI.U32 R78, R140, R139, RZ ;  /* 0x0000008b8c4e7227 */ /* 0x000fe200078e00ff */
[----:B------:R-:W-:-:S03]  /*4740*/  LOP3.LUT R221, R141, 0x70, RZ, 0xfc, !PT ;  /* 0x000000708ddd7812 */ /* 0x000fc600078efcff */
[----:B------:R-:W-:Y:S01]  /*4750*/  IMAD.MOV R67, RZ, RZ, -R67 ;  /* 0x000000ffff437224 */ /* 0x000fe200078e0a43 */
[----:B------:R-:W-:Y:S01]  /*4760*/  ISETP.GT.U32.AND P6, PT, R137, R101, PT ;  /* 0x000000658900720c */ /* 0x000fe20003fc4070 */
[----:B------:R-:W-:Y:S01]  /*4770*/  @!P0 IMAD.IADD R187, R187, 0x1, -R137 ;  /* 0x00000001bbbb8824 */ /* 0x000fe200078e0a89 */
[----:B------:R-:W-:Y:S01]  /*4780*/  ISETP.GT.U32.AND P0, PT, R137, R143, PT ;  /* 0x0000008f8900720c */ /* 0x000fe20003f04070 */
[----:B------:R-:W-:Y:S01]  /*4790*/  IMAD.MOV R78, RZ, RZ, -R78 ;  /* 0x000000ffff4e7224 */ /* 0x000fe200078e0a4e */
[----:B------:R-:W-:Y:S01]  /*47a0*/  IABS R133, R221 ;  /* 0x000000dd00857213 */ /* 0x000fe20000000000 */
[----:B------:R-:W-:-:S04]  /*47b0*/  IMAD.HI.U32 R66, R140, R103, RZ ;  /* 0x000000678c427227 */ /* 0x000fc800078e00ff */
[----:B------:R-:W-:Y:S01]  /*47c0*/  IMAD R102, R137, R67, R102 ;  /* 0x0000004389667224 */ /* 0x000fe200078e0266 */
[----:B------:R-:W-:Y:S01]  /*47d0*/  LOP3.LUT R224, R141, 0x72, RZ, 0xfc, !PT ;  /* 0x000000728de07812 */ /* 0x000fe200078efcff */
[C---:B------:R-:W-:Y:S02]  /*47e0*/  IMAD R139, R137.reuse, R78, R139 ;  /* 0x0000004e898b7224 */ /* 0x040fe400078e028b */
[----:B------:R-:W-:Y:S02]  /*47f0*/  IMAD.MOV R66, RZ, RZ, -R66 ;  /* 0x000000ffff427224 */ /* 0x000fe400078e0a42 */
[--C-:B------:R-:W-:Y:S02]  /*4800*/  @!P5 IMAD.IADD R134, R134, 0x1, -R137.reuse ;  /* 0x000000018686d824 */ /* 0x100fe400078e0a89 */
[----:B------:R-:W-:Y:S01]  /*4810*/  @!P1 IMAD.IADD R100, R100, 0x1, -R137 ;  /* 0x0000000164649824 */ /* 0x000fe200078e0a89 */
[----:B------:R-:W-:Y:S01]  /*4820*/  ISETP.GT.U32.AND P1, PT, R137, R102, PT ;  /* 0x000000668900720c */ /* 0x000fe20003f24070 */
[----:B------:R-:W-:Y:S01]  /*4830*/  IMAD.HI.U32 R78, R140, R133, RZ ;  /* 0x000000858c4e7227 */ /* 0x000fe200078e00ff */
[----:B------:R-:W-:-:S02]  /*4840*/  IABS R138, R224 ;  /* 0x000000e0008a7213 */ /* 0x000fc40000000000 */
[C---:B------:R-:W-:Y:S01]  /*4850*/  ISETP.GT.U32.AND P5, PT, R137.reuse, R134, PT ;  /* 0x000000868900720c */ /* 0x040fe20003fa4070 */
[----:B------:R-:W-:Y:S02]  /*4860*/  IMAD R103, R137, R66, R103 ;  /* 0x0000004289677224 */ /* 0x000fe400078e0267 */
[----:B------:R-:W-:Y:S02]  /*4870*/  IMAD.MOV R78, RZ, RZ, -R78 ;  /* 0x000000ffff4e7224 */ /* 0x000fe400078e0a4e */
[--C-:B------:R-:W-:Y:S02]  /*4880*/  @!P0 IMAD.IADD R143, R143, 0x1, -R137.reuse ;  /* 0x000000018f8f8824 */ /* 0x100fe400078e0a89 */
[----:B------:R-:W-:Y:S01]  /*4890*/  @!P6 IMAD.IADD R101, R101, 0x1, -R137 ;  /* 0x000000016565e824 */ /* 0x000fe200078e0a89 */
[C---:B------:R-:W-:Y:S01]  /*48a0*/  ISETP.GT.U32.AND P6, PT, R137.reuse, R103, PT ;  /* 0x000000678900720c */ /* 0x040fe20003fc4070 */
[----:B------:R-:W-:Y:S01]  /*48b0*/  IMAD R133, R137, R78, R133 ;  /* 0x0000004e89857224 */ /* 0x000fe200078e0285 */
[C---:B------:R-:W-:Y:S01]  /*48c0*/  LOP3.LUT R228, R141.reuse, 0x78, RZ, 0xfc, !PT ;  /* 0x000000788de47812 */ /* 0x040fe200078efcff */
[----:B------:R-:W-:Y:S01]  /*48d0*/  IMAD.HI.U32 R78, R140, R138, RZ ;  /* 0x0000008a8c4e7227 */ /* 0x000fe200078e00ff */
[----:B------:R-:W-:-:S02]  /*48e0*/  LOP3.LUT R231, R141, 0x7c, RZ, 0xfc, !PT ;  /* 0x0000007c8de77812 */ /* 0x000fc400078efcff */
[C---:B------:R-:W-:Y:S01]  /*48f0*/  ISETP.GT.U32.AND P0, PT, R137.reuse, R143, PT ;  /* 0x0000008f8900720c */ /* 0x040fe20003f04070 */
[----:B------:R-:W-:Y:S01]  /*4900*/  IMAD.MOV R78, RZ, RZ, -R78 ;  /* 0x000000ffff4e7224 */ /* 0x000fe200078e0a4e */
[----:B------:R-:W-:Y:S01]  /*4910*/  IABS R104, R228 ;  /* 0x000000e400687213 */ /* 0x000fe20000000000 */
[--C-:B------:R-:W-:Y:S01]  /*4920*/  @!P1 IMAD.IADD R102, R102, 0x1, -R137.reuse ;  /* 0x0000000166669824 */ /* 0x100fe200078e0a89 */
        /* <DEDUP_REMOVED lines=17> */
[----:B------:R-:W-:Y:S01]  /*4a40*/  IMAD.HI.U32 R78, R140, R106, RZ ;  /* 0x0000006a8c4e7227 */ /* 0x000fe200078e00ff */
[----:B------:R-:W-:-:S03]  /*4a50*/  LOP3.LUT R229, R141, 0x7a, RZ, 0xfc, !PT ;  /* 0x0000007a8de57812 */ /* 0x000fc600078efcff */
        /* <DEDUP_REMOVED lines=8> */
[----:B------:R-:W-:Y:S01]  /*4ae0*/  @!P6 IMAD.IADD R103, R103, 0x1, -R137 ;  /* 0x000000016767e824 */ /* 0x000fe200078e0a89 */
[----:B------:R-:W-:Y:S01]  /*4af0*/  ISETP.GT.U32.AND P6, PT, R137, R106, PT ;  /* 0x0000006a8900720c */ /* 0x000fe20003fc4070 */
[C---:B------:R-:W-:Y:S01]  /*4b00*/  IMAD.HI.U32 R67, R140.reuse, R132, RZ ;  /* 0x000000848c437227 */ /* 0x040fe200078e00ff */
        /* <DEDUP_REMOVED lines=27> */
[----:B------:R-:W-:Y:S01]  /*4cc0*/  @!P1 IMAD.IADD R105, R105, 0x1, -R137 ;  /* 0x0000000169699824 */ /* 0x000fe200078e0a89 */
        /* <DEDUP_REMOVED lines=67> */
[----:B------:R-:W-:Y:S01]  /*5100*/  IMAD.HI.U32 R78, R140, R115, RZ ;  /* 0x000000738c4e7227 */ /* 0x000fe200078e00ff */
[----:B------:R-:W-:-:S03]  /*5110*/  LOP3.LUT R245, R141, 0x92, RZ, 0xfc, !PT ;  /* 0x000000928df57812 */ /* 0x000fc600078efcff */
[--C-:B------:R-:W-:Y:S02]  /*5120*/  @!P5 IMAD.IADD R95, R95, 0x1, -R137.reuse ;  /* 0x000000015f5fd824 */ /* 0x100fe400078e0a89 */
[----:B------:R-:W-:Y:S02]  /*5130*/  IMAD.MOV R78, RZ, RZ, -R78 ;  /* 0x000000ffff4e7224 */ /* 0x000fe400078e0a4e */
[----:B------:R-:W-:Y:S01]  /*5140*/  @!P1 IMAD.IADD R111, R111, 0x1, -R137 ;  /* 0x000000016f6f9824 */ /* 0x000fe200078e0a89 */
[C---:B------:R-:W-:Y:S01]  /*5150*/  ISETP.GT.U32.AND P1, PT, R137.reuse, R114, PT ;  /* 0x000000728900720c */ /* 0x040fe20003f24070 */
[C---:B------:R-:W-:Y:S01]  /*5160*/  IMAD R115, R137.reuse, R78, R115 ;  /* 0x0000004e89737224 */ /* 0x040fe200078e0273 */
[----:B------:R-:W-:Y:S02]  /*5170*/  IABS R113, R245 ;  /* 0x000000f500717213 */ /* 0x000fe40000000000 */
[----:B------:R-:W-:Y:S01]  /*5180*/  ISETP.GT.U32.AND P5, PT, R137, R95, PT ;  /* 0x0000005f8900720c */ /* 0x000fe20003fa4070 */
[----:B------:R-:W-:-:S02]  /*5190*/  @!P0 IMAD.IADD R107, R107, 0x1, -R137 ;  /* 0x000000016b6b8824 */ /* 0x000fc400078e0a89 */
[----:B------:R-:W-:Y:S01]  /*51a0*/  @!P6 IMAD.IADD R112, R112, 0x1, -R137 ;  /* 0x000000017070e824 */ /* 0x000fe200078e0a89 */
        /* <DEDUP_REMOVED lines=27> */
[----:B------:R-:W-:Y:S02]  /*5360*/  @!P5 IMAD.IADD R93, R93, 0x1, -R137 ;  /* 0x000000015d5dd824 */ /* 0x000fe400078e0a89 */
[----:B------:R-:W-:Y:S02]  /*5370*/  IMAD.MOV R67, RZ, RZ, -R67 ;  /* 0x000000ffff437224 */ /* 0x000fe400078e0a43 */
        /* <DEDUP_REMOVED lines=32> */
[----:B------:R-:W-:Y:S02]  /*5580*/  IMAD R120, R137, R67, R120 ;  /* 0x0000004389787224 */ /* 0x000fe400078e0278 */
[--C-:B------:R-:W-:Y:S02]  /*5590*/  @!P5 IMAD.IADD R92, R92, 0x1, -R137.reuse ;  /* 0x000000015c5cd824 */ /* 0x100fe400078e0a89 */
[----:B------:R-:W-:Y:S02]  /*55a0*/  IMAD.MOV R66, RZ, RZ, -R66 ;  /* 0x000000ffff427224 */ /* 0x000fe400078e0a42 */
        /* <DEDUP_REMOVED lines=9> */
[----:B------:R-:W-:Y:S01]  /*5640*/  IABS R90, R40 ;  /* 0x00000028005a7213 */ /* 0x000fe20000000000 */
[--C-:B------:R-:W-:Y:S01]  /*5650*/  @!P1 IMAD.IADD R120, R120, 0x1, -R137.reuse ;  /* 0x0000000178789824 */ /* 0x100fe200078e0a89 */
[----:B------:R-:W-:Y:S01]  /*5660*/  LOP3.LUT R39, R141, 0xaa, RZ, 0xfc, !PT ;  /* 0x000000aa8d277812 */ /* 0x000fe200078efcff */
[----:B------:R-:W-:Y:S01]  /*5670*/  @!P5 IMAD.IADD R92, R92, 0x1, -R137 ;  /* 0x000000015c5cd824 */ /* 0x000fe200078e0a89 */
[C---:B------:R-:W-:Y:S01]  /*5680*/  ISETP.GT.U32.AND P5, PT, R137.reuse, R91, PT ;  /* 0x0000005b8900720c */ /* 0x040fe20003fa4070 */
[----:B------:R-:W-:Y:S01]  /*5690*/  IMAD.HI.U32 R66, R140, R90, RZ ;  /* 0x0000005a8c427227 */ /* 0x000fe200078e00ff */
[----:B------:R-:W-:-:S02]  /*56a0*/  ISETP.GT.U32.AND P1, PT, R137, R120, PT ;  /* 0x000000788900720c */ /* 0x000fc40003f24070 */
[----:B------:R-:W-:Y:S01]  /*56b0*/  IABS R122, R39 ;  /* 0x00000027007a7213 */ /* 0x000fe20000000000 */
[--C-:B------:R-:W-:Y:S02]  /*56c0*/  @!P6 IMAD.IADD R121, R121, 0x1, -R137.reuse ;  /* 0x000000017979e824 */ /* 0x100fe400078e0a89 */
[----:B------:R-:W-:Y:S02]  /*56d0*/  IMAD.MOV R66, RZ, RZ, -R66 ;  /* 0x000000ffff427224 */ /* 0x000fe400078e0a42 */
[----:B------:R-:W-:Y:S01]  /*56e0*/  @!P0 IMAD.IADD R113, R113, 0x1, -R137 ;  /* 0x0000000171718824 */ /* 0x000fe200078e0a89 */
[C---:B------:R-:W-:Y:S01]  /*56f0*/  ISETP.GT.U32.AND P0, PT, R137.reuse, R116, PT ;  /* 0x000000748900720c */ /* 0x040fe20003f04070 */
[----:B------:R-:W-:Y:S01]  /*5700*/  IMAD.HI.U32 R67, R140, R122, RZ ;  /* 0x0000007a8c437227 */ /* 0x000fe200078e00ff */
[----:B------:R-:W-:-:S03]  /*5710*/  ISETP.GT.U32.AND P6, PT, R137, R121, PT ;  /* 0x000000798900720c */ /* 0x000fc60003fc4070 */
[----:B------:R-:W-:Y:S02]  /*5720*/  IMAD R90, R137, R66, R90 ;  /* 0x00000042895a7224 */ /* 0x000fe400078e025a */
[----:B------:R-:W-:Y:S02]  /*5730*/  @!P5 IMAD.IADD R91, R91, 0x1, -R137 ;  /* 0x000000015b5bd824 */ /* 0x000fe400078e0a89 */
[----:B------:R-:W-:Y:S02]  /*5740*/  IMAD.MOV R67, RZ, RZ, -R67 ;  /* 0x000000ffff437224 */ /* 0x000fe400078e0a43 */
[--C-:B------:R-:W-:Y:S01]  /*5750*/  @!P1 IMAD.IADD R120, R120, 0x1, -R137.reuse ;  /* 0x0000000178789824 */ /* 0x100fe200078e0a89 */
        /* <DEDUP_REMOVED lines=8> */
[----:B------:R-:W-:Y:S01]  /*57e0*/  LOP3.LUT R38, R141, 0xac, RZ, 0xfc, !PT ;  /* 0x000000ac8d267812 */ /* 0x000fe200078efcff */
[----:B------:R-:W-:Y:S01]  /*57f0*/  IMAD.HI.U32 R78, R140, R119, RZ ;  /* 0x000000778c4e7227 */ /* 0x000fe200078e00ff */
[----:B------:R-:W-:Y:S02]  /*5800*/  ISETP.GT.U32.AND P0, PT, R137, R116, PT ;  /* 0x000000748900720c */ /* 0x000fe40003f04070 */
[----:B------:R-:W-:Y:S01]  /*5810*/  IABS R123, R38 ;  /* 0x00000026007b7213 */ /* 0x000fe20000000000 */
[--C-:B------:R-:W-:Y:S01]  /*5820*/  @!P1 IMAD.IADD R90, R90, 0x1, -R137.reuse ;  /* 0x000000015a5a9824 */ /* 0x100fe200078e0a89 */
[----:B------:R-:W-:Y:S01]  /*5830*/  LOP3.LUT R37, R141, 0xae, RZ, 0xfc, !PT ;  /* 0x000000ae8d257812 */ /* 0x000fe200078efcff */
[----:B------:R-:W-:Y:S02]  /*5840*/  IMAD.MOV R78, RZ, RZ, -R78 ;  /* 0x000000ffff4e7224 */ /* 0x000fe400078e0a4e */
[----:B------:R-:W-:Y:S01]  /*5850*/  @!P5 IMAD.IADD R91, R91, 0x1, -R137 ;  /* 0x000000015b5bd824 */ /* 0x000fe200078e0a89 */
[----:B------:R-:W-:Y:S01]  /*5860*/  ISETP.GE.AND P5, PT, R75, RZ, PT ;  /* 0x000000ff4b00720c */ /* 0x000fe20003fa6270 */
[----:B------:R-:W-:Y:S01]  /*5870*/  IMAD.HI.U32 R75, R140, R123, RZ ;  /* 0x0000007b8c4b7227 */ /* 0x000fe200078e00ff */
[----:B------:R-:W-:-:S02]  /*5880*/  ISETP.GT.U32.AND P1, PT, R137, R90, PT ;  /* 0x0000005a8900720c */ /* 0x000fc40003f24070 */
[----:B------:R-:W-:Y:S01]  /*5890*/  IABS R124, R37 ;  /* 0x00000025007c7213 */ /* 0x000fe20000000000 */
[C---:B------:R-:W-:Y:S02]  /*58a0*/  IMAD R119, R137.reuse, R78, R119 ;  /* 0x0000004e89777224 */ /* 0x040fe400078e0277 */
[----:B------:R-:W-:Y:S02]  /*58b0*/  @!P6 IMAD.IADD R122, R122, 0x1, -R137 ;  /* 0x000000017a7ae824 */ /* 0x000fe400078e0a89 */
[----:B------:R-:W-:Y:S02]  /*58c0*/  IMAD.MOV R75, RZ, RZ, -R75 ;  /* 0x000000ffff4b7224 */ /* 0x000fe400078e0a4b */
[----:B------:R-:W-:Y:S01]  /*58d0*/  @!P0 IMAD.IADD R116, R116, 0x1, -R137 ;  /* 0x0000000174748824 */ /* 0x000fe200078e0a89 */
[C---:B------:R-:W-:Y:S01]  /*58e0*/  ISETP.GT.U32.AND P0, PT, R137.reuse, R119, PT ;  /* 0x000000778900720c */ /* 0x040fe20003f04070 */
[C---:B------:R-:W-:Y:S01]  /*58f0*/  IMAD R123, R137.reuse, R75, R123 ;  /* 0x0000004b897b7224 */ /* 0x040fe200078e027b */
[----:B------:R-:W-:Y:S01]  /*5900*/  ISETP.GT.U32.AND P6, PT, R137, R122, PT ;  /* 0x0000007a8900720c */ /* 0x000fe20003fc4070 */
[----:B------:R-:W-:-:S04]  /*5910*/  IMAD.HI.U32 R67, R140, R124, RZ ;  /* 0x0000007c8c437227 */ /* 0x000fc800078e00ff */
[----:B------:R-:W-:Y:S02]  /*5920*/  IMAD.MOV R67, RZ, RZ, -R67 ;  /* 0x000000ffff437224 */ /* 0x000fe400078e0a43 */
[--C-:B------:R-:W-:Y:S01]  /*5930*/  @!P1 IMAD.IADD R90, R90, 0x1, -R137.reuse ;  /* 0x000000015a5a9824 */ /* 0x100fe200078e0a89 */
[C---:B------:R-:W-:Y:S01]  /*5940*/  ISETP.GT.U32.AND P1, PT, R137.reuse, R123, PT ;  /* 0x0000007b8900720c */ /* 0x040fe20003f24070 */
[----:B------:R-:W-:Y:S02]  /*5950*/  IMAD R124, R137, R67, R124 ;  /* 0x00000043897c7224 */ /* 0x000fe400078e027c */
[--C-:B------:R-:W-:Y:S02]  /*5960*/  @!P0 IMAD.IADD R119, R119, 0x1, -R137.reuse ;  /* 0x0000000177778824 */ /* 0x100fe400078e0a89 */
[----:B------:R-:W-:Y:S01]  /*5970*/  @!P6 IMAD.IADD R122, R122, 0x1, -R137 ;  /* 0x000000017a7ae824 */ /* 0x000fe200078e0a89 */
[----:B------:R-:W-:Y:S02]  /*5980*/  ISETP.GT.U32.AND P6, PT, R137, R124, PT ;  /* 0x0000007c8900720c */ /* 0x000fe40003fc4070 */
[----:B------:R-:W-:-:S02]  /*5990*/  LOP3.LUT R36, R141, 0xb0, RZ, 0xfc, !PT ;  /* 0x000000b08d247812 */ /* 0x000fc400078efcff */
[----:B------:R-:W-:Y:S02]  /*59a0*/  ISETP.GT.U32.AND P0, PT, R137, R119, PT ;  /* 0x000000778900720c */ /* 0x000fe40003f04070 */
[----:B------:R-:W-:Y:S01]  /*59b0*/  IABS R89, R36 ;  /* 0x0000002400597213 */ /* 0x000fe20000000000 */
[----:B------:R-:W-:Y:S01]  /*59c0*/  @!P1 IMAD.IADD R123, R123, 0x1, -R137 ;  /* 0x000000017b7b9824 */ /* 0x000fe200078e0a89 */
[----:B------:R-:W-:-:S03]  /*59d0*/  LOP3.LUT R35, R141, 0xb2, RZ, 0xfc, !PT ;  /* 0x000000b28d237812 */ /* 0x000fc600078efcff */
[----:B------:R-:W-:Y:S01]  /*59e0*/  IMAD.HI.U32 R66, R140, R89, RZ ;  /* 0x000000598c427227 */ /* 0x000fe200078e00ff */
[----:B------:R-:W-:Y:S02]  /*59f0*/  ISETP.GT.U32.AND P1, PT, R137, R123, PT ;  /* 0x0000007b8900720c */ /* 0x000fe40003f24070 */
[----:B------:R-:W-:Y:S01]  /*5a00*/  IABS R128, R35 ;  /* 0x0000002300807213 */ /* 0x000fe20000000000 */
[--C-:B------:R-:W-:Y:S02]  /*5a10*/  @!P6 IMAD.IADD R124, R124, 0x1, -R137.reuse ;  /* 0x000000017c7ce824 */ /* 0x100fe400078e0a89 */
[----:B------:R-:W-:Y:S02]  /*5a20*/  IMAD.MOV R66, RZ, RZ, -R66 ;  /* 0x000000ffff427224 */ /* 0x000fe400078e0a42 */
[----:B------:R-:W-:Y:S01]  /*5a30*/  @!P0 IMAD.IADD R119, R119, 0x1, -R137 ;  /* 0x0000000177778824 */ /* 0x000fe200078e0a89 */
[----:B------:R-:W-:Y:S01]  /*5a40*/  ISETP.GE.AND P0, PT, R74, RZ, PT ;  /* 0x000000ff4a00720c */ /* 0x000fe20003f06270 */
[----:B------:R-:W-:Y:S01]  /*5a50*/  IMAD.HI.U32 R74, R140, R128, RZ ;  /* 0x000000808c4a7227 */ /* 0x000fe200078e00ff */
[----:B------:R-:W-:-:S03]  /*5a60*/  ISETP.GT.U32.AND P6, PT, R137, R124, PT ;  /* 0x0000007c8900720c */ /* 0x000fc60003fc4070 */
[----:B------:R-:W-:Y:S02]  /*5a70*/  IMAD R89, R137, R66, R89 ;  /* 0x0000004289597224 */ /* 0x000fe400078e0259 */
[----:B------:R-:W-:Y:S02]  /*5a80*/  IMAD.MOV R74, RZ, RZ, -R74 ;  /* 0x000000ffff4a7224 */ /* 0x000fe400078e0a4a */
[----:B------:R-:W-:Y:S01]  /*5a90*/  @!P1 IMAD.IADD R123, R123, 0x1, -R137 ;  /* 0x000000017b7b9824 */ /* 0x000fe200078e0a89 */
[C---:B------:R-:W-:Y:S01]  /*5aa0*/  ISETP.GT.U32.AND P1, PT, R137.reuse, R89, PT ;  /* 0x000000598900720c */ /* 0x040fe20003f24070 */
[----:B------:R-:W-:Y:S01]  /*5ab0*/  IMAD R128, R137, R74, R128 ;  /* 0x0000004a89807224 */ /* 0x000fe200078e0280 */
[----:B------:R-:W-:-:S03]  /*5ac0*/  LOP3.LUT R34, R141, 0xb4, RZ, 0xfc, !PT ;  /* 0x000000b48d227812 */ /* 0x000fc600078efcff */
[----:B------:R-:W-:Y:S01]  /*5ad0*/  @!P6 IMAD.IADD R124, R124, 0x1, -R137 ;  /* 0x000000017c7ce824 */ /* 0x000fe200078e0a89 */
[----:B------:R-:W-:Y:S02]  /*5ae0*/  ISETP.GT.U32.AND P6, PT, R137, R128, PT ;  /* 0x000000808900720c */ /* 0x000fe40003fc4070 */
[----:B------:R-:W-:-:S05]  /*5af0*/  IABS R129, R34 ;  /* 0x0000002200817213 */ /* 0x000fca0000000000 */
[----:B------:R-:W-:Y:S01]  /*5b00*/  @!P1 IMAD.IADD R89, R89, 0x1, -R137 ;  /* 0x0000000159599824 */ /* 0x000fe200078e0a89 */
[----:B------:R-:W-:Y:S01]  /*5b10*/  LOP3.LUT R33, R141, 0xb6, RZ, 0xfc, !PT ;  /* 0x000000b68d217812 */ /* 0x000fe200078efcff */
[----:B------:R-:W-:-:S03]  /*5b20*/  IMAD.HI.U32 R67, R140, R129, RZ ;  /* 0x000000818c437227 */ /* 0x000fc600078e00ff */
[----:B------:R-:W-:Y:S01]  /*5b30*/  ISETP.GT.U32.AND P1, PT, R137, R89, PT ;  /* 0x000000598900720c */ /* 0x000fe20003f24070 */
[----:B------:R-:W-:Y:S01]  /*5b40*/  @!P6 IMAD.IADD R128, R128, 0x1, -R137 ;  /* 0x000000018080e824 */ /* 0x000fe200078e0a89 */
[----:B------:R-:W-:Y:S01]  /*5b50*/  IABS R130, R33 ;  /* 0x0000002100827213 */ /* 0x000fe20000000000 */
[----:B------:R-:W-:-:S03]  /*5b60*/  IMAD.MOV R67, RZ, RZ, -R67 ;  /* 0x000000ffff437224 */ /* 0x000fc600078e0a43 */
[----:B------:R-:W-:Y:S01]  /*5b70*/  ISETP.GT.U32.AND P6, PT, R137, R128, PT ;  /* 0x000000808900720c */ /* 0x000fe20003fc4070 */
[----:B------:R-:W-:-:S04]  /*5b80*/  IMAD.HI.U32 R66, R140, R130, RZ ;  /* 0x000000828c427227 */ /* 0x000fc800078e00ff */
[----:B------:R-:W-:Y:S02]  /*5b90*/  IMAD R129, R137, R67, R129 ;  /* 0x0000004389817224 */ /* 0x000fe400078e0281 */
[----:B------:R-:W-:Y:S02]  /*5ba0*/  IMAD.MOV R66, RZ, RZ, -R66 ;  /* 0x000000ffff427224 */ /* 0x000fe400078e0a42 */
[--C-:B------:R-:W-:Y:S01]  /*5bb0*/  @!P1 IMAD.IADD R89, R89, 0x1, -R137.reuse ;  /* 0x0000000159599824 */ /* 0x100fe200078e0a89 */
[C---:B------:R-:W-:Y:S01]  /*5bc0*/  ISETP.GT.U32.AND P1, PT, R137.reuse, R129, PT ;  /* 0x000000818900720c */ /* 0x040fe20003f24070 */
[----:B------:R-:W-:Y:S02]  /*5bd0*/  IMAD R130, R137, R66, R130 ;  /* 0x0000004289827224 */ /* 0x000fe400078e0282 */
[----:B------:R-:W-:Y:S01]  /*5be0*/  @!P6 IMAD.IADD R128, R128, 0x1, -R137 ;  /* 0x000000018080e824 */ /* 0x000fe200078e0a89 */
[----:B------:R-:W-:Y:S02]  /*5bf0*/  LOP3.LUT R252, R141, 0xb8, RZ, 0xfc, !PT ;  /* 0x000000b88dfc7812 */ /* 0x000fe400078efcff */
[----:B------:R-:W-:-:S02]  /*5c00*/  ISETP.GT.U32.AND P6, PT, R137, R130, PT ;  /* 0x000000828900720c */ /* 0x000fc40003fc4070 */
[----:B------:R-:W-:-:S05]  /*5c10*/  IABS R88, R252 ;  /* 0x000000fc00587213 */ /* 0x000fca0000000000 */
[----:B------:R-:W-:Y:S01]  /*5c20*/  @!P1 IMAD.IADD R129, R129, 0x1, -R137 ;  /* 0x0000000181819824 */ /* 0x000fe200078e0a89 */
[----:B------:R-:W-:Y:S01]  /*5c30*/  LOP3.LUT R32, R141, 0xba, RZ, 0xfc, !PT ;  /* 0x000000ba8d207812 */ /* 0x000fe200078efcff */
[----:B------:R-:W-:-:S03]  /*5c40*/  IMAD.HI.U32 R66, R140, R88, RZ ;  /* 0x000000588c427227 */ /* 0x000fc600078e00ff */
[----:B------:R-:W-:Y:S01]  /*5c50*/  ISETP.GT.U32.AND P1, PT, R137, R129, PT ;  /* 0x000000818900720c */ /* 0x000fe20003f24070 */
[----:B------:R-:W-:Y:S01]  /*5c60*/  @!P6 IMAD.IADD R130, R130, 0x1, -R137 ;  /* 0x000000018282e824 */ /* 0x000fe200078e0a89 */
[----:B------:R-:W-:Y:S01]  /*5c70*/  IABS R131, R32 ;  /* 0x0000002000837213 */ /* 0x000fe20000000000 */
[----:B------:R-:W-:Y:S01]  /*5c80*/  IMAD.MOV R66, RZ, RZ, -R66 ;  /* 0x000000ffff427224 */ /* 0x000fe200078e0a42 */
[----:B------:R-:W-:Y:S02]  /*5c90*/  LOP3.LUT R30, R141, 0xbc, RZ, 0xfc, !PT ;  /* 0x000000bc8d1e7812 */ /* 0x000fe400078efcff */
[----:B------:R-:W-:Y:S01]  /*5ca0*/  ISETP.GT.U32.AND P6, PT, R137, R130, PT ;  /* 0x000000828900720c */ /* 0x000fe20003fc4070 */
[----:B------:R-:W-:Y:S01]  /*5cb0*/  IMAD.HI.U32 R67, R140, R131, RZ ;  /* 0x000000838c437227 */ /* 0x000fe200078e00ff */
[----:B------:R-:W-:-:S03]  /*5cc0*/  IABS R146, R30 ;  /* 0x0000001e00927213 */ /* 0x000fc60000000000 */
[----:B------:R-:W-:Y:S02]  /*5cd0*/  IMAD R88, R137, R66, R88 ;  /* 0x0000004289587224 */ /* 0x000fe400078e0258 */
[----:B------:R-:W-:Y:S02]  /*5ce0*/  IMAD.MOV R67, RZ, RZ, -R67 ;  /* 0x000000ffff437224 */ /* 0x000fe400078e0a43 */
[----:B------:R-:W-:Y:S01]  /*5cf0*/  @!P1 IMAD.IADD R129, R129, 0x1, -R137 ;  /* 0x0000000181819824 */ /* 0x000fe200078e0a89 */
[----:B------:R-:W-:Y:S01]  /*5d00*/  ISETP.GT.U32.AND P1, PT, R137, R88, PT ;  /* 0x000000588900720c */ /* 0x000fe20003f24070 */
[----:B------:R-:W-:Y:S01]  /*5d10*/  IMAD.HI.U32 R74, R140, R146, RZ ;  /* 0x000000928c4a7227 */ /* 0x000fe200078e00ff */
[----:B------:R-:W-:-:S03]  /*5d20*/  LOP3.LUT R31, R141, 0xc0, RZ, 0xfc, !PT ;  /* 0x000000c08d1f7812 */ /* 0x000fc600078efcff */
[----:B------:R-:W-:Y:S01]  /*5d30*/  IMAD R131, R137, R67, R131 ;  /* 0x0000004389837224 */ /* 0x000fe200078e0283 */
[----:B------:R-:W-:Y:S01]  /*5d40*/  LOP3.LUT R28, R141, 0xbe, RZ, 0xfc, !PT ;  /* 0x000000be8d1c7812 */ /* 0x000fe200078efcff */
[----:B------:R-:W-:Y:S01]  /*5d50*/  IMAD.MOV R74, RZ, RZ, -R74 ;  /* 0x000000ffff4a7224 */ /* 0x000fe200078e0a4a */
[----:B------:R-:W-:Y:S01]  /*5d60*/  IABS R78, R31 ;  /* 0x0000001f004e7213 */ /* 0x000fe20000000000 */
[--C-:B------:R-:W-:Y:S01]  /*5d70*/  @!P6 IMAD.IADD R130, R130, 0x1, -R137.reuse ;  /* 0x000000018282e824 */ /* 0x100fe200078e0a89 */
[C---:B------:R-:W-:Y:S01]  /*5d80*/  ISETP.GT.U32.AND P6, PT, R137.reuse, R131, PT ;  /* 0x000000838900720c */ /* 0x040fe20003fc4070 */
[C---:B------:R-:W-:Y:S01]  /*5d90*/  IMAD R146, R137.reuse, R74, R146 ;  /* 0x0000004a89927224 */ /* 0x040fe200078e0292 */
[----:B------:R-:W-:Y:S01]  /*5da0*/  IABS R147, R28 ;  /* 0x0000001c00937213 */ /* 0x000fe20000000000 */
[----:B------:R-:W-:Y:S02]  /*5db0*/  IMAD.MOV.U32 R74, RZ, RZ, R78 ;  /* 0x000000ffff4a7224 */ /* 0x000fe400078e004e */
[----:B------:R-:W-:Y:S01]  /*5dc0*/  @!P1 IMAD.IADD R88, R88, 0x1, -R137 ;  /* 0x0000000158589824 */ /* 0x000fe200078e0a89 */
[----:B------:R-:W-:Y:S01]  /*5dd0*/  ISETP.GT.U32.AND P1, PT, R137, R146, PT ;  /* 0x000000928900720c */ /* 0x000fe20003f24070 */
[----:B------:R-:W-:Y:S01]  /*5de0*/  IMAD.HI.U32 R75, R140, R147, RZ ;  /* 0x000000938c4b7227 */ /* 0x000fe200078e00ff */
[----:B------:R-:W-:-:S03]  /*5df0*/  LOP3.LUT R26, R141, 0xc2, RZ, 0xfc, !PT ;  /* 0x000000c28d1a7812 */ /* 0x000fc600078efcff */
[C---:B------:R-:W-:Y:S01]  /*5e00*/  IMAD.HI.U32 R66, R140.reuse, R74, RZ ;  /* 0x0000004a8c427227 */ /* 0x040fe200078e00ff */
[----:B------:R-:W-:Y:S02]  /*5e10*/  IABS R142, R26 ;  /* 0x0000001a008e7213 */ /* 0x000fe40000000000 */
[----:B------:R-:W-:Y:S01]  /*5e20*/  LOP3.LUT R248, R141, 0xc8, RZ, 0xfc, !PT ;  /* 0x000000c88df87812 */ /* 0x000fe200078efcff */
[----:B------:R-:W-:Y:S02]  /*5e30*/  IMAD.MOV R75, RZ, RZ, -R75 ;  /* 0x000000ffff4b7224 */ /* 0x000fe400078e0a4b */
[----:B------:R-:W-:Y:S02]  /*5e40*/  IMAD.MOV R66, RZ, RZ, -R66 ;  /* 0x000000ffff427224 */ /* 0x000fe400078e0a42 */
[----:B------:R-:W-:Y:S01]  /*5e50*/  @!P6 IMAD.IADD R131, R131, 0x1, -R137 ;  /* 0x000000018383e824 */ /* 0x000fe200078e0a89 */
[----:B------:R-:W-:Y:S01]  /*5e60*/  LOP3.LUT R251, R141, 0xd0, RZ, 0xfc, !PT ;  /* 0x000000d08dfb7812 */ /* 0x000fe200078efcff */
[C---:B------:R-:W-:Y:S01]  /*5e70*/  IMAD R147, R137.reuse, R75, R147 ;  /* 0x0000004b89937224 */ /* 0x040fe200078e0293 */
[----:B------:R-:W-:Y:S01]  /*5e80*/  IABS R75, R248 ;  /* 0x000000f8004b7213 */ /* 0x000fe20000000000 */
[C---:B------:R-:W-:Y:S01]  /*5e90*/  IMAD R74, R137.reuse, R66, R74 ;  /* 0x00000042894a7224 */ /* 0x040fe200078e024a */
[----:B------:R-:W-:Y:S01]  /*5ea0*/  ISETP.GT.U32.AND P6, PT, R137, R88, PT ;  /* 0x000000588900720c */ /* 0x000fe20003fc4070 */
[----:B------:R-:W-:Y:S01]  /*5eb0*/  IMAD.HI.U32 R66, R140, R142, RZ ;  /* 0x0000008e8c427227 */ /* 0x000fe200078e00ff */
[----:B------:R-:W-:-:S03]  /*5ec0*/  IABS R78, R251 ;  /* 0x000000fb004e7213 */ /* 0x000fc60000000000 */
[----:B------:R-:W-:Y:S01]  /*5ed0*/  @!P3 IMAD.MOV R71, RZ, RZ, -R71 ;  /* 0x000000ffff47b224 */ /* 0x000fe200078e0a47 */
[----:B------:R-:W-:Y:S01]  /*5ee0*/  ISETP.GT.U32.AND P3, PT, R137, R131, PT ;  /* 0x000000838900720c */ /* 0x000fe20003f64070 */
[----:B------:R-:W-:Y:S01]  /*5ef0*/  @!P1 IMAD.IADD R146, R146, 0x1, -R137 ;  /* 0x0000000192929824 */ /* 0x000fe200078e0a89 */
[----:B------:R-:W-:Y:S01]  /*5f00*/  LOP3.LUT R250, R141, 0xd8, RZ, 0xfc, !PT ;  /* 0x000000d88dfa7812 */ /* 0x000fe200078efcff */
[----:B------:R-:W-:Y:S02]  /*5f10*/  IMAD.MOV R66, RZ, RZ, -R66 ;  /* 0x000000ffff427224 */ /* 0x000fe400078e0a42 */
[----:B------:R-:W-:Y:S01]  /*5f20*/  IMAD.HI.U32 R67, R140, R75, RZ ;  /* 0x0000004b8c437227 */ /* 0x000fe200078e00ff */
[C---:B------:R-:W-:Y:S02]  /*5f30*/  ISETP.GT.U32.AND P1, PT, R137.reuse, R146, PT ;  /* 0x000000928900720c */ /* 0x040fe40003f24070 */
[----:B------:R-:W-:Y:S01]  /*5f40*/  IABS R79, R250 ;  /* 0x000000fa004f7213 */ /* 0x000fe20000000000 */
[----:B------:R-:W-:Y:S01]  /*5f50*/  IMAD R142, R137, R66, R142 ;  /* 0x00000042898e7224 */ /* 0x000fe200078e028e */
[----:B------:R-:W-:Y:S01]  /*5f60*/  LOP3.LUT R247, R141, 0xe0, RZ, 0xfc, !PT ;  /* 0x000000e08df77812 */ /* 0x000fe200078efcff */
[----:B------:R-:W-:-:S02]  /*5f70*/  IMAD.MOV R67, RZ, RZ, -R67 ;  /* 0x000000ffff437224 */ /* 0x000fc400078e0a43 */
[----:B------:R-:W-:Y:S01]  /*5f80*/  IMAD.HI.U32 R66, R140, R78, RZ ;  /* 0x0000004e8c427227 */ /* 0x000fe200078e00ff */
[----:B---3--:R0:W-:Y:S01]  /*5f90*/  STL [R1+0x190], R8 ;  /* 0x0001900801007387 */ /* 0x0081e20000100800 */
[----:B------:R-:W-:Y:S02]  /*5fa0*/  LOP3.LUT R29, R141, 0xe8, RZ, 0xfc, !PT ;  /* 0x000000e88d1d7812 */ /* 0x000fe400078efcff */
[C---:B------:R-:W-:Y:S02]  /*5fb0*/  IMAD R75, R137.reuse, R67, R75 ;  /* 0x00000043894b7224 */ /* 0x040fe400078e024b */
[----:B------:R-:W-:Y:S02]  /*5fc0*/  IMAD.MOV R66, RZ, RZ, -R66 ;  /* 0x000000ffff427224 */ /* 0x000fe400078e0a42 */
[----:B------:R-:W-:Y:S01]  /*5fd0*/  @!P6 IMAD.IADD R88, R88, 0x1, -R137 ;  /* 0x000000015858e824 */ /* 0x000fe200078e0a89 */
[----:B------:R-:W-:Y:S01]  /*5fe0*/  ISETP.GT.U32.AND P6, PT, R137, R147, PT ;  /* 0x000000938900720c */ /* 0x000fe20003fc4070 */
[----:B------:R-:W-:-:S04]  /*5ff0*/  IMAD.HI.U32 R67, R140, R79, RZ ;  /* 0x0000004f8c437227 */ /* 0x000fc800078e00ff */
[----:B0-----:R-:W-:Y:S01]  /*6000*/  IMAD.MOV.U32 R8, RZ, RZ, R83 ;  /* 0x000000ffff087224 */ /* 0x001fe200078e0053 */
[----:B------:R-:W-:Y:S01]  /*6010*/  IABS R83, R247 ;  /* 0x000000f700537213 */ /* 0x000fe20000000000 */
[----:B------:R-:W-:Y:S01]  /*6020*/  @!P3 IMAD.IADD R131, R131, 0x1, -R137 ;  /* 0x000000018383b824 */ /* 0x000fe200078e0a89 */
[C---:B------:R-:W-:Y:S01]  /*6030*/  ISETP.GT.U32.AND P3, PT, R137.reuse, R74, PT ;  /* 0x0000004a8900720c */ /* 0x040fe20003f64070 */
[----:B------:R-:W-:Y:S01]  /*6040*/  IMAD R78, R137, R66, R78 ;  /* 0x00000042894e7224 */ /* 0x000fe200078e024e */
[----:B------:R-:W-:Y:S01]  /*6050*/  IABS R86, R29 ;  /* 0x0000001d00567213 */ /* 0x000fe20000000000 */
[----:B------:R-:W-:Y:S02]  /*6060*/  IMAD.MOV R66, RZ, RZ, -R67 ;  /* 0x000000ffff427224 */ /* 0x000fe400078e0a43 */
[----:B------:R-:W-:Y:S01]  /*6070*/  IMAD.HI.U32 R67, R140, R83, RZ ;  /* 0x000000538c437227 */ /* 0x000fe200078e00ff */
[----:B------:R-:W-:-:S03]  /*6080*/  LOP3.LUT R249, R141, 0xf0, RZ, 0xfc, !PT ;  /* 0x000000f08df97812 */ /* 0x000fc600078efcff */
[----:B------:R-:W-:Y:S01]  /*6090*/  @!P1 IMAD.IADD R146, R146, 0x1, -R137 ;  /* 0x0000000192929824 */ /* 0x000fe200078e0a89 */
[C---:B------:R-:W-:Y:S01]  /*60a0*/  ISETP.GT.U32.AND P1, PT, R137.reuse, R75, PT ;  /* 0x0000004b8900720c */ /* 0x040fe20003f24070 */
[----:B------:R-:W-:Y:S02]  /*60b0*/  IMAD R79, R137, R66, R79 ;  /* 0x00000042894f7224 */ /* 0x000fe400078e024f */
[----:B------:R-:W-:Y:S02]  /*60c0*/  IMAD.MOV R66, RZ, RZ, -R67 ;  /* 0x000000ffff427224 */ /* 0x000fe400078e0a43 */
[----:B------:R-:W-:Y:S01]  /*60d0*/  IMAD.HI.U32 R67, R140, R86, RZ ;  /* 0x000000568c437227 */ /* 0x000fe200078e00ff */
[----:B------:R-:W-:-:S03]  /*60e0*/  IABS R87, R249 ;  /* 0x000000f900577213 */ /* 0x000fc60000000000 */
[----:B------:R-:W-:Y:S02]  /*60f0*/  IMAD R83, R137, R66, R83 ;  /* 0x0000004289537224 */ /* 0x000fe400078e0253 */
[----:B------:R-:W-:Y:S02]  /*6100*/  @!P6 IMAD.IADD R147, R147, 0x1, -R137 ;  /* 0x000000019393e824 */ /* 0x000fe400078e0a89 */
[----:B------:R-:W-:Y:S02]  /*6110*/  IMAD.MOV R66, RZ, RZ, -R67 ;  /* 0x000000ffff427224 */ /* 0x000fe400078e0a43 */
[----:B------:R-:W-:Y:S01]  /*6120*/  @!P3 IMAD.IADD R74, R74, 0x1, -R137 ;  /* 0x000000014a4ab824 */ /* 0x000fe200078e0a89 */
[C---:B------:R-:W-:Y:S01]  /*6130*/  ISETP.GT.U32.AND P6, PT, R137.reuse, R78, PT ;  /* 0x0000004e8900720c */ /* 0x040fe20003fc4070 */
[----:B------:R-:W-:Y:S01]  /*6140*/  @!P4 IMAD.MOV R185, RZ, RZ, -R185 ;  /* 0x000000ffffb9c224 */ /* 0x000fe200078e0ab9 */
[C---:B------:R-:W-:Y:S01]  /*6150*/  ISETP.GT.U32.AND P4, PT, R137.reuse, R147, PT ;  /* 0x000000938900720c */ /* 0x040fe20003f84070 */
[C---:B------:R-:W-:Y:S01]  /*6160*/  IMAD R86, R137.reuse, R66, R86 ;  /* 0x0000004289567224 */ /* 0x040fe200078e0256 */
[----:B------:R-:W-:Y:S01]  /*6170*/  ISETP.GT.U32.AND P3, PT, R137, R74, PT ;  /* 0x0000004a8900720c */ /* 0x000fe20003f64070 */
[----:B------:R-:W-:Y:S01]  /*6180*/  IMAD.HI.U32 R66, R140, R87, RZ ;  /* 0x000000578c427227 */ /* 0x000fe200078e00ff */
[----:B------:R-:W-:-:S03]  /*6190*/  LOP3.LUT R246, R141, 0xf8, RZ, 0xfc, !PT ;  /* 0x000000f88df67812 */ /* 0x000fc600078efcff */
[----:B------:R-:W-:Y:S02]  /*61a0*/  IMAD.MOV.U32 R24, RZ, RZ, R68 ;  /* 0x000000ffff187224 */ /* 0x000fe400078e0044 */
[----:B------:R-:W-:Y:S01]  /*61b0*/  @!P1 IMAD.IADD R75, R75, 0x1, -R137 ;  /* 0x000000014b4b9824 */ /* 0x000fe200078e0a89 */
[C---:B------:R-:W-:Y:S01]  /*61c0*/  ISETP.GT.U32.AND P1, PT, R137.reuse, R142, PT ;  /* 0x0000008e8900720c */ /* 0x040fe20003f24070 */
[----:B------:R-:W-:Y:S02]  /*61d0*/  IMAD.MOV R66, RZ, RZ, -R66 ;  /* 0x000000ffff427224 */ /* 0x000fe400078e0a42 */
[----:B------:R-:W-:Y:S01]  /*61e0*/  @!P5 IMAD.MOV R24, RZ, RZ, -R24 ;  /* 0x000000ffff18d224 */ /* 0x000fe200078e0a18 */
[C---:B------:R-:W-:Y:S01]  /*61f0*/  ISETP.GT.U32.AND P5, PT, R137.reuse, R75, PT ;  /* 0x0000004b8900720c */ /* 0x040fe20003fa4070 */
[----:B------:R-:W-:Y:S01]  /*6200*/  IMAD R87, R137, R66, R87 ;  /* 0x0000004289577224 */ /* 0x000fe200078e0257 */
[----:B------:R-:W-:Y:S01]  /*6210*/  IABS R66, R246 ;  /* 0x000000f600427213 */ /* 0x000fe20000000000 */
[----:B------:R-:W-:-:S02]  /*6220*/  @!P6 IMAD.IADD R78, R78, 0x1, -R137 ;  /* 0x000000014e4ee824 */ /* 0x000fc400078e0a89 */
[----:B------:R-:W-:Y:S01]  /*6230*/  @!P4 IMAD.IADD R147, R147, 0x1, -R137 ;  /* 0x000000019393c824 */ /* 0x000fe200078e0a89 */
[C---:B------:R-:W-:Y:S01]  /*6240*/  ISETP.GT.U32.AND P4, PT, R137.reuse, R79, PT ;  /* 0x0000004f8900720c */ /* 0x040fe20003f84070 */
[----:B------:R-:W-:Y:S01]  /*6250*/  IMAD.HI.U32 R67, R140, R66, RZ ;  /* 0x000000428c437227 */ /* 0x000fe200078e00ff */
[----:B------:R-:W-:-:S03]  /*6260*/  ISETP.GT.U32.AND P6, PT, R137, R78, PT ;  /* 0x0000004e8900720c */ /* 0x000fc60003fc4070 */
[--C-:B------:R-:W-:Y:S01]  /*6270*/  @!P3 IMAD.IADD R74, R74, 0x1, -R137.reuse ;  /* 0x000000014a4ab824 */ /* 0x100fe200078e0a89 */
[C---:B------:R-:W-:Y:S01]  /*6280*/  ISETP.GT.U32.AND P3, PT, R137.reuse, R83, PT ;  /* 0x000000538900720c */ /* 0x040fe20003f64070 */
[----:B------:R-:W-:Y:S01]  /*6290*/  @!P1 IMAD.IADD R142, R142, 0x1, -R137 ;  /* 0x000000018e8e9824 */ /* 0x000fe200078e0a89 */
[----:B------:R-:W-:Y:S01]  /*62a0*/  ISETP.GT.U32.AND P1, PT, R137, R86, PT ;  /* 0x000000568900720c */ /* 0x000fe20003f24070 */
[----:B------:R-:W-:Y:S02]  /*62b0*/  IMAD.MOV R67, RZ, RZ, -R67 ;  /* 0x000000ffff437224 */ /* 0x000fe400078e0a43 */
[--C-:B------:R-:W-:Y:S01]  /*62c0*/  @!P5 IMAD.IADD R75, R75, 0x1, -R137.reuse ;  /* 0x000000014b4bd824 */ /* 0x100fe200078e0a89 */
[C---:B------:R-:W-:Y:S01]  /*62d0*/  ISETP.GT.U32.AND P5, PT, R137.reuse, R87, PT ;  /* 0x000000578900720c */ /* 0x040fe20003fa4070 */
[----:B------:R-:W-:Y:S02]  /*62e0*/  IMAD R68, R137, R67, R66 ;  /* 0x0000004389447224 */ /* 0x000fe400078e0242 */
[----:B------:R-:W-:-:S02]  /*62f0*/  @!P4 IMAD.IADD R79, R79, 0x1, -R137 ;  /* 0x000000014f4fc824 */ /* 0x000fc400078e0a89 */
[----:B------:R-:W-:Y:S01]  /*6300*/  IMAD.MOV.U32 R23, RZ, RZ, R179 ;  /* 0x000000ffff177224 */ /* 0x000fe200078e00b3 */
[----:B------:R-:W-:Y:S01]  /*6310*/  ISETP.GT.U32.AND P4, PT, R137, R68, PT ;  /* 0x000000448900720c */ /* 0x000fe20003f84070 */
[--C-:B------:R-:W-:Y:S02]  /*6320*/  @!P3 IMAD.IADD R83, R83, 0x1, -R137.reuse ;  /* 0x000000015353b824 */ /* 0x100fe400078e0a89 */
[--C-:B------:R-:W-:Y:S01]  /*6330*/  @!P6 IMAD.IADD R78, R78, 0x1, -R137.reuse ;  /* 0x000000014e4ee824 */ /* 0x100fe200078e0a89 */
[----:B------:R-:W-:Y:S01]  /*6340*/  ISETP.GE.AND P6, PT, R181, RZ, PT ;  /* 0x000000ffb500720c */ /* 0x000fe20003fc6270 */
[----:B------:R-:W-:Y:S02]  /*6350*/  @!P1 IMAD.IADD R86, R86, 0x1, -R137 ;  /* 0x0000000156569824 */ /* 0x000fe400078e0a89 */
[----:B------:R-:W-:Y:S01]  /*6360*/  @!P0 IMAD.MOV R23, RZ, RZ, -R23 ;  /* 0x000000ffff178224 */ /* 0x000fe200078e0a17 */
[----:B------:R-:W-:Y:S01]  /*6370*/  ISETP.GT.U32.AND P0, PT, R137, R83, PT ;  /* 0x000000538900720c */ /* 0x000fe20003f04070 */
[--C-:B------:R-:W-:Y:S01]  /*6380*/  @!P5 IMAD.IADD R87, R87, 0x1, -R137.reuse ;  /* 0x000000015757d824 */ /* 0x100fe200078e0a89 */
[C---:B------:R-:W-:Y:S01]  /*6390*/  ISETP.GT.U32.AND P5, PT, R137.reuse, R86, PT ;  /* 0x000000568900720c */ /* 0x040fe20003fa4070 */
[----:B------:R-:W-:Y:S01]  /*63a0*/  IMAD.MOV.U32 R66, RZ, RZ, R178 ;  /* 0x000000ffff427224 */ /* 0x000fe200078e00b2 */
[----:B------:R-:W-:Y:S01]  /*63b0*/  ISETP.GE.AND P3, PT, R180, RZ, PT ;  /* 0x000000ffb400720c */ /* 0x000fe20003f66270 */
[----:B------:R-:W-:Y:S01]  /*63c0*/  @!P4 IMAD.IADD R68, R68, 0x1, -R137 ;  /* 0x000000014444c824 */ /* 0x000fe200078e0a89 */
[----:B------:R-:W-:-:S03]  /*63d0*/  ISETP.GT.U32.AND P4, PT, R137, R87, PT ;  /* 0x000000578900720c */ /* 0x000fc60003f84070 */
[----:B------:R-:W-:Y:S01]  /*63e0*/  @!P6 IMAD.MOV R66, RZ, RZ, -R66 ;  /* 0x000000ffff42e224 */ /* 0x000fe200078e0a42 */
[----:B------:R-:W-:-:S03]  /*63f0*/  ISETP.GT.U32.AND P6, PT, R137, R68, PT ;  /* 0x000000448900720c */ /* 0x000fc60003fc4070 */
[--C-:B------:R-:W-:Y:S01]  /*6400*/  @!P0 IMAD.IADD R83, R83, 0x1, -R137.reuse ;  /* 0x0000000153538824 */ /* 0x100fe200078e0a89 */
[----:B------:R-:W-:Y:S01]  /*6410*/  ISETP.GE.AND P0, PT, R176, RZ, PT ;  /* 0x000000ffb000720c */ /* 0x000fe20003f06270 */
[----:B------:R-:W-:Y:S01]  /*6420*/  @!P5 IMAD.IADD R86, R86, 0x1, -R137 ;  /* 0x000000015656d824 */ /* 0x000fe200078e0a89 */
[----:B------:R-:W-:Y:S02]  /*6430*/  LOP3.LUT R27, R25, 0x7f, RZ, 0xc0, !PT ;  /* 0x0000007f191b7812 */ /* 0x000fe400078ec0ff */
[----:B------:R-:W-:Y:S01]  /*6440*/  ISETP.GE.AND P5, PT, R175, RZ, PT ;  /* 0x000000ffaf00720c */ /* 0x000fe20003fa6270 */
[----:B------:R-:W-:Y:S02]  /*6450*/  IMAD.MOV.U32 R175, RZ, RZ, R126 ;  /* 0x000000ffffaf7224 */ /* 0x000fe400078e007e */
[----:B------:R-:W-:Y:S02]  /*6460*/  IMAD R67, R27, UR13, RZ ;  /* 0x0000000d1b437c24 */ /* 0x000fe4000f8e02ff */
[----:B------:R-:W-:Y:S01]  /*6470*/  @!P3 IMAD.MOV R175, RZ, RZ, -R175 ;  /* 0x000000ffffafb224 */ /* 0x000fe200078e0aaf */
[----:B------:R-:W-:Y:S01]  /*6480*/  ISETP.GE.AND P3, PT, R174, RZ, PT ;  /* 0x000000ffae00720c */ /* 0x000fe20003f66270 */
[----:B------:R-:W-:-:S02]  /*6490*/  IMAD.MOV.U32 R21, RZ, RZ, R172 ;  /* 0x000000ffff157224 */ /* 0x000fc400078e00ac */
[--C-:B------:R-:W-:Y:S01]  /*64a0*/  @!P4 IMAD.IADD R87, R87, 0x1, -R137.reuse ;  /* 0x000000015757c824 */ /* 0x100fe200078e0a89 */
[----:B------:R-:W-:Y:S01]  /*64b0*/  ISETP.GE.AND P4, PT, R127, RZ, PT ;  /* 0x000000ff7f00720c */ /* 0x000fe20003f86270 */
[----:B------:R-:W-:Y:S01]  /*64c0*/  @!P6 IMAD.IADD R68, R68, 0x1, -R137 ;  /* 0x000000014444e824 */ /* 0x000fe200078e0a89 */
[----:B------:R-:W-:Y:S01]  /*64d0*/  IADD3 R127, P6, PT, R67, UR18, RZ ;  /* 0x00000012437f7c10 */ /* 0x000fe2000ffde0ff */
[----:B------:R-:W-:Y:S01]  /*64e0*/  @!P0 IMAD.MOV R21, RZ, RZ, -R21 ;  /* 0x000000ffff158224 */ /* 0x000fe200078e0a15 */
[----:B------:R-:W-:Y:S01]  /*64f0*/  ISETP.GE.AND P0, PT, R169, RZ, PT ;  /* 0x000000ffa900720c */ /* 0x000fe20003f06270 */
[----:B------:R-:W-:Y:S01]  /*6500*/  IMAD.MOV.U32 R20, RZ, RZ, R164 ;  /* 0x000000ffff147224 */ /* 0x000fe200078e00a4 */
[----:B------:R-:W-:Y:S01]  /*6510*/  LEA.HI.X.SX32 R126, R67, UR19, 0x1, P6 ;  /* 0x00000013437e7c11 */ /* 0x000fe2000b0f0eff */
[----:B------:R-:W-:Y:S02]  /*6520*/  IMAD.MOV.U32 R67, RZ, RZ, R171 ;  /* 0x000000ffff437224 */ /* 0x000fe400078e00ab */
[----:B------:R-:W-:Y:S01]  /*6530*/  @!P3 IMAD.MOV R20, RZ, RZ, -R20 ;  /* 0x000000ffff14b224 */ /* 0x000fe200078e0a14 */
[----:B------:R-:W-:Y:S01]  /*6540*/  ISETP.GE.AND P3, PT, R166, RZ, PT ;  /* 0x000000ffa600720c */ /* 0x000fe20003f66270 */
[----:B------:R-:W-:Y:S01]  /*6550*/  @!P5 IMAD.MOV R67, RZ, RZ, -R67 ;  /* 0x000000ffff43d224 */ /* 0x000fe200078e0a43 */
[----:B------:R-:W-:Y:S01]  /*6560*/  ISETP.GE.AND P5, PT, R167, RZ, PT ;  /* 0x000000ffa700720c */ /* 0x000fe20003fa6270 */
[----:B------:R-:W-:-:S04]  /*6570*/  IMAD.MOV.U32 R16, RZ, RZ, R156 ;  /* 0x000000ffff107224 */ /* 0x000fc800078e009c */
[----:B------:R-:W-:Y:S01]  /*6580*/  @!P0 IMAD.MOV R70, RZ, RZ, -R70 ;  /* 0x000000ffff468224 */ /* 0x000fe200078e0a46 */
[----:B------:R-:W-:Y:S01]  /*6590*/  ISETP.GE.AND P0, PT, R160, RZ, PT ;  /* 0x000000ffa000720c */ /* 0x000fe20003f06270 */
[----:B------:R-:W-:-:S04]  /*65a0*/  IMAD.MOV.U32 R160, RZ, RZ, R152 ;  /* 0x000000ffffa07224 */ /* 0x000fc800078e0098 */
[----:B------:R-:W-:Y:S01]  /*65b0*/  @!P3 IMAD.MOV R16, RZ, RZ, -R16 ;  /* 0x000000ffff10b224 */ /* 0x000fe200078e0a10 */
[----:B------:R-:W-:Y:S01]  /*65c0*/  ISETP.GE.AND P3, PT, R155, RZ, PT ;  /* 0x000000ff9b00720c */ /* 0x000fe20003f66270 */
[----:B------:R-:W-:Y:S01]  /*65d0*/  @!P5 IMAD.MOV R162, RZ, RZ, -R162 ;  /* 0x000000ffffa2d224 */ /* 0x000fe200078e0aa2 */
[----:B------:R-:W-:Y:S02]  /*65e0*/  ISETP.GE.AND P5, PT, R158, RZ, PT ;  /* 0x000000ff9e00720c */ /* 0x000fe40003fa6270 */
[----:B------:R-:W-:-:S03]  /*65f0*/  ISETP.GT.U32.AND P1, PT, R137, R79, PT ;  /* 0x0000004f8900720c */ /* 0x000fc60003f24070 */
[----:B------:R-:W-:Y:S01]  /*6600*/  @!P0 IMAD.MOV R160, RZ, RZ, -R160 ;  /* 0x000000ffffa08224 */ /* 0x000fe200078e0aa0 */
[----:B------:R-:W-:Y:S01]  /*6610*/  ISETP.GE.AND P0, PT, R154, RZ, PT ;  /* 0x000000ff9a00720c */ /* 0x000fe20003f06270 */
[----:B------:R-:W-:Y:S02]  /*6620*/  IMAD.MOV.U32 R15, RZ, RZ, R151 ;  /* 0x000000ffff0f7224 */ /* 0x000fe400078e0097 */
[----:B------:R-:W-:Y:S02]  /*6630*/  IMAD.MOV.U32 R180, RZ, RZ, R77 ;  /* 0x000000ffffb47224 */ /* 0x000fe400078e004d */
[----:B------:R-:W-:Y:S01]  /*6640*/  @!P3 IMAD.MOV R72, RZ, RZ, -R72 ;  /* 0x000000ffff48b224 */ /* 0x000fe200078e0a48 */
[----:B------:R-:W-:Y:S01]  /*6650*/  ISETP.GE.AND P3, PT, R233, RZ, PT ;  /* 0x000000ffe900720c */ /* 0x000fe20003f66270 */
[----:B------:R-:W-:Y:S01]  /*6660*/  @!P5 IMAD.MOV R15, RZ, RZ, -R15 ;  /* 0x000000ffff0fd224 */ /* 0x000fe200078e0a0f */
[----:B------:R-:W-:Y:S01]  /*6670*/  ISETP.GE.AND P5, PT, R230, RZ, PT ;  /* 0x000000ffe600720c */ /* 0x000fe20003fa6270 */
[----:B------:R-:W-:Y:S01]  /*6680*/  @!P1 IMAD.IADD R79, R79, 0x1, -R137 ;  /* 0x000000014f4f9824 */ /* 0x000fe200078e0a89 */
[----:B------:R-:W-:-:S03]  /*6690*/  ISETP.GE.AND P1, PT, R177, RZ, PT ;  /* 0x000000ffb100720c */ /* 0x000fc60003f26270 */
        /* <DEDUP_REMOVED lines=8> */
[----:B------:R-:W-:Y:S01]  /*6720*/  @!P3 IMAD.MOV R158, RZ, RZ, -R158 ;  /* 0x000000ffff9eb224 */ /* 0x000fe200078e0a9e */
[----:B------:R-:W-:Y:S01]  /*6730*/  ISETP.GE.AND P3, PT, R145, RZ, PT ;  /* 0x000000ff9100720c */ /* 0x000fe20003f66270 */
[----:B------:R-:W-:-:S02]  /*6740*/  IMAD.MOV.U32 R22, RZ, RZ, R173 ;  /* 0x000000ffff167224 */ /* 0x000fc400078e00ad */
[----:B------:R-:W-:Y:S02]  /*6750*/  IMAD.MOV.U32 R177, RZ, RZ, R84 ;  /* 0x000000ffffb17224 */ /* 0x000fe400078e0054 */
[----:B------:R-:W-:Y:S01]  /*6760*/  @!P1 IMAD.MOV R22, RZ, RZ, -R22 ;  /* 0x000000ffff169224 */ /* 0x000fe200078e0a16 */
[----:B------:R-:W-:Y:S01]  /*6770*/  ISETP.GE.AND P1, PT, R170, RZ, PT ;  /* 0x000000ffaa00720c */ /* 0x000fe20003f26270 */
        /* <DEDUP_REMOVED lines=19> */
[----:B------:R-:W-:Y:S01]  /*68b0*/  @!P3 IMAD.MOV R210, RZ, RZ, -R210 ;  /* 0x000000ffffd2b224 */ /* 0x000fe200078e0ad2 */
[----:B------:R-:W-:Y:S01]  /*68c0*/  ISETP.GE.AND P3, PT, R208, RZ, PT ;  /* 0x000000ffd000720c */ /* 0x000fe20003f66270 */
[----:B------:R-:W-:-:S02]  /*68d0*/  IMAD.MOV.U32 R94, RZ, RZ, R207 ;  /* 0x000000ffff5e7224 */ /* 0x000fc400078e00cf */
[----:B------:R-:W-:-:S04]  /*68e0*/  IMAD.MOV.U32 R178, RZ, RZ, R85 ;  /* 0x000000ffffb27224 */ /* 0x000fc800078e0055 */
        /* <DEDUP_REMOVED lines=20> */
[----:B------:R-:W-:-:S02]  /*6a30*/  IMAD.MOV.U32 R149, RZ, RZ, R187 ;  /* 0x000000ffff957224 */ /* 0x000fc400078e00bb */
[----:B------:R-:W-:Y:S01]  /*6a40*/  @!P4 IMAD.MOV R77, RZ, RZ, -R77 ;  /* 0x000000ffff4dc224 */ /* 0x000fe200078e0a4d */
[----:B------:R-:W-:Y:S01]  /*6a50*/  ISETP.GE.AND P4, PT, R97, RZ, PT ;  /* 0x000000ff6100720c */ /* 0x000fe20003f86270 */
[----:B------:R-:W-:Y:S01]  /*6a60*/  @!P5 IMAD.MOV R169, RZ, RZ, -R169 ;  /* 0x000000ffffa9d224 */ /* 0x000fe200078e0aa9 */
[----:B------:R-:W-:Y:S01]  /*6a70*/  ISETP.GE.AND P5, PT, R188, RZ, PT ;  /* 0x000000ffbc00720c */ /* 0x000fe20003fa6270 */
[----:B------:R-:W-:Y:S01]  /*6a80*/  @!P3 IMAD.MOV R149, RZ, RZ, -R149 ;  /* 0x000000ffff95b224 */ /* 0x000fe200078e0a95 */
[----:B------:R-:W-:Y:S01]  /*6a90*/  ISETP.GE.AND P3, PT, R183, RZ, PT ;  /* 0x000000ffb700720c */ /* 0x000fe20003f66270 */
[----:B------:R-:W-:Y:S02]  /*6aa0*/  IMAD.MOV.U32 R97, RZ, RZ, R182 ;  /* 0x000000ffff617224 */ /* 0x000fe400078e00b6 */
[----:B------:R-:W-:Y:S01]  /*6ab0*/  @!P1 IMAD.MOV R178, RZ, RZ, -R178 ;  /* 0x000000ffffb29224 */ /* 0x000fe200078e0ab2 */
[----:B------:R-:W-:Y:S01]  /*6ac0*/  ISETP.GE.AND P1, PT, R203, RZ, PT ;  /* 0x000000ffcb00720c */ /* 0x000fe20003f26270 */
[----:B------:R-:W-:Y:S01]  /*6ad0*/  @!P0 IMAD.MOV R97, RZ, RZ, -R97 ;  /* 0x000000ffff618224 */ /* 0x000fe200078e0a61 */
[----:B------:R-:W-:Y:S01]  /*6ae0*/  ISETP.GE.AND P0, PT, R136, RZ, PT ;  /* 0x000000ff8800720c */ /* 0x000fe20003f06270 */
[----:B------:R-:W-:-:S02]  /*6af0*/  IMAD.MOV.U32 R174, RZ, RZ, R197 ;  /* 0x000000ffffae7224 */ /* 0x000fc400078e00c5 */
[----:B------:R-:W-:Y:S02]  /*6b00*/  @!P4 IMAD.MOV R157, RZ, RZ, -R157 ;  /* 0x000000ffff9dc224 */ /* 0x000fe400078e0a9d */
[----:B------:R-:W-:Y:S01]  /*6b10*/  @!P5 IMAD.MOV R81, RZ, RZ, -R81 ;  /* 0x000000ffff51d224 */ /* 0x000fe200078e0a51 */
[----:B------:R-:W-:Y:S01]  /*6b20*/  ISETP.GE.AND P5, PT, R135, RZ, PT ;  /* 0x000000ff8700720c */ /* 0x000fe20003fa6270 */
[----:B------:R-:W-:Y:S01]  /*6b30*/  @!P3 IMAD.MOV R98, RZ, RZ, -R98 ;  /* 0x000000ffff62b224 */ /* 0x000fe200078e0a62 */
[----:B------:R-:W-:Y:S01]  /*6b40*/  ISETP.GE.AND P3, PT, R222, RZ, PT ;  /* 0x000000ffde00720c */ /* 0x000fe20003f66270 */
[----:B------:R-:W-:Y:S01]  /*6b50*/  IMAD.MOV.U32 R135, RZ, RZ, R134 ;  /* 0x000000ffff877224 */ /* 0x000fe200078e0086 */
[----:B------:R-:W-:Y:S01]  /*6b60*/  ISETP.GE.AND P4, PT, R218, RZ, PT ;  /* 0x000000ffda00720c */ /* 0x000fe20003f86270 */
[----:B------:R-:W-:Y:S01]  /*6b70*/  @!P1 IMAD.MOV R174, RZ, RZ, -R174 ;  /* 0x000000ffffae9224 */ /* 0x000fe200078e0aae */
[----:B------:R-:W-:Y:S01]  /*6b80*/  ISETP.GE.AND P1, PT, R213, RZ, PT ;  /* 0x000000ffd500720c */ /* 0x000fe20003f26270 */
[----:B------:R-:W-:Y:S01]  /*6b90*/  @!P0 IMAD.MOV R135, RZ, RZ, -R135 ;  /* 0x000000ffff878224 */ /* 0x000fe200078e0a87 */
[----:B------:R-:W-:Y:S01]  /*6ba0*/  ISETP.GE.AND P0, PT, R224, RZ, PT ;  /* 0x000000ffe000720c */ /* 0x000fe20003f06270 */
[----:B------:R-:W-:-:S06]  /*6bb0*/  IMAD.MOV.U32 R80, RZ, RZ, R209 ;  /* 0x000000ffff507224 */ /* 0x000fcc00078e00d1 */
        /* <DEDUP_REMOVED lines=33> */
[----:B------:R-:W-:-:S02]  /*6dd0*/  ISETP.GE.AND P0, PT, R244, RZ, PT ;  /* 0x000000fff400720c */ /* 0x000fc40003f06270 */
[----:B------:R-:W-:-:S03]  /*6de0*/  LOP3.LUT R181, R141, 0x96, RZ, 0xfc, !PT ;  /* 0x000000968db57812 */ /* 0x000fc600078efcff */
[----:B------:R-:W-:Y:S01]  /*6df0*/  @!P3 IMAD.MOV R111, RZ, RZ, -R111 ;  /* 0x000000ffff6fb224 */ /* 0x000fe200078e0a6f */
[----:B------:R-:W-:Y:S01]  /*6e00*/  ISETP.GE.AND P3, PT, R181, RZ, PT ;  /* 0x000000ffb500720c */ /* 0x000fe20003f66270 */
[----:B------:R-:W-:Y:S01]  /*6e10*/  @!P4 IMAD.MOV R143, RZ, RZ, -R143 ;  /* 0x000000ffff8fc224 */ /* 0x000fe200078e0a8f */
[----:B------:R-:W-:Y:S02]  /*6e20*/  ISETP.GE.AND P4, PT, R220, RZ, PT ;  /* 0x000000ffdc00720c */ /* 0x000fe40003f86270 */
[----:B------:R-:W-:Y:S01]  /*6e30*/  LOP3.LUT R181, R141, 0x9a, RZ, 0xfc, !PT ;  /* 0x0000009a8db57812 */ /* 0x000fe200078efcff */
[----:B------:R-:W-:Y:S01]  /*6e40*/  @!P5 IMAD.MOV R95, RZ, RZ, -R95 ;  /* 0x000000ffff5fd224 */ /* 0x000fe200078e0a5f */
[----:B------:R-:W-:Y:S01]  /*6e50*/  ISETP.GE.AND P5, PT, R245, RZ, PT ;  /* 0x000000fff500720c */ /* 0x000fe20003fa6270 */
[----:B------:R-:W-:Y:S01]  /*6e60*/  @!P1 IMAD.MOV R99, RZ, RZ, -R99 ;  /* 0x000000ffff639224 */ /* 0x000fe200078e0a63 */
[----:B------:R-:W-:Y:S01]  /*6e70*/  ISETP.GE.AND P1, PT, R221, RZ, PT ;  /* 0x000000ffdd00720c */ /* 0x000fe20003f26270 */
[----:B------:R-:W-:Y:S01]  /*6e80*/  @!P0 IMAD.MOV R93, RZ, RZ, -R93 ;  /* 0x000000ffff5d8224 */ /* 0x000fe200078e0a5d */
[----:B------:R-:W-:Y:S01]  /*6e90*/  ISETP.GE.AND P0, PT, R181, RZ, PT ;  /* 0x000000ffb500720c */ /* 0x000fe20003f06270 */
[----:B------:R-:W-:-:S02]  /*6ea0*/  IMAD.MOV.U32 R134, RZ, RZ, R133 ;  /* 0x000000ffff867224 */ /* 0x000fc400078e0085 */
[----:B------:R-:W-:Y:S01]  /*6eb0*/  @!P3 IMAD.MOV R115, RZ, RZ, -R115 ;  /* 0x000000ffff73b224 */ /* 0x000fe200078e0a73 */
[----:B------:R-:W-:Y:S01]  /*6ec0*/  ISETP.GE.AND P3, PT, R44, RZ, PT ;  /* 0x000000ff2c00720c */ /* 0x000fe20003f66270 */
[----:B------:R-:W-:Y:S01]  /*6ed0*/  @!P4 IMAD.MOV R100, RZ, RZ, -R100 ;  /* 0x000000ffff64c224 */ /* 0x000fe200078e0a64 */
[----:B------:R-:W-:-:S03]  /*6ee0*/  ISETP.GE.AND P4, PT, R227, RZ, PT ;  /* 0x000000ffe300720c */ /* 0x000fc60003f86270 */
        /* <DEDUP_REMOVED lines=16> */
[----:B------:R-:W-:-:S03]  /*6ff0*/  ISETP.GE.AND P0, PT, R37, RZ, PT ;  /* 0x000000ff2500720c */ /* 0x000fc60003f06270 */
        /* <DEDUP_REMOVED lines=15> */
[----:B------:R-:W-:Y:S01]  /*70f0*/  IMAD.MOV.U32 R152, RZ, RZ, R89 ;  /* 0x000000ffff987224 */ /* 0x000fe200078e0059 */
[----:B------:R-:W-:Y:S01]  /*7100*/  LOP3.LUT R173, R141, 0x98, RZ, 0xfc, !PT ;  /* 0x000000988dad7812 */ /* 0x000fe200078efcff */
        /* <DEDUP_REMOVED lines=8> */
[----:B------:R-:W-:Y:S02]  /*7190*/  IMAD.MOV.U32 R151, RZ, RZ, R79 ;  /* 0x000000ffff977224 */ /* 0x000fe400078e004f */
        /* <DEDUP_REMOVED lines=8> */
[----:B------:R-:W-:Y:S01]  /*7220*/  IMAD.MOV.U32 R89, RZ, RZ, R83 ;  /* 0x000000ffff597224 */ /* 0x000fe200078e0053 */
[----:B------:R-:W-:Y:S02]  /*7230*/  LOP3.LUT R163, R141, 0xc4, RZ, 0xfc, !PT ;  /* 0x000000c48da37812 */ /* 0x000fe400078efcff */
[----:B------:R-:W-:Y:S01]  /*7240*/  LOP3.LUT R136, RZ, R65, RZ, 0x33, !PT ;  /* 0x00000041ff887212 */ /* 0x000fe200078e33ff */
[----:B------:R-:W-:Y:S01]  /*7250*/  @!P3 IMAD.MOV R86, RZ, RZ, -R86 ;  /* 0x000000ffff56b224 */ /* 0x000fe200078e0a56 */
[----:B------:R-:W-:Y:S01]  /*7260*/  ISETP.NE.AND P3, PT, R65, RZ, PT ;  /* 0x000000ff4100720c */ /* 0x000fe20003f65270 */
[----:B------:R-:W-:Y:S01]  /*7270*/  IMAD.MOV.U32 R156, RZ, RZ, R74 ;  /* 0x000000ffff9c7224 */ /* 0x000fe200078e004a */
[----:B------:R-:W-:Y:S01]  /*7280*/  IABS R145, R163 ;  /* 0x000000a300917213 */ /* 0x000fe20000000000 */
[----:B------:R-:W-:Y:S01]  /*7290*/  @!P5 IMAD.MOV R89, RZ, RZ, -R89 ;  /* 0x000000ffff59d224 */ /* 0x000fe200078e0a59 */
[----:B------:R-:W-:Y:S01]  /*72a0*/  SEL R74, R136, R69, !P3 ;  /* 0x00000045884a7207 */ /* 0x000fe20005800000 */
[----:B------:R-:W-:Y:S01]  /*72b0*/  @!P1 IMAD.MOV R119, RZ, RZ, -R119 ;  /* 0x000000ffff779224 */ /* 0x000fe200078e0a77 */
[----:B------:R-:W-:Y:S01]  /*72c0*/  ISETP.GE.AND P5, PT, R246, RZ, PT ;  /* 0x000000fff600720c */ /* 0x000fe20003fa6270 */
[----:B------:R-:W-:Y:S01]  /*72d0*/  @!P0 IMAD.MOV R87, RZ, RZ, -R87 ;  /* 0x000000ffff578224 */ /* 0x000fe200078e0a57 */
[----:B------:R-:W-:-:S02]  /*72e0*/  LOP3.LUT R161, R141, 0xc6, RZ, 0xfc, !PT ;  /* 0x000000c68da17812 */ /* 0x000fc400078efcff */
[----:B------:R-:W-:Y:S02]  /*72f0*/  ISETP.GE.AND P1, PT, R38, RZ, PT ;  /* 0x000000ff2600720c */ /* 0x000fe40003f26270 */
[----:B------:R-:W-:Y:S01]  /*7300*/  PLOP3.LUT P0, PT, PT, PT, UP1, 0x80, 0x8 ;  /* 0x000000000008781c */ /* 0x000fe20003f0f018 */
[----:B------:R-:W-:Y:S01]  /*7310*/  IMAD.MOV.U32 R88, RZ, RZ, R68 ;  /* 0x000000ffff587224 */ /* 0x000fe200078e0044 */
[----:B------:R-:W-:Y:S01]  /*7320*/  IABS R144, R161 ;  /* 0x000000a100907213 */ /* 0x000fe20000000000 */
[----:B------:R-:W-:Y:S01]  /*7330*/  IMAD.HI.U32 R65, R140, R145, RZ ;  /* 0x000000918c417227 */ /* 0x000fe200078e00ff */
[----:B------:R-:W-:-:S03]  /*7340*/  ISETP.LT.AND P0, PT, R27, UR22, P0 ;  /* 0x000000161b007c0c */ /* 0x000fc60008701270 */
[----:B------:R-:W-:Y:S01]  /*7350*/  IMAD R68, R74, UR7, RZ ;  /* 0x000000074a447c24 */ /* 0x000fe2000f8e02ff */
[----:B------:R-:W-:Y:S01]  /*7360*/  SEL R74, R136, R71, !P3 ;  /* 0x00000047884a7207 */ /* 0x000fe20005800000 */
[----:B------:R-:W-:Y:S02]  /*7370*/  IMAD.MOV.U32 R153, RZ, RZ, R78 ;  /* 0x000000ffff997224 */ /* 0x000fe400078e004e */
[----:B------:R-:W-:Y:S01]  /*7380*/  IMAD.MOV R78, RZ, RZ, -R65 ;  /* 0x000000ffff4e7224 */ /* 0x000fe200078e0a41 */
[----:B------:R-:W-:Y:S01]  /*7390*/  IADD3 R65, P6, PT, R68, R127, RZ ;  /* 0x0000007f44417210 */ /* 0x000fe20007fde0ff */
[----:B------:R-:W-:Y:S01]  /*73a0*/  IMAD.HI.U32 R69, R140, R144, RZ ;  /* 0x000000908c457227 */ /* 0x000fe200078e00ff */
[----:B------:R-:W-:-:S03]  /*73b0*/  SEL R71, R136, R66, !P3 ;  /* 0x0000004288477207 */ /* 0x000fc60005800000 */
[----:B------:R-:W-:Y:S01]  /*73c0*/  IMAD R74, R74, UR7, RZ ;  /* 0x000000074a4a7c24 */ /* 0x000fe2000f8e02ff */
[-C--:B------:R-:W-:Y:S01]  /*73d0*/  LEA.HI.X.SX32 R66, R68, R126.reuse, 0x1, P6 ;  /* 0x0000007e44427211 */ /* 0x080fe200030f0eff */
[----:B------:R-:W-:Y:S01]  /*73e0*/  @!P5 IMAD.MOV R88, RZ, RZ, -R88 ;  /* 0x000000ffff58d224 */ /* 0x000fe200078e0a58 */
[----:B------:R-:W-:Y:S01]  /*73f0*/  ISETP.GE.AND P5, PT, R26, RZ, PT ;  /* 0x000000ff1a00720c */ /* 0x000fe20003fa6270 */
[----:B------:R-:W-:Y:S01]  /*7400*/  IMAD.MOV R69, RZ, RZ, -R69 ;  /* 0x000000ffff457224 */ /* 0x000fe200078e0a45 */
[----:B------:R-:W-:Y:S01]  /*7410*/  IADD3 R26, P6, PT, R74, R127, RZ ;  /* 0x0000007f4a1a7210 */ /* 0x000fe20007fde0ff */
[----:B------:R-:W-:Y:S01]  /*7420*/  @!P1 IMAD.MOV R123, RZ, RZ, -R123 ;  /* 0x000000ffff7b9224 */ /* 0x000fe200078e0a7b */
[----:B------:R-:W-:Y:S01]  /*7430*/  ISETP.GE.AND P1, PT, R33, RZ, PT ;  /* 0x000000ff2100720c */ /* 0x000fe20003f26270 */
[----:B------:R-:W-:Y:S01]  /*7440*/  IMAD R71, R71, UR7, RZ ;  /* 0x0000000747477c24 */ /* 0x000fe2000f8e02ff */
[----:B------:R-:W-:Y:S01]  /*7450*/  PRMT R59, RZ, 0x7610, R59 ;  /* 0x00007610ff3b7816 */ /* 0x000fe2000000003b */
[----:B------:R-:W-:Y:S01]  /*7460*/  IMAD R144, R137, R69, R144 ;  /* 0x0000004589907224 */ /* 0x000fe200078e0290 */
[----:B------:R-:W-:Y:S01]  /*7470*/  SEL R75, R136, R67, !P3 ;  /* 0x00000043884b7207 */ /* 0x000fe20005800000 */
[----:B------:R-:W-:Y:S01]  /*7480*/  @P0 IMAD.MOV.U32 R68, RZ, RZ, R65 ;  /* 0x000000ffff440224 */ /* 0x000fe200078e0041 */
[----:B------:R-:W-:Y:S01]  /*7490*/  LEA.HI.X.SX32 R27, R74, R126, 0x1, P6 ;  /* 0x0000007e4a1b7211 */ /* 0x000fe200030f0eff */
[----:B------:R-:W-:Y:S01]  /*74a0*/  @P0 IMAD.MOV.U32 R69, RZ, RZ, R66 ;  /* 0x000000ffff450224 */ /* 0x000fe200078e0042 */
[----:B------:R-:W-:-:S02]  /*74b0*/  IADD3 R67, P6, PT, R71, R127, RZ ;  /* 0x0000007f47437210 */ /* 0x000fc40007fde0ff */
[----:B------:R-:W-:Y:S02]  /*74c0*/  PRMT R18, RZ, 0x7610, R18 ;  /* 0x00007610ff127816 */ /* 0x000fe40000000012 */
[----:B------:R0:W3:Y:S01]  /*74d0*/  @P0 LDG.E.U8 R59, desc[UR20][R68.64] ;  /* 0x00000014443b0981 */ /* 0x0000e2000c1e1100 */
[----:B------:R-:W-:Y:S01]  /*74e0*/  SEL R74, R136, R70, !P3 ;  /* 0x00000046884a7207 */ /* 0x000fe20005800000 */
[----:B------:R-:W-:Y:S02]  /*74f0*/  @P0 IMAD.MOV.U32 R70, RZ, RZ, R26 ;  /* 0x000000ffff460224 */ /* 0x000fe400078e001a */
[----:B------:R-:W-:Y:S01]  /*7500*/  @!P1 IMAD.MOV R130, RZ, RZ, -R130 ;  /* 0x000000ffff829224 */ /* 0x000fe200078e0a82 */
[----:B------:R-:W-:Y:S01]  /*7510*/  ISETP.GE.AND P1, PT, R251, RZ, PT ;  /* 0x000000fffb00720c */ /* 0x000fe20003f26270 */
[----:B------:R-:W-:Y:S01]  /*7520*/  IMAD R75, R75, UR7, RZ ;  /* 0x000000074b4b7c24 */ /* 0x000fe2000f8e02ff */
[----:B0-----:R-:W-:Y:S01]  /*7530*/  LEA.HI.X.SX32 R68, R71, R126, 0x1, P6 ;  /* 0x0000007e47447211 */ /* 0x001fe200030f0eff */
[----:B------:R-:W-:Y:S01]  /*7540*/  @P0 IMAD.MOV.U32 R71, RZ, RZ, R27 ;  /* 0x000000ffff470224 */ /* 0x000fe200078e001b */
[----:B------:R-:W-:Y:S01]  /*7550*/  PRMT R251, RZ, 0x7610, R251 ;  /* 0x00007610fffb7816 */ /* 0x000fe200000000fb */
[----:B------:R-:W-:-:S03]  /*7560*/  IMAD R74, R74, UR7, RZ ;  /* 0x000000074a4a7c24 */ /* 0x000fc6000f8e02ff */
[----:B------:R0:W4:Y:S01]  /*7570*/  @P0 LDG.E.U8 R18, desc[UR20][R70.64] ;  /* 0x0000001446120981 */ /* 0x000122000c1e1100 */
[----:B------:R-:W-:Y:S01]  /*7580*/  IADD3 R69, P6, PT, R75, R127, RZ ;  /* 0x0000007f4b457210 */ /* 0x000fe20007fde0ff */
[----:B0-----:R-:W-:Y:S02]  /*7590*/  @P0 IMAD.MOV.U32 R70, RZ, RZ, R67 ;  /* 0x000000ffff460224 */ /* 0x001fe400078e0043 */
[----:B------:R-:W-:-:S05]  /*75a0*/  @P0 IMAD.MOV.U32 R71, RZ, RZ, R68 ;  /* 0x000000ffff470224 */ /* 0x000fca00078e0044 */
[----:B------:R0:W2:Y:S01]  /*75b0*/  @P0 LDG.E.U8 R251, desc[UR20][R70.64] ;  /* 0x0000001446fb0981 */ /* 0x0000a2000c1e1100 */
[----:B------:R-:W-:Y:S01]  /*75c0*/  IMAD R145, R137, R78, R145 ;  /* 0x0000004e89917224 */ /* 0x000fe200078e0291 */
[C---:B------:R-:W-:Y:S02]  /*75d0*/  SEL R79, R136.reuse, R73, !P3 ;  /* 0x00000049884f7207 */ /* 0x040fe40005800000 */
[----:B------:R-:W-:Y:S02]  /*75e0*/  SEL R78, R136, R72, !P3 ;  /* 0x00000048884e7207 */ /* 0x000fe40005800000 */
[-C--:B0-----:R-:W-:Y:S02]  /*75f0*/  LEA.HI.X.SX32 R70, R75, R126.reuse, 0x1, P6 ;  /* 0x0000007e4b467211 */ /* 0x081fe400030f0eff */
[C---:B------:R-:W-:Y:S02]  /*7600*/  IADD3 R71, P6, PT, R74.reuse, R127, RZ ;  /* 0x0000007f4a477210 */ /* 0x040fe40007fde0ff */
[----:B------:R-:W-:Y:S01]  /*7610*/  PRMT R60, RZ, 0x7610, R60 ;  /* 0x00007610ff3c7816 */ /* 0x000fe2000000003c */
[----:B------:R-:W-:Y:S01]  /*7620*/  @P0 IMAD.MOV.U32 R75, RZ, RZ, R70 ;  /* 0x000000ffff4b0224 */ /* 0x000fe200078e0046 */
[----:B------:R-:W-:Y:S01]  /*7630*/  LEA.HI.X.SX32 R72, R74, R126, 0x1, P6 ;  /* 0x0000007e4a487211 */ /* 0x000fe200030f0eff */
[----:B------:R-:W-:-:S02]  /*7640*/  @P0 IMAD.MOV.U32 R74, RZ, RZ, R69 ;  /* 0x000000ffff4a0224 */ /* 0x000fc400078e0045 */
[----:B------:R-:W-:Y:S01]  /*7650*/  IMAD R79, R79, UR7, RZ ;  /* 0x000000074f4f7c24 */ /* 0x000fe2000f8e02ff */
[----:B------:R-:W-:Y:S02]  /*7660*/  PRMT R249, RZ, 0x7610, R249 ;  /* 0x00007610fff97816 */ /* 0x000fe400000000f9 */
[----:B------:R0:W2:Y:S01]  /*7670*/  @P0 LDG.E.U8 R60, desc[UR20][R74.64] ;  /* 0x000000144a3c0981 */ /* 0x0000a2000c1e1100 */
[----:B------:R-:W-:Y:S01]  /*7680*/  IMAD R78, R78, UR7, RZ ;  /* 0x000000074e4e7c24 */ /* 0x000fe2000f8e02ff */
[----:B------:R-:W-:Y:S01]  /*7690*/  IADD3 R73, P6, PT, R79, R127, RZ ;  /* 0x0000007f4f497210 */ /* 0x000fe20007fde0ff */
[----:B0-----:R-:W-:Y:S02]  /*76a0*/  @P0 IMAD.MOV.U32 R74, RZ, RZ, R71 ;  /* 0x000000ffff4a0224 */ /* 0x001fe400078e0047 */
[----:B------:R-:W-:-:S05]  /*76b0*/  @P0 IMAD.MOV.U32 R75, RZ, RZ, R72 ;  /* 0x000000ffff4b0224 */ /* 0x000fca00078e0048 */
[----:B------:R0:W2:Y:S01]  /*76c0*/  @P0 LDG.E.U8 R249, desc[UR20][R74.64] ;  /* 0x000000144af90981 */ /* 0x0000a2000c1e1100 */
[C---:B------:R-:W-:Y:S02]  /*76d0*/  SEL R132, R136.reuse, R77, !P3 ;  /* 0x0000004d88847207 */ /* 0x040fe40005800000 */
[----:B------:R-:W-:Y:S02]  /*76e0*/  SEL R83, R136, R76, !P3 ;  /* 0x0000004c88537207 */ /* 0x000fe40005800000 */
[----:B------:R-:W-:Y:S02]  /*76f0*/  PRMT R57, RZ, 0x7610, R57 ;  /* 0x00007610ff397816 */ /* 0x000fe40000000039 */
[----:B0-----:R-:W-:Y:S02]  /*7700*/  LEA.HI.X.SX32 R74, R79, R126, 0x1, P6 ;  /* 0x0000007e4f4a7211 */ /* 0x001fe400030f0eff */
[----:B------:R-:W-:-:S03]  /*7710*/  IADD3 R75, P6, PT, R78, R127, RZ ;  /* 0x0000007f4e4b7210 */ /* 0x000fc60007fde0ff */
[----:B------:R-:W-:Y:S01]  /*7720*/  @P0 IMAD.MOV.U32 R79, RZ, RZ, R74 ;  /* 0x000000ffff4f0224 */ /* 0x000fe200078e004a */
[----:B------:R-:W-:Y:S01]  /*7730*/  LEA.HI.X.SX32 R76, R78, R126, 0x1, P6 ;  /* 0x0000007e4e4c7211 */ /* 0x000fe200030f0eff */
[----:B------:R-:W-:Y:S02]  /*7740*/  @P0 IMAD.MOV.U32 R78, RZ, RZ, R73 ;  /* 0x000000ffff4e0224 */ /* 0x000fe400078e0049 */
[----:B------:R-:W-:Y:S01]  /*7750*/  IMAD R132, R132, UR7, RZ ;  /* 0x0000000784847c24 */ /* 0x000fe2000f8e02ff */
[----:B------:R-:W-:Y:S02]  /*7760*/  PRMT R244, RZ, 0x7610, R244 ;  /* 0x00007610fff47816 */ /* 0x000fe400000000f4 */
[----:B------:R0:W2:Y:S01]  /*7770*/  @P0 LDG.E.U8 R57, desc[UR20][R78.64] ;  /* 0x000000144e390981 */ /* 0x0000a2000c1e1100 */
[----:B------:R-:W-:Y:S01]  /*7780*/  IMAD R83, R83, UR7, RZ ;  /* 0x0000000753537c24 */ /* 0x000fe2000f8e02ff */
[----:B------:R-:W-:Y:S02]  /*7790*/  IADD3 R77, P6, PT, R132, R127, RZ ;  /* 0x0000007f844d7210 */ /* 0x000fe40007fde0ff */
[----:B------:R-:W-:Y:S01]  /*77a0*/  SEL R82, R136, R82, !P3 ;  /* 0x0000005288527207 */ /* 0x000fe20005800000 */
[----:B0-----:R-:W-:-:S02]  /*77b0*/  @P0 IMAD.MOV.U32 R78, RZ, RZ, R75 ;  /* 0x000000ffff4e0224 */ /* 0x001fc400078e004b */
[----:B------:R-:W-:-:S05]  /*77c0*/  @P0 IMAD.MOV.U32 R79, RZ, RZ, R76 ;  /* 0x000000ffff4f0224 */ /* 0x000fca00078e004c */
[----:B------:R0:W2:Y:S01]  /*77d0*/  @P0 LDG.E.U8 R244, desc[UR20][R78.64] ;  /* 0x000000144ef40981 */ /* 0x0000a2000c1e1100 */
[----:B------:R-:W-:Y:S02]  /*77e0*/  SEL R181, R136, R80, !P3 ;  /* 0x0000005088b57207 */ /* 0x000fe40005800000 */
[----:B------:R-:W-:Y:S02]  /*77f0*/  PRMT R58, RZ, 0x7610, R58 ;  /* 0x00007610ff3a7816 */ /* 0x000fe4000000003a */
[-C--:B0-----:R-:W-:Y:S02]  /*7800*/  LEA.HI.X.SX32 R78, R132, R126.reuse, 0x1, P6 ;  /* 0x0000007e844e7211 */ /* 0x081fe400030f0eff */
[CC--:B------:R-:W-:Y:S01]  /*7810*/  IADD3 R79, P6, PT, R83.reuse, R127.reuse, RZ ;  /* 0x0000007f534f7210 */ /* 0x0c0fe20007fde0ff */
[----:B------:R-:W-:Y:S02]  /*7820*/  IMAD R132, R82, UR7, RZ ;  /* 0x0000000752847c24 */ /* 0x000fe4000f8e02ff */
[----:B------:R-:W-:Y:S01]  /*7830*/  @P0 IMAD.MOV.U32 R82, RZ, RZ, R77 ;  /* 0x000000ffff520224 */ /* 0x000fe200078e004d */
[----:B------:R-:W-:Y:S01]  /*7840*/  LEA.HI.X.SX32 R80, R83, R126, 0x1, P6 ;  /* 0x0000007e53507211 */ /* 0x000fe200030f0eff */
[----:B------:R-:W-:Y:S01]  /*7850*/  @P0 IMAD.MOV.U32 R83, RZ, RZ, R78 ;  /* 0x000000ffff530224 */ /* 0x000fe200078e004e */
[----:B------:R-:W-:Y:S01]  /*7860*/  IADD3 R133, P6, PT, R132, R127, RZ ;  /* 0x0000007f84857210 */ /* 0x000fe20007fde0ff */
[----:B------:R-:W-:Y:S01]  /*7870*/  IMAD R181, R181, UR7, RZ ;  /* 0x00000007b5b57c24 */ /* 0x000fe2000f8e02ff */
[----:B------:R-:W-:-:S02]  /*7880*/  PRMT R243, RZ, 0x7610, R243 ;  /* 0x00007610fff37816 */ /* 0x000fc400000000f3 */
[----:B------:R0:W2:Y:S01]  /*7890*/  @P0 LDG.E.U8 R58, desc[UR20][R82.64] ;  /* 0x00000014523a0981 */ /* 0x0000a2000c1e1100 */
[----:B------:R-:W-:Y:S02]  /*78a0*/  SEL R189, R136, R85, !P3 ;  /* 0x0000005588bd7207 */ /* 0x000fe40005800000 */
[----:B------:R-:W-:Y:S02]  /*78b0*/  LEA.HI.X.SX32 R132, R132, R126, 0x1, P6 ;  /* 0x0000007e84847211 */ /* 0x000fe400030f0eff */
[----:B------:R-:W-:Y:S01]  /*78c0*/  IADD3 R182, P6, PT, R181, R127, RZ ;  /* 0x0000007fb5b67210 */ /* 0x000fe20007fde0ff */
[----:B------:R-:W-:Y:S02]  /*78d0*/  IMAD R189, R189, UR7, RZ ;  /* 0x00000007bdbd7c24 */ /* 0x000fe4000f8e02ff */
[----:B0-----:R-:W-:Y:S02]  /*78e0*/  @P0 IMAD.MOV.U32 R82, RZ, RZ, R79 ;  /* 0x000000ffff520224 */ /* 0x001fe400078e004f */
[----:B------:R-:W-:Y:S01]  /*78f0*/  @P0 IMAD.MOV.U32 R83, RZ, RZ, R80 ;  /* 0x000000ffff530224 */ /* 0x000fe200078e0050 */
[----:B------:R-:W-:-:S02]  /*7900*/  PRMT R55, RZ, 0x7610, R55 ;  /* 0x00007610ff377816 */ /* 0x000fc40000000037 */
[C---:B------:R-:W-:Y:S02]  /*7910*/  SEL R197, R136.reuse, R84, !P3 ;  /* 0x0000005488c57207 */ /* 0x040fe40005800000 */
[----:B------:R0:W2:Y:S01]  /*7920*/  @P0 LDG.E.U8 R243, desc[UR20][R82.64] ;  /* 0x0000001452f30981 */ /* 0x0000a2000c1e1100 */
[----:B------:R-:W-:Y:S02]  /*7930*/  LEA.HI.X.SX32 R181, R181, R126, 0x1, P6 ;  /* 0x0000007eb5b57211 */ /* 0x000fe400030f0eff */
[----:B------:R-:W-:Y:S01]  /*7940*/  IADD3 R190, P6, PT, R189, R127, RZ ;  /* 0x0000007fbdbe7210 */ /* 0x000fe20007fde0ff */
[----:B------:R-:W-:Y:S01]  /*7950*/  IMAD R197, R197, UR7, RZ ;  /* 0x00000007c5c57c24 */ /* 0x000fe2000f8e02ff */
[----:B------:R-:W-:Y:S01]  /*7960*/  PRMT R242, RZ, 0x7610, R242 ;  /* 0x00007610fff27816 */ /* 0x000fe200000000f2 */
[----:B0-----:R-:W-:Y:S02]  /*7970*/  @P0 IMAD.MOV.U32 R82, RZ, RZ, R133 ;  /* 0x000000ffff520224 */ /* 0x001fe400078e0085 */
[----:B------:R-:W-:Y:S01]  /*7980*/  @P0 IMAD.MOV.U32 R83, RZ, RZ, R132 ;  /* 0x000000ffff530224 */ /* 0x000fe200078e0084 */
[----:B------:R-:W-:-:S02]  /*7990*/  SEL R205, R136, R81, !P3 ;  /* 0x0000005188cd7207 */ /* 0x000fc40005800000 */
[-C--:B------:R-:W-:Y:S02]  /*79a0*/  LEA.HI.X.SX32 R189, R189, R126.reuse, 0x1, P6 ;  /* 0x0000007ebdbd7211 */ /* 0x080fe400030f0eff */
[----:B------:R0:W2:Y:S01]  /*79b0*/  @P0 LDG.E.U8 R55, desc[UR20][R82.64] ;  /* 0x0000001452370981 */ /* 0x0000a2000c1e1100 */
[----:B------:R-:W-:Y:S01]  /*79c0*/  IADD3 R198, P6, PT, R197, R127, RZ ;  /* 0x0000007fc5c67210 */ /* 0x000fe20007fde0ff */
[----:B------:R-:W-:Y:S01]  /*79d0*/  IMAD R205, R205, UR7, RZ ;  /* 0x00000007cdcd7c24 */ /* 0x000fe2000f8e02ff */
[----:B------:R-:W-:Y:S02]  /*79e0*/  PRMT R56, RZ, 0x7610, R56 ;  /* 0x00007610ff387816 */ /* 0x000fe40000000038 */
[----:B------:R-:W-:Y:S01]  /*79f0*/  SEL R213, R136, R135, !P3 ;  /* 0x0000008788d57207 */ /* 0x000fe20005800000 */
[----:B0-----:R-:W-:Y:S02]  /*7a00*/  @P0 IMAD.MOV.U32 R82, RZ, RZ, R182 ;  /* 0x000000ffff520224 */ /* 0x001fe400078e00b6 */
[----:B------:R-:W-:Y:S01]  /*7a10*/  @P0 IMAD.MOV.U32 R83, RZ, RZ, R181 ;  /* 0x000000ffff530224 */ /* 0x000fe200078e00b5 */
[----:B------:R-:W-:-:S04]  /*7a20*/  LEA.HI.X.SX32 R197, R197, R126, 0x1, P6 ;  /* 0x0000007ec5c57211 */ /* 0x000fc800030f0eff */
[----:B------:R0:W2:Y:S01]  /*7a30*/  @P0 LDG.E.U8 R242, desc[UR20][R82.64] ;  /* 0x0000001452f20981 */ /* 0x0000a2000c1e1100 */
[----:B------:R-:W-:Y:S01]  /*7a40*/  IADD3 R206, P6, PT, R205, R127, RZ ;  /* 0x0000007fcdce7210 */ /* 0x000fe20007fde0ff */
[----:B------:R-:W-:Y:S01]  /*7a50*/  @!P4 IMAD.MOV R114, RZ, RZ, -R114 ;  /* 0x000000ffff72c224 */ /* 0x000fe200078e0a72 */
[----:B------:R-:W-:Y:S01]  /*7a60*/  ISETP.GE.AND P4, PT, R45, RZ, PT ;  /* 0x000000ff2d00720c */ /* 0x000fe20003f86270 */
[----:B------:R-:W-:Y:S01]  /*7a70*/  IMAD R213, R213, UR7, RZ ;  /* 0x00000007d5d57c24 */ /* 0x000fe2000f8e02ff */
[----:B------:R-:W-:Y:S01]  /*7a80*/  PRMT R241, RZ, 0x7610, R241 ;  /* 0x00007610fff17816 */ /* 0x000fe200000000f1 */
[----:B0-----:R-:W-:Y:S02]  /*7a90*/  @P0 IMAD.MOV.U32 R82, RZ, RZ, R190 ;  /* 0x000000ffff520224 */ /* 0x001fe400078e00be */
[----:B------:R-:W-:Y:S01]  /*7aa0*/  @P0 IMAD.MOV.U32 R83, RZ, RZ, R189 ;  /* 0x000000ffff530224 */ /* 0x000fe200078e00bd */
[----:B------:R-:W-:Y:S02]  /*7ab0*/  SEL R221, R136, R134, !P3 ;  /* 0x0000008688dd7207 */ /* 0x000fe40005800000 */
[----:B------:R-:W-:-:S02]  /*7ac0*/  LEA.HI.X.SX32 R205, R205, R126, 0x1, P6 ;  /* 0x0000007ecdcd7211 */ /* 0x000fc400030f0eff */
        /* <DEDUP_REMOVED lines=10> */
[----:B------:R-:W-:Y:S01]  /*7b70*/  IMAD R229, R229, UR7, RZ ;  /* 0x00000007e5e57c24 */ /* 0x000fe2000f8e02ff */
[----:B------:R-:W-:Y:S01]  /*7b80*/  PRMT R234, RZ, 0x7610, R234 ;  /* 0x00007610ffea7816 */ /* 0x000fe200000000ea */
[----:B------:R-:W-:Y:S01]  /*7b90*/  @!P4 IMAD.MOV R118, RZ, RZ, -R118 ;  /* 0x000000ffff76c224 */ /* 0x000fe200078e0a76 */
[----:B------:R-:W-:Y:S01]  /*7ba0*/  SEL R237, R136, R125, !P3 ;  /* 0x0000007d88ed7207 */ /* 0x000fe20005800000 */
[----:B0-----:R-:W-:Y:S02]  /*7bb0*/  @P0 IMAD.MOV.U32 R82, RZ, RZ, R206 ;  /* 0x000000ffff520224 */ /* 0x001fe400078e00ce */
[----:B------:R-:W-:Y:S01]  /*7bc0*/  @P0 IMAD.MOV.U32 R83, RZ, RZ, R205 ;  /* 0x000000ffff530224 */ /* 0x000fe200078e00cd */
[----:B------:R-:W-:Y:S02]  /*7bd0*/  ISETP.GE.AND P4, PT, R40, RZ, PT ;  /* 0x000000ff2800720c */ /* 0x000fe40003f86270 */
        /* <DEDUP_REMOVED lines=12> */
[----:B------:R-:W-:Y:S02]  /*7ca0*/  PRMT R233, RZ, 0x7610, R233 ;  /* 0x00007610ffe97816 */ /* 0x000fe400000000e9 */
[----:B------:R-:W-:Y:S01]  /*7cb0*/  SEL R84, R136, R93, !P3 ;  /* 0x0000005d88547207 */ /* 0x000fe20005800000 */
[----:B0-----:R-:W-:Y:S02]  /*7cc0*/  @P0 IMAD.MOV.U32 R82, RZ, RZ, R222 ;  /* 0x000000ffff520224 */ /* 0x001fe400078e00de */
[----:B------:R-:W-:Y:S01]  /*7cd0*/  @P0 IMAD.MOV.U32 R83, RZ, RZ, R221 ;  /* 0x000000ffff530224 */ /* 0x000fe200078e00dd */
[----:B------:R-:W-:Y:S01]  /*7ce0*/  LEA.HI.X.SX32 R237, R237, R126, 0x1, P6 ;  /* 0x0000007eeded7211 */ /* 0x000fe200030f0eff */
[----:B------:R-:W-:-:S03]  /*7cf0*/  @!P4 IMAD.MOV R90, RZ, RZ, -R90 ;  /* 0x000000ffff5ac224 */ /* 0x000fc600078e0a5a */
[----:B------:R0:W2:Y:S01]  /*7d00*/  @P0 LDG.E.U8 R54, desc[UR20][R82.64] ;  /* 0x0000001452360981 */ /* 0x0000a2000c1e1100 */
[----:B------:R-:W-:Y:S01]  /*7d10*/  ISETP.GE.AND P4, PT, R35, RZ, PT ;  /* 0x000000ff2300720c */ /* 0x000fe20003f86270 */
[----:B------:R-:W-:Y:S01]  /*7d20*/  IMAD R84, R84, UR7, RZ ;  /* 0x0000000754547c24 */ /* 0x000fe2000f8e02ff */
[C---:B------:R-:W-:Y:S02]  /*7d30*/  IADD3 R246, P6, PT, R245.reuse, R127, RZ ;  /* 0x0000007ff5f67210 */ /* 0x040fe40007fde0ff */
[----:B------:R-:W-:Y:S01]  /*7d40*/  PRMT R51, RZ, 0x7610, R51 ;  /* 0x00007610ff337816 */ /* 0x000fe20000000033 */
[----:B0-----:R-:W-:Y:S02]  /*7d50*/  @P0 IMAD.MOV.U32 R82, RZ, RZ, R230 ;  /* 0x000000ffff520224 */ /* 0x001fe400078e00e6 */
[----:B------:R-:W-:Y:S01]  /*7d60*/  @P0 IMAD.MOV.U32 R83, RZ, RZ, R229 ;  /* 0x000000ffff530224 */ /* 0x000fe200078e00e5 */
[----:B------:R-:W-:Y:S01]  /*7d70*/  SEL R81, R136, R92, !P3 ;  /* 0x0000005c88517207 */ /* 0x000fe20005800000 */
[----:B------:R-:W-:Y:S01]  /*7d80*/  @!P1 IMAD.MOV R153, RZ, RZ, -R153 ;  /* 0x000000ffff999224 */ /* 0x000fe200078e0a99 */
[----:B------:R-:W-:-:S02]  /*7d90*/  LEA.HI.X.SX32 R245, R245, R126, 0x1, P6 ;  /* 0x0000007ef5f57211 */ /* 0x000fc400030f0eff */
[----:B------:R0:W2:Y:S01]  /*7da0*/  @P0 LDG.E.U8 R233, desc[UR20][R82.64] ;  /* 0x0000001452e90981 */ /* 0x0000a2000c1e1100 */
[----:B------:R-:W-:Y:S01]  /*7db0*/  ISETP.GE.AND P1, PT, R28, RZ, PT ;  /* 0x000000ff1c00720c */ /* 0x000fe20003f26270 */
[----:B------:R-:W-:Y:S01]  /*7dc0*/  IMAD R81, R81, UR7, RZ ;  /* 0x0000000751517c24 */ /* 0x000fe2000f8e02ff */
[----:B------:R-:W-:Y:S02]  /*7dd0*/  IADD3 R28, P6, PT, R84, R127, RZ ;  /* 0x0000007f541c7210 */ /* 0x000fe40007fde0ff */
[----:B------:R-:W-:Y:S01]  /*7de0*/  PRMT R228, RZ, 0x7610, R228 ;  /* 0x00007610ffe47816 */ /* 0x000fe200000000e4 */
[----:B0-----:R-:W-:Y:S02]  /*7df0*/  @P0 IMAD.MOV.U32 R82, RZ, RZ, R238 ;  /* 0x000000ffff520224 */ /* 0x001fe400078e00ee */
[----:B------:R-:W-:Y:S01]  /*7e00*/  @P0 IMAD.MOV.U32 R83, RZ, RZ, R237 ;  /* 0x000000ffff530224 */ /* 0x000fe200078e00ed */
[----:B------:R-:W-:Y:S01]  /*7e10*/  SEL R91, R136, R91, !P3 ;  /* 0x0000005b885b7207 */ /* 0x000fe20005800000 */
[----:B------:R0:W-:Y:S01]  /*7e20*/  STL [R1+0x1bc], R26 ;  /* 0x0001bc1a01007387 */ /* 0x0001e20000100800 */
[----:B------:R-:W-:-:S03]  /*7e30*/  LEA.HI.X.SX32 R29, R84, R126, 0x1, P6 ;  /* 0x0000007e541d7211 */ /* 0x000fc600030f0eff */
[----:B------:R1:W2:Y:S01]  /*7e40*/  @P0 LDG.E.U8 R51, desc[UR20][R82.64] ;  /* 0x0000001452330981 */ /* 0x0002a2000c1e1100 */
[----:B------:R-:W-:Y:S01]  /*7e50*/  @!P4 IMAD.MOV R128, RZ, RZ, -R128 ;  /* 0x000000ffff80c224 */ /* 0x000fe200078e0a80 */
[----:B------:R-:W-:Y:S01]  /*7e60*/  ISETP.GE.AND P4, PT, R31, RZ, PT ;  /* 0x000000ff1f00720c */ /* 0x000fe20003f86270 */
[----:B------:R-:W-:Y:S01]  /*7e70*/  IMAD R84, R91, UR7, RZ ;  /* 0x000000075b547c24 */ /* 0x000fe2000f8e02ff */
[----:B------:R-:W-:Y:S02]  /*7e80*/  PRMT R52, RZ, 0x7610, R52 ;  /* 0x00007610ff347816 */ /* 0x000fe40000000034 */
[----:B0-----:R-:W-:Y:S01]  /*7e90*/  IADD3 R26, P6, PT, R81, R127, RZ ;  /* 0x0000007f511a7210 */ /* 0x001fe20007fde0ff */
[----:B-1----:R-:W-:Y:S02]  /*7ea0*/  @P0 IMAD.MOV.U32 R82, RZ, RZ, R246 ;  /* 0x000000ffff520224 */ /* 0x002fe400078e00f6 */
[----:B------:R-:W-:Y:S01]  /*7eb0*/  @P0 IMAD.MOV.U32 R83, RZ, RZ, R245 ;  /* 0x000000ffff530224 */ /* 0x000fe200078e00f5 */
[----:B------:R-:W-:Y:S01]  /*7ec0*/  SEL R90, R136, R90, !P3 ;  /* 0x0000005a885a7207 */ /* 0x000fe20005800000 */
[----:B------:R0:W-:Y:S04]  /*7ed0*/  STL [R1+0x1b8], R27 ;  /* 0x0001b81b01007387 */ /* 0x0001e80000100800 */
[----:B------:R1:W2:Y:S01]  /*7ee0*/  @P0 LDG.E.U8 R228, desc[UR20][R82.64] ;  /* 0x0000001452e40981 */ /* 0x0002a2000c1e1100 */
[----:B------:R-:W-:-:S03]  /*7ef0*/  PRMT R226, RZ, 0x7610, R226 ;  /* 0x00007610ffe27816 */ /* 0x000fc600000000e2 */
[----:B------:R3:W-:Y:S01]  /*7f00*/  STL [R1+0x4], R28 ;  /* 0x0000041c01007387 */ /* 0x0007e20000100800 */
[----:B0-----:R-:W-:Y:S01]  /*7f10*/  LEA.HI.X.SX32 R27, R81, R126, 0x1, P6 ;  /* 0x0000007e511b7211 */ /* 0x001fe200030f0eff */
[----:B-1----:R-:W-:Y:S02]  /*7f20*/  @P0 IMAD.MOV.U32 R82, RZ, RZ, R28 ;  /* 0x000000ffff520224 */ /* 0x002fe400078e001c */
[----:B------:R-:W-:Y:S01]  /*7f30*/  @P0 IMAD.MOV.U32 R83, RZ, RZ, R29 ;  /* 0x000000ffff530224 */ /* 0x000fe200078e001d */
[----:B---3--:R-:W-:Y:S01]  /*7f40*/  IADD3 R28, P6, PT, R84, R127, RZ ;  /* 0x0000007f541c7210 */ /* 0x008fe20007fde0ff */
[----:B------:R-:W-:Y:S01]  /*7f50*/  IMAD R81, R90, UR7, RZ ;  /* 0x000000075a517c24 */ /* 0x000fe2000f8e02ff */
[----:B------:R-:W-:Y:S02]  /*7f60*/  SEL R152, R136, R152, !P3 ;  /* 0x0000009888987207 */ /* 0x000fe40005800000 */
[----:B------:R0:W3:Y:S04]  /*7f70*/  @P0 LDG.E.U8 R52, desc[UR20][R82.64] ;  /* 0x0000001452340981 */ /* 0x0000e8000c1e1100 */
[----:B------:R1:W-:Y:S01]  /*7f80*/  STL [R1], R29 ;  /* 0x0000001d01007387 */ /* 0x0003e20000100800 */
[----:B------:R-:W-:-:S03]  /*7f90*/  PRMT R49, RZ, 0x7610, R49 ;  /* 0x00007610ff317816 */ /* 0x000fc60000000031 */
[----:B------:R4:W-:Y:S01]  /*7fa0*/  STL [R1+0x24], R26 ;  /* 0x0000241a01007387 */ /* 0x0009e20000100800 */
[----:B0-----:R-:W-:Y:S02]  /*7fb0*/  @P0 IMAD.MOV.U32 R82, RZ, RZ, R26 ;  /* 0x000000ffff520224 */ /* 0x001fe400078e001a */
[----:B------:R-:W-:Y:S01]  /*7fc0*/  @P0 IMAD.MOV.U32 R83, RZ, RZ, R27 ;  /* 0x000000ffff530224 */ /* 0x000fe200078e001b */
[----:B-1----:R-:W-:Y:S01]  /*7fd0*/  LEA.HI.X.SX32 R29, R84, R126, 0x1, P6 ;  /* 0x0000007e541d7211 */ /* 0x002fe200030f0eff */
[----:B------:R-:W-:Y:S01]  /*7fe0*/  IMAD R84, R152, UR7, RZ ;  /* 0x0000000798547c24 */ /* 0x000fe2000f8e02ff */
[----:B------:R-:W-:Y:S02]  /*7ff0*/  SEL R155, R136, R155, !P3 ;  /* 0x0000009b889b7207 */ /* 0x000fe40005800000 */
[----:B------:R0:W2:Y:S01]  /*8000*/  @P0 LDG.E.U8 R226, desc[UR20][R82.64] ;  /* 0x0000001452e20981 */ /* 0x0000a2000c1e1100 */
[----:B----4-:R-:W-:Y:S01]  /*8010*/  IADD3 R26, P6, PT, R81, R127, RZ ;  /* 0x0000007f511a7210 */ /* 0x010fe20007fde0ff */
[----:B------:R-:W-:-:S02]  /*8020*/  @!P4 IMAD.MOV R156, RZ, RZ, -R156 ;  /* 0x000000ffff9cc224 */ /* 0x000fc400078e0a9c */
[----:B------:R1:W-:Y:S01]  /*8030*/  STL [R1+0x20], R27 ;  /* 0x0000201b01007387 */ /* 0x0003e20000100800 */
        /* <DEDUP_REMOVED lines=8> */
[----:B----4-:R-:W-:-:S03]  /*80c0*/  IADD3 R28, P6, PT, R84, R127, RZ ;  /* 0x0000007f541c7210 */ /* 0x010fc60007fde0ff */
        /* <DEDUP_REMOVED lines=77> */
[----:B------:R0:W-:Y:S01]  /*85a0*/  STL [R1+0x148], R29 ;  /* 0x0001481d01007387 */ /* 0x0001e20000100800 */
[----:B----4-:R-:W-:-:S03]  /*85b0*/  IADD3 R28, P6, PT, R84, R127, RZ ;  /* 0x0000007f541c7210 */ /* 0x010fc60007fde0ff */
[----:B------:R1:W4:Y:S01]  /*85c0*/  @P0 LDG.E.U8 R252, desc[UR20][R82.64] ;  /* 0x0000001452fc0981 */ /* 0x000322000c1e1100 */
[----:B------:R-:W-:-:S03]  /*85d0*/  SEL R85, R136, R185, !P3 ;  /* 0x000000b988557207 */ /* 0x000fc60005800000 */
[----:B------:R1:W-:Y:S01]  /*85e0*/  STL [R1+0x16c], R26 ;  /* 0x00016c1a01007387 */ /* 0x0003e20000100800 */
[----:B0-----:R-:W-:Y:S01]  /*85f0*/  LEA.HI.X.SX32 R29, R84, R126, 0x1, P6 ;  /* 0x0000007e541d7211 */ /* 0x001fe200030f0eff */
[----:B-1----:R-:W-:Y:S02]  /*8600*/  @P0 IMAD.MOV.U32 R82, RZ, RZ, R26 ;  /* 0x000000ffff520224 */ /* 0x002fe400078e001a */
[----:B------:R-:W-:Y:S01]  /*8610*/  @P0 IMAD.MOV.U32 R83, RZ, RZ, R27 ;  /* 0x000000ffff530224 */ /* 0x000fe200078e001b */
[----:B------:R-:W-:Y:S01]  /*8620*/  IADD3 R26, P6, PT, R81, R127, RZ ;  /* 0x0000007f511a7210 */ /* 0x000fe20007fde0ff */
[----:B------:R0:W-:Y:S01]  /*8630*/  STL [R1+0x168], R27 ;  /* 0x0001681b01007387 */ /* 0x0001e20000100800 */
[----:B------:R-:W-:-:S03]  /*8640*/  PRMT R250, RZ, 0x7610, R250 ;  /* 0x00007610fffa7816 */ /* 0x000fc600000000fa */
[----:B------:R1:W2:Y:S01]  /*8650*/  @P0 LDG.E.U8 R218, desc[UR20][R82.64] ;  /* 0x0000001452da0981 */ /* 0x0002a2000c1e1100 */
[----:B------:R-:W-:Y:S01]  /*8660*/  IMAD R85, R85, UR7, RZ ;  /* 0x0000000755557c24 */ /* 0x000fe2000f8e02ff */
[----:B------:R-:W-:Y:S02]  /*8670*/  SEL R84, R136, R175, !P3 ;  /* 0x000000af88547207 */ /* 0x000fe40005800000 */
[----:B0-----:R-:W-:Y:S01]  /*8680*/  LEA.HI.X.SX32 R27, R81, R126, 0x1, P6 ;  /* 0x0000007e511b7211 */ /* 0x001fe200030f0eff */
[----:B-1----:R-:W-:Y:S02]  /*8690*/  @P0 IMAD.MOV.U32 R82, RZ, RZ, R28 ;  /* 0x000000ffff520224 */ /* 0x002fe400078e001c */
[----:B------:R-:W-:Y:S01]  /*86a0*/  @P0 IMAD.MOV.U32 R83, RZ, RZ, R29 ;  /* 0x000000ffff530224 */ /* 0x000fe200078e001d */
[----:B------:R-:W-:-:S04]  /*86b0*/  PRMT R219, RZ, 0x7610, R219 ;  /* 0x00007610ffdb7816 */ /* 0x000fc800000000db */
[----:B------:R0:W2:Y:S01]  /*86c0*/  @P0 LDG.E.U8 R250, desc[UR20][R82.64] ;  /* 0x0000001452fa0981 */ /* 0x0000a2000c1e1100 */
[----:B------:R-:W-:Y:S01]  /*86d0*/  IADD3 R81, P6, PT, R85, R127, RZ ;  /* 0x0000007f55517210 */ /* 0x000fe20007fde0ff */
[----:B------:R-:W-:Y:S02]  /*86e0*/  IMAD R84, R84, UR7, RZ ;  /* 0x0000000754547c24 */ /* 0x000fe4000f8e02ff */
[----:B0-----:R-:W-:Y:S02]  /*86f0*/  @P0 IMAD.MOV.U32 R82, RZ, RZ, R26 ;  /* 0x000000ffff520224 */ /* 0x001fe400078e001a */
[----:B------:R-:W-:Y:S01]  /*8700*/  @P0 IMAD.MOV.U32 R83, RZ, RZ, R27 ;  /* 0x000000ffff530224 */ /* 0x000fe200078e001b */
[----:B------:R-:W-:-:S04]  /*8710*/  SEL R88, R136, R165, !P3 ;  /* 0x000000a588587207 */ /* 0x000fc80005800000 */
[----:B------:R0:W2:Y:S01]  /*8720*/  @P0 LDG.E.U8 R219, desc[UR20][R82.64] ;  /* 0x0000001452db0981 */ /* 0x0000a2000c1e1100 */
[----:B------:R-:W-:Y:S01]  /*8730*/  PRMT R236, RZ, 0x7610, R236 ;  /* 0x00007610ffec7816 */ /* 0x000fe200000000ec */
[----:B------:R-:W-:Y:S01]  /*8740*/  @P0 IMAD.MOV.U32 R86, RZ, RZ, R81 ;  /* 0x000000ffff560224 */ /* 0x000fe200078e0051 */
[----:B0-----:R-:W-:Y:S02]  /*8750*/  LEA.HI.X.SX32 R82, R85, R126, 0x1, P6 ;  /* 0x0000007e55527211 */ /* 0x001fe400030f0eff */
[----:B------:R-:W-:-:S03]  /*8760*/  IADD3 R83, P6, PT, R84, R127, RZ ;  /* 0x0000007f54537210 */ /* 0x000fc60007fde0ff */
[----:B------:R-:W-:Y:S01]  /*8770*/  @P0 IMAD.MOV.U32 R87, RZ, RZ, R82 ;  /* 0x000000ffff570224 */ /* 0x000fe200078e0052 */
[----:B------:R-:W-:Y:S01]  /*8780*/  LEA.HI.X.SX32 R84, R84, R126, 0x1, P6 ;  /* 0x0000007e54547211 */ /* 0x000fe200030f0eff */
[----:B------:R-:W-:Y:S01]  /*8790*/  IMAD R88, R88, UR7, RZ ;  /* 0x0000000758587c24 */ /* 0x000fe2000f8e02ff */
[----:B------:R-:W-:Y:S02]  /*87a0*/  PRMT R235, RZ, 0x7610, R235 ;  /* 0x00007610ffeb7816 */ /* 0x000fe400000000eb */
[----:B------:R0:W2:Y:S01]  /*87b0*/  @P0 LDG.E.U8 R236, desc[UR20][R86.64] ;  /* 0x0000001456ec0981 */ /* 0x0000a2000c1e1100 */
[----:B------:R-:W-:Y:S02]  /*87c0*/  SEL R91, R136, R162, !P3 ;  /* 0x000000a2885b7207 */ /* 0x000fe40005800000 */
[----:B------:R-:W-:Y:S01]  /*87d0*/  IADD3 R85, P6, PT, R88, R127, RZ ;  /* 0x0000007f58557210 */ /* 0x000fe20007fde0ff */
[----:B0-----:R-:W-:Y:S02]  /*87e0*/  @P0 IMAD.MOV.U32 R86, RZ, RZ, R83 ;  /* 0x000000ffff560224 */ /* 0x001fe400078e0053 */
[----:B------:R-:W-:Y:S01]  /*87f0*/  @P0 IMAD.MOV.U32 R87, RZ, RZ, R84 ;  /* 0x000000ffff570224 */ /* 0x000fe200078e0054 */
[----:B------:R-:W-:Y:S01]  /*8800*/  SEL R90, R136, R160, !P3 ;  /* 0x000000a0885a7207 */ /* 0x000fe20005800000 */
[----:B------:R-:W-:-:S03]  /*8810*/  IMAD R91, R91, UR7, RZ ;  /* 0x000000075b5b7c24 */ /* 0x000fc6000f8e02ff */
[----:B------:R0:W2:Y:S01]  /*8820*/  @P0 LDG.E.U8 R235, desc[UR20][R86.64] ;  /* 0x0000001456eb0981 */ /* 0x0000a2000c1e1100 */
[----:B------:R-:W-:Y:S01]  /*8830*/  PRMT R227, RZ, 0x7610, R227 ;  /* 0x00007610ffe37816 */ /* 0x000fe200000000e3 */
[----:B------:R-:W-:Y:S01]  /*8840*/  IMAD R90, R90, UR7, RZ ;  /* 0x000000075a5a7c24 */ /* 0x000fe2000f8e02ff */
[----:B0-----:R-:W-:Y:S01]  /*8850*/  LEA.HI.X.SX32 R86, R88, R126, 0x1, P6 ;  /* 0x0000007e58567211 */ /* 0x001fe200030f0eff */
[----:B------:R-:W-:Y:S01]  /*8860*/  @P0 IMAD.MOV.U32 R88, RZ, RZ, R85 ;  /* 0x000000ffff580224 */ /* 0x000fe200078e0055 */
[----:B------:R-:W-:-:S03]  /*8870*/  IADD3 R87, P6, PT, R91, R127, RZ ;  /* 0x0000007f5b577210 */ /* 0x000fc60007fde0ff */
[----:B------:R-:W-:Y:S01]  /*8880*/  @P0 IMAD.MOV.U32 R89, RZ, RZ, R86 ;  /* 0x000000ffff590224 */ /* 0x000fe200078e0056 */
[----:B------:R-:W-:-:S04]  /*8890*/  SEL R134, R136, R159, !P3 ;  /* 0x0000009f88867207 */ /* 0x000fc80005800000 */
[----:B------:R0:W2:Y:S01]  /*88a0*/  @P0 LDG.E.U8 R227, desc[UR20][R88.64] ;  /* 0x0000001458e30981 */ /* 0x0000a2000c1e1100 */
[----:B------:R-:W-:Y:S01]  /*88b0*/  SEL R125, R136, R158, !P3 ;  /* 0x0000009e887d7207 */ /* 0x000fe20005800000 */
[----:B------:R-:W-:Y:S01]  /*88c0*/  IMAD R134, R134, UR7, RZ ;  /* 0x0000000786867c24 */ /* 0x000fe2000f8e02ff */
[----:B------:R-:W-:Y:S01]  /*88d0*/  PRMT R188, RZ, 0x7610, R188 ;  /* 0x00007610ffbc7816 */ /* 0x000fe200000000bc */
[----:B------:R-:W-:Y:S01]  /*88e0*/  @P0 IMAD.MOV.U32 R92, RZ, RZ, R87 ;  /* 0x000000ffff5c0224 */ /* 0x000fe200078e0057 */
[-C--:B0-----:R-:W-:Y:S02]  /*88f0*/  LEA.HI.X.SX32 R88, R91, R126.reuse, 0x1, P6 ;  /* 0x0000007e5b587211 */ /* 0x081fe400030f0eff */
[C---:B------:R-:W-:Y:S01]  /*8900*/  IADD3 R89, P6, PT, R90.reuse, R127, RZ ;  /* 0x0000007f5a597210 */ /* 0x040fe20007fde0ff */
[----:B------:R-:W-:Y:S02]  /*8910*/  IMAD R125, R125, UR7, RZ ;  /* 0x000000077d7d7c24 */ /* 0x000fe4000f8e02ff */
[----:B------:R-:W-:Y:S01]  /*8920*/  @P0 IMAD.MOV.U32 R93, RZ, RZ, R88 ;  /* 0x000000ffff5d0224 */ /* 0x000fe200078e0058 */
[----:B------:R-:W-:-:S02]  /*8930*/  LEA.HI.X.SX32 R90, R90, R126, 0x1, P6 ;  /* 0x0000007e5a5a7211 */ /* 0x000fc400030f0eff */
[----:B------:R-:W-:Y:S02]  /*8940*/  SEL R95, R136, R157, !P3 ;  /* 0x0000009d885f7207 */ /* 0x000fe40005800000 */
[----:B------:R-:W-:Y:S01]  /*8950*/  IADD3 R91, P6, PT, R134, R127, RZ ;  /* 0x0000007f865b7210 */ /* 0x000fe20007fde0ff */
[----:B------:R0:W2:Y:S01]  /*8960*/  @P0 LDG.E.U8 R188, desc[UR20][R92.64] ;  /* 0x000000145cbc0981 */ /* 0x0000a2000c1e1100 */
[C---:B------:R-:W-:Y:S01]  /*8970*/  SEL R152, R136.reuse, R212, !P3 ;  /* 0x000000d488987207 */ /* 0x040fe20005800000 */
[----:B------:R-:W-:Y:S01]  /*8980*/  IMAD R95, R95, UR7, RZ ;  /* 0x000000075f5f7c24 */ /* 0x000fe2000f8e02ff */
[----:B------:R-:W-:Y:S01]  /*8990*/  PRMT R203, RZ, 0x7610, R203 ;  /* 0x00007610ffcb7816 */ /* 0x000fe200000000cb */
[----:B------:R-:W-:Y:S01]  /*89a0*/  @P0 IMAD.MOV.U32 R135, RZ, RZ, R90 ;  /* 0x000000ffff870224 */ /* 0x000fe200078e005a */
[----:B------:R-:W-:Y:S02]  /*89b0*/  SEL R183, R136, R94, !P3 ;  /* 0x0000005e88b77207 */ /* 0x000fe40005800000 */
[----:B0-----:R-:W-:-:S02]  /*89c0*/  LEA.HI.X.SX32 R92, R134, R126, 0x1, P6 ;  /* 0x0000007e865c7211 */ /* 0x001fc400030f0eff */
[CC--:B------:R-:W-:Y:S01]  /*89d0*/  IADD3 R93, P6, PT, R125.reuse, R127.reuse, RZ ;  /* 0x0000007f7d5d7210 */ /* 0x0c0fe20007fde0ff */
[----:B------:R-:W-:Y:S02]  /*89e0*/  @P0 IMAD.MOV.U32 R134, RZ, RZ, R89 ;  /* 0x000000ffff860224 */ /* 0x000fe400078e0059 */
[----:B------:R-:W-:Y:S01]  /*89f0*/  IMAD R152, R152, UR7, RZ ;  /* 0x0000000798987c24 */ /* 0x000fe2000f8e02ff */
[-C--:B------:R-:W-:Y:S02]  /*8a00*/  LEA.HI.X.SX32 R94, R125, R126.reuse, 0x1, P6 ;  /* 0x0000007e7d5e7211 */ /* 0x080fe400030f0eff */
[----:B------:R-:W-:Y:S01]  /*8a10*/  IADD3 R125, P6, PT, R95, R127, RZ ;  /* 0x0000007f5f7d7210 */ /* 0x000fe20007fde0ff */
[----:B------:R0:W2:Y:S01]  /*8a20*/  @P0 LDG.E.U8 R203, desc[UR20][R134.64] ;  /* 0x0000001486cb0981 */ /* 0x0000a2000c1e1100 */
[----:B------:R-:W-:Y:S02]  /*8a30*/  IMAD R183, R183, UR7, RZ ;  /* 0x00000007b7b77c24 */ /* 0x000fe4000f8e02ff */
[----:B------:R-:W-:Y:S01]  /*8a40*/  LEA.HI.X.SX32 R95, R95, R126, 0x1, P6 ;  /* 0x0000007e5f5f7211 */ /* 0x000fe200030f0eff */
[----:B------:R-:W-:Y:S01]  /*8a50*/  @P0 IMAD.MOV.U32 R150, RZ, RZ, R91 ;  /* 0x000000ffff960224 */ /* 0x000fe200078e005b */
[----:B------:R-:W-:-:S02]  /*8a60*/  PRMT R187, RZ, 0x7610, R187 ;  /* 0x00007610ffbb7816 */ /* 0x000fc400000000bb */
[----:B0-----:R-:W-:Y:S01]  /*8a70*/  IADD3 R135, P6, PT, R152, R127, RZ ;  /* 0x0000007f98877210 */ /* 0x001fe20007fde0ff */
[----:B------:R-:W-:-:S03]  /*8a80*/  @P0 IMAD.MOV.U32 R151, RZ, RZ, R92 ;  /* 0x000000ffff970224 */ /* 0x000fc600078e005c */
[-C--:B------:R-:W-:Y:S02]  /*8a90*/  LEA.HI.X.SX32 R134, R152, R126.reuse, 0x1, P6 ;  /* 0x0000007e98867211 */ /* 0x080fe400030f0eff */
[C---:B------:R-:W-:Y:S01]  /*8aa0*/  IADD3 R184, P6, PT, R183.reuse, R127, RZ ;  /* 0x0000007fb7b87210 */ /* 0x040fe20007fde0ff */
[----:B------:R0:W2:Y:S01]  /*8ab0*/  @P0 LDG.E.U8 R187, desc[UR20][R150.64] ;  /* 0x0000001496bb0981 */ /* 0x0000a2000c1e1100 */
[----:B------:R-:W-:Y:S02]  /*8ac0*/  PRMT R220, RZ, 0x7610, R220 ;  /* 0x00007610ffdc7816 */ /* 0x000fe400000000dc */
[----:B------:R-:W-:Y:S02]  /*8ad0*/  LEA.HI.X.SX32 R183, R183, R126, 0x1, P6 ;  /* 0x0000007eb7b77211 */ /* 0x000fe400030f0eff */
[----:B------:R-:W-:Y:S02]  /*8ae0*/  ISETP.GT.U32.AND P6, PT, R137, R145, PT ;  /* 0x000000918900720c */ /* 0x000fe40003fc4070 */
[----:B------:R-:W-:-:S02]  /*8af0*/  SEL R199, R136, R149, !P3 ;  /* 0x0000009588c77207 */ /* 0x000fc40005800000 */
[----:B------:R-:W-:Y:S01]  /*8b00*/  ISETP.GE.AND P4, PT, R30, RZ, PT ;  /* 0x000000ff1e00720c */ /* 0x000fe20003f86270 */
[----:B0-----:R-:W-:Y:S02]  /*8b10*/  @P0 IMAD.MOV.U32 R150, RZ, RZ, R93 ;  /* 0x000000ffff960224 */ /* 0x001fe400078e005d */
[----:B------:R-:W-:Y:S01]  /*8b20*/  @P0 IMAD.MOV.U32 R151, RZ, RZ, R94 ;  /* 0x000000ffff970224 */ /* 0x000fe200078e005e */
[----:B------:R-:W-:Y:S01]  /*8b30*/  SEL R191, R136, R148, !P3 ;  /* 0x0000009488bf7207 */ /* 0x000fe20005800000 */
[----:B------:R-:W-:Y:S01]  /*8b40*/  IMAD.MOV.U32 R149, RZ, RZ, R147 ;  /* 0x000000ffff957224 */ /* 0x000fe200078e0093 */
[----:B------:R-:W-:Y:S01]  /*8b50*/  PRMT R195, RZ, 0x7610, R195 ;  /* 0x00007610ffc37816 */ /* 0x000fe200000000c3 */
[----:B------:R-:W-:Y:S01]  /*8b60*/  IMAD R199, R199, UR7, RZ ;  /* 0x00000007c7c77c24 */ /* 0x000fe2000f8e02ff */
[----:B------:R0:W2:Y:S01]  /*8b70*/  @P0 LDG.E.U8 R220, desc[UR20][R150.64] ;  /* 0x0000001496dc0981 */ /* 0x0000a2000c1e1100 */
[----:B------:R-:W-:Y:S02]  /*8b80*/  IMAD R191, R191, UR7, RZ ;  /* 0x00000007bfbf7c24 */ /* 0x000fe4000f8e02ff */
[----:B------:R-:W-:Y:S01]  /*8b90*/  @!P1 IMAD.MOV R149, RZ, RZ, -R149 ;  /* 0x000000ffff959224 */ /* 0x000fe200078e0a95 */
[----:B------:R-:W-:Y:S01]  /*8ba0*/  IADD3 R200, P1, PT, R199, R127, RZ ;  /* 0x0000007fc7c87210 */ /* 0x000fe20007f3e0ff */
[----:B------:R-:W-:-:S02]  /*8bb0*/  IMAD.MOV.U32 R148, RZ, RZ, R146 ;  /* 0x000000ffff947224 */ /* 0x000fc400078e0092 */
[----:B0-----:R-:W-:Y:S02]  /*8bc0*/  @P0 IMAD.MOV.U32 R150, RZ, RZ, R125 ;  /* 0x000000ffff960224 */ /* 0x001fe400078e007d */
[----:B------:R-:W-:Y:S01]  /*8bd0*/  @P0 IMAD.MOV.U32 R151, RZ, RZ, R95 ;  /* 0x000000ffff970224 */ /* 0x000fe200078e005f */
[----:B------:R-:W-:Y:S01]  /*8be0*/  PRMT R212, RZ, 0x7610, R212 ;  /* 0x00007610ffd47816 */ /* 0x000fe200000000d4 */
[----:B------:R-:W-:Y:S01]  /*8bf0*/  @!P6 IMAD.IADD R145, R145, 0x1, -R137 ;  /* 0x000000019191e824 */ /* 0x000fe200078e0a89 */
[----:B------:R-:W-:Y:S02]  /*8c00*/  IADD3 R192, P6, PT, R191, R127, RZ ;  /* 0x0000007fbfc07210 */ /* 0x000fe40007fde0ff */
[----:B------:R0:W2:Y:S01]  /*8c10*/  @P0 LDG.E.U8 R195, desc[UR20][R150.64] ;  /* 0x0000001496c30981 */ /* 0x0000a2000c1e1100 */
[----:B------:R-:W-:Y:S01]  /*8c20*/  @!P4 IMAD.MOV R148, RZ, RZ, -R148 ;  /* 0x000000ffff94c224 */ /* 0x000fe200078e0a94 */
[----:B------:R-:W-:Y:S02]  /*8c30*/  LEA.HI.X.SX32 R199, R199, R126, 0x1, P1 ;  /* 0x0000007ec7c77211 */ /* 0x000fe400008f0eff */
[----:B------:R-:W-:-:S02]  /*8c40*/  ISETP.GT.U32.AND P4, PT, R137, R142, PT ;  /* 0x0000008e8900720c */ /* 0x000fc40003f84070 */
[----:B------:R-:W-:Y:S01]  /*8c50*/  ISETP.GT.U32.AND P1, PT, R137, R144, PT ;  /* 0x000000908900720c */ /* 0x000fe20003f24070 */
[----:B0-----:R-:W-:Y:S02]  /*8c60*/  @P0 IMAD.MOV.U32 R150, RZ, RZ, R135 ;  /* 0x000000ffff960224 */ /* 0x001fe400078e0087 */
[----:B------:R-:W-:Y:S01]  /*8c70*/  @P0 IMAD.MOV.U32 R151, RZ, RZ, R134 ;  /* 0x000000ffff970224 */ /* 0x000fe200078e0086 */
[----:B------:R-:W-:Y:S02]  /*8c80*/  LEA.HI.X.SX32 R191, R191, R126, 0x1, P6 ;  /* 0x0000007ebfbf7211 */ /* 0x000fe400030f0eff */
[----:B------:R-:W-:Y:S02]  /*8c90*/  PRMT R196, RZ, 0x7610, R196 ;  /* 0x00007610ffc47816 */ /* 0x000fe400000000c4 */
[----:B------:R0:W2:Y:S01]  /*8ca0*/  @P0 LDG.E.U8 R212, desc[UR20][R150.64] ;  /* 0x0000001496d40981 */ /* 0x0000a2000c1e1100 */
[----:B------:R-:W-:Y:S01]  /*8cb0*/  PRMT R204, RZ, 0x7610, R204 ;  /* 0x00007610ffcc7816 */ /* 0x000fe200000000cc */
[----:B------:R-:W-:-:S02]  /*8cc0*/  @P0 IMAD.MOV.U32 R146, RZ, RZ, R192 ;  /* 0x000000ffff920224 */ /* 0x000fc400078e00c0 */
[----:B------:R-:W-:Y:S01]  /*8cd0*/  @P0 IMAD.MOV.U32 R147, RZ, RZ, R191 ;  /* 0x000000ffff930224 */ /* 0x000fe200078e00bf */
[----:B------:R-:W-:Y:S01]  /*8ce0*/  PRMT R175, RZ, 0x7610, R175 ;  /* 0x00007610ffaf7816 */ /* 0x000fe200000000af */
[--C-:B------:R-:W-:Y:S02]  /*8cf0*/  @!P4 IMAD.IADD R142, R142, 0x1, -R137.reuse ;  /* 0x000000018e8ec824 */ /* 0x100fe400078e0a89 */
[----:B------:R-:W-:Y:S01]  /*8d00*/  @!P1 IMAD.IADD R144, R144, 0x1, -R137 ;  /* 0x0000000190909824 */ /* 0x000fe200078e0a89 */
[----:B------:R1:W2:Y:S01]  /*8d10*/  @P0 LDG.E.U8 R204, desc[UR20][R146.64] ;  /* 0x0000001492cc0981 */ /* 0x0002a2000c1e1100 */
[----:B0-----:R-:W-:Y:S02]  /*8d20*/  @P0 IMAD.MOV.U32 R150, RZ, RZ, R184 ;  /* 0x000000ffff960224 */ /* 0x001fe400078e00b8 */
[----:B------:R-:W-:-:S05]  /*8d30*/  @P0 IMAD.MOV.U32 R151, RZ, RZ, R183 ;  /* 0x000000ffff970224 */ /* 0x000fca00078e00b7 */
[----:B------:R0:W2:Y:S01]  /*8d40*/  @P0 LDG.E.U8 R196, desc[UR20][R150.64] ;  /* 0x0000001496c40981 */ /* 0x0000a2000c1e1100 */
[----:B-1----:R-:W-:Y:S02]  /*8d50*/  @P0 IMAD.MOV.U32 R146, RZ, RZ, R200 ;  /* 0x000000ffff920224 */ /* 0x002fe400078e00c8 */
[----:B------:R-:W-:Y:S02]  /*8d60*/  @P0 IMAD.MOV.U32 R147, RZ, RZ, R199 ;  /* 0x000000ffff930224 */ /* 0x000fe400078e00c7 */
[----:B------:R-:W-:Y:S01]  /*8d70*/  @!P5 IMAD.MOV R142, RZ, RZ, -R142 ;  /* 0x000000ffff8ed224 */ /* 0x000fe200078e0a8e */
[----:B0-----:R-:W-:Y:S02]  /*8d80*/  LOP3.LUT R150, R141, 0xca, RZ, 0xfc, !PT ;  /* 0x000000ca8d967812 */ /* 0x001fe400078efcff */
[----:B------:R0:W2:Y:S02]  /*8d90*/  @P0 LDG.E.U8 R175, desc[UR20][R146.64] ;  /* 0x0000001492af0981 */ /* 0x0000a4000c1e1100 */
[----:B------:R-:W-:-:S02]  /*8da0*/  IABS R159, R150 ;  /* 0x00000096009f7213 */ /* 0x000fc40000000000 */
[----:B------:R-:W-:-:S03]  /*8db0*/  ISETP.GT.U32.AND P5, PT, R137, R144, PT ;  /* 0x000000908900720c */ /* 0x000fc60003fa4070 */
[----:B0-----:R-:W-:-:S04]  /*8dc0*/  IMAD.HI.U32 R147, R140, R159, RZ ;  /* 0x0000009f8c937227 */ /* 0x001fc800078e00ff */
[----:B------:R-:W-:-:S04]  /*8dd0*/  IMAD.MOV R147, RZ, RZ, -R147 ;  /* 0x000000ffff937224 */ /* 0x000fc800078e0a93 */
[----:B------:R-:W-:Y:S02]  /*8de0*/  IMAD R159, R137, R147, R159 ;  /* 0x00000093899f7224 */ /* 0x000fe400078e029f */
[----:B------:R-:W-:-:S03]  /*8df0*/  @!P5 IMAD.IADD R144, R144, 0x1, -R137 ;  /* 0x000000019090d824 */ /* 0x000fc600078e0a89 */
[----:B------:R-:W-:Y:S02]  /*8e00*/  ISETP.GT.U32.AND P5, PT, R137, R159, PT ;  /* 0x0000009f8900720c */ /* 0x000fe40003fa4070 */
[----:B------:R-:W-:Y:S02]  /*8e10*/  LOP3.LUT R146, R141, 0xcc, RZ, 0xfc, !PT ;  /* 0x000000cc8d927812 */ /* 0x000fe400078efcff */
[----:B------:R-:W-:Y:S02]  /*8e20*/  ISETP.GE.AND P1, PT, R150, RZ, PT ;  /* 0x000000ff9600720c */ /* 0x000fe40003f26270 */
[----:B------:R-:W-:-:S07]  /*8e30*/  IABS R150, R146 ;  /* 0x0000009200967213 */ /* 0x000fce0000000000 */
[----:B------:R-:W-:Y:S01]  /*8e40*/  @!P5 IMAD.IADD R159, R159, 0x1, -R137 ;  /* 0x000000019f9fd824 */ /* 0x000fe200078e0a89 */
[----:B------:R-:W-:Y:S01]  /*8e50*/  ISETP.GT.U32.AND P6, PT, R137, R145, PT ;  /* 0x000000918900720c */ /* 0x000fe20003fc4070 */
[----:B------:R-:W-:-:S03]  /*8e60*/  IMAD.HI.U32 R151, R140, R150, RZ ;  /* 0x000000968c977227 */ /* 0x000fc600078e00ff */
[----:B------:R-:W-:Y:S01]  /*8e70*/  ISETP.GT.U32.AND P5, PT, R137, R159, PT ;  /* 0x0000009f8900720c */ /* 0x000fe20003fa4070 */
[----:B------:R-:W-:Y:S01]  /*8e80*/  IMAD.MOV R151, RZ, RZ, -R151 ;  /* 0x000000ffff977224 */ /* 0x000fe200078e0a97 */
[----:B------:R-:W-:-:S03]  /*8e90*/  ISETP.GE.AND P4, PT, R163, RZ, PT ;  /* 0x000000ffa300720c */ /* 0x000fc60003f86270 */
[----:B------:R-:W-:-:S04]  /*8ea0*/  IMAD R150, R137, R151, R150 ;  /* 0x0000009789967224 */ /* 0x000fc800078e0296 */
[----:B------:R-:W-:-:S04]  /*8eb0*/  @!P6 IMAD.IADD R145, R145, 0x1, -R137 ;  /* 0x000000019191e824 */ /* 0x000fc800078e0a89 */
[----:B------:R-:W-:Y:S01]  /*8ec0*/  @!P5 IMAD.IADD R159, R159, 0x1, -R137 ;  /* 0x000000019f9fd824 */ /* 0x000fe200078e0a89 */
[----:B------:R-:W-:Y:S01]  /*8ed0*/  ISETP.GT.U32.AND P5, PT, R137, R150, PT ;  /* 0x000000968900720c */ /* 0x000fe20003fa4070 */
[----:B------:R-:W-:Y:S01]  /*8ee0*/  @!P4 IMAD.MOV R145, RZ, RZ, -R145 ;  /* 0x000000ffff91c224 */ /* 0x000fe200078e0a91 */
[----:B------:R-:W-:Y:S02]  /*8ef0*/  ISETP.GE.AND P6, PT, R161, RZ, PT ;  /* 0x000000ffa100720c */ /* 0x000fe40003fc6270 */
[----:B------:R-:W-:Y:S02]  /*8f00*/  ISETP.GE.AND P4, PT, R146, RZ, PT ;  /* 0x000000ff9200720c */ /* 0x000fe40003f86270 */
[C---:B------:R-:W-:Y:S02]  /*8f10*/  LOP3.LUT R146, R141.reuse, 0xce, RZ, 0xfc, !PT ;  /* 0x000000ce8d927812 */ /* 0x040fe400078efcff */
[----:B------:R-:W-:Y:S02]  /*8f20*/  LOP3.LUT R151, R141, 0xd2, RZ, 0xfc, !PT ;  /* 0x000000d28d977812 */ /* 0x000fe400078efcff */
[----:B------:R-:W-:Y:S01]  /*8f30*/  IABS R147, R146 ;  /* 0x0000009200937213 */ /* 0x000fe20000000000 */
[----:B------:R-:W-:Y:S01]  /*8f40*/  IMAD.MOV.U32 R154, RZ, RZ, R144 ;  /* 0x000000ffff9a7224 */ /* 0x000fe200078e0090 */
[----:B------:R-:W-:Y:S01]  /*8f50*/  IABS R158, R151 ;  /* 0x00000097009e7213 */ /* 0x000fe20000000000 */
[----:B------:R-:W-:-:S02]  /*8f60*/  @!P5 IMAD.IADD R150, R150, 0x1, -R137 ;  /* 0x000000019696d824 */ /* 0x000fc400078e0a89 */
[----:B------:R-:W-:-:S03]  /*8f70*/  IMAD.HI.U32 R144, R140, R147, RZ ;  /* 0x000000938c907227 */ /* 0x000fc600078e00ff */
[----:B------:R-:W-:Y:S01]  /*8f80*/  ISETP.GT.U32.AND P5, PT, R137, R150, PT ;  /* 0x000000968900720c */ /* 0x000fe20003fa4070 */
[----:B------:R-:W-:Y:S01]  /*8f90*/  @!P6 IMAD.MOV R154, RZ, RZ, -R154 ;  /* 0x000000ffff9ae224 */ /* 0x000fe200078e0a9a */
[----:B------:R-:W-:Y:S01]  /*8fa0*/  ISETP.GE.AND P6, PT, R146, RZ, PT ;  /* 0x000000ff9200720c */ /* 0x000fe20003fc6270 */
[----:B------:R-:W-:Y:S02]  /*8fb0*/  IMAD.MOV R144, RZ, RZ, -R144 ;  /* 0x000000ffff907224 */ /* 0x000fe400078e0a90 */
[----:B------:R-:W-:-:S04]  /*8fc0*/  IMAD.HI.U32 R146, R140, R158, RZ ;  /* 0x0000009e8c927227 */ /* 0x000fc800078e00ff */
[----:B------:R-:W-:Y:S01]  /*8fd0*/  IMAD R153, R137, R144, R147 ;  /* 0x0000009089997224 */ /* 0x000fe200078e0293 */
[----:B------:R-:W-:Y:S01]  /*8fe0*/  LOP3.LUT R144, R141, 0xd4, RZ, 0xfc, !PT ;  /* 0x000000d48d907812 */ /* 0x000fe200078efcff */
[----:B------:R-:W-:-:S03]  /*8ff0*/  IMAD.MOV R146, RZ, RZ, -R146 ;  /* 0x000000ffff927224 */ /* 0x000fc600078e0a92 */
[----:B------:R-:W-:Y:S01]  /*9000*/  IABS R147, R144 ;  /* 0x0000009000937213 */ /* 0x000fe20000000000 */
[C---:B------:R-:W-:Y:S02]  /*9010*/  IMAD R158, R137.reuse, R146, R158 ;  /* 0x00000092899e7224 */ /* 0x040fe400078e029e */
[----:B------:R-:W-:Y:S01]  /*9020*/  @!P1 IMAD.MOV R159, RZ, RZ, -R159 ;  /* 0x000000ffff9f9224 */ /* 0x000fe200078e0a9f */
[C---:B------:R-:W-:Y:S01]  /*9030*/  ISETP.GT.U32.AND P1, PT, R137.reuse, R153, PT ;  /* 0x000000998900720c */ /* 0x040fe20003f24070 */
[----:B------:R-:W-:Y:S01]  /*9040*/  @!P5 IMAD.IADD R150, R150, 0x1, -R137 ;  /* 0x000000019696d824 */ /* 0x000fe200078e0a89 */
[----:B------:R-:W-:Y:S01]  /*9050*/  ISETP.GT.U32.AND P5, PT, R137, R158, PT ;  /* 0x0000009e8900720c */ /* 0x000fe20003fa4070 */
[----:B------:R-:W-:-:S04]  /*9060*/  IMAD.HI.U32 R146, R140, R147, RZ ;  /* 0x000000938c927227 */ /* 0x000fc800078e00ff */
[----:B------:R-:W-:-:S04]  /*9070*/  IMAD.MOV R146, RZ, RZ, -R146 ;  /* 0x000000ffff927224 */ /* 0x000fc800078e0a92 */
[----:B------:R-:W-:Y:S01]  /*9080*/  IMAD R147, R137, R146, R147 ;  /* 0x0000009289937224 */ /* 0x000fe200078e0293 */
[----:B------:R-:W-:Y:S01]  /*9090*/  LOP3.LUT R146, R141, 0xd6, RZ, 0xfc, !PT ;  /* 0x000000d68d927812 */ /* 0x000fe200078efcff */
[--C-:B------:R-:W-:Y:S02]  /*90a0*/  @!P1 IMAD.IADD R153, R153, 0x1, -R137.reuse ;  /* 0x0000000199999824 */ /* 0x100fe400078e0a89 */
[----:B------:R-:W-:Y:S01]  /*90b0*/  @!P5 IMAD.IADD R158, R158, 0x1, -R137 ;  /* 0x000000019e9ed824 */ /* 0x000fe200078e0a89 */
[----:B------:R-:W-:Y:S01]  /*90c0*/  IABS R156, R146 ;  /* 0x00000092009c7213 */ /* 0x000fe20000000000 */
[----:B------:R-:W-:Y:S01]  /*90d0*/  @!P4 IMAD.MOV R150, RZ, RZ, -R150 ;  /* 0x000000ffff96c224 */ /* 0x000fe200078e0a96 */
[----:B------:R-:W-:Y:S02]  /*90e0*/  ISETP.GT.U32.AND P1, PT, R137, R153, PT ;  /* 0x000000998900720c */ /* 0x000fe40003f24070 */
[----:B------:R-:W-:Y:S01]  /*90f0*/  ISETP.GE.AND P4, PT, R151, RZ, PT ;  /* 0x000000ff9700720c */ /* 0x000fe20003f86270 */
[----:B------:R-:W-:Y:S01]  /*9100*/  IMAD.HI.U32 R151, R140, R156, RZ ;  /* 0x0000009c8c977227 */ /* 0x000fe200078e00ff */
[----:B------:R-:W-:-:S03]  /*9110*/  ISETP.GT.U32.AND P5, PT, R137, R158, PT ;  /* 0x0000009e8900720c */ /* 0x000fc60003fa4070 */
[----:B------:R-:W-:-:S04]  /*9120*/  IMAD.MOV R151, RZ, RZ, -R151 ;  /* 0x000000ffff977224 */ /* 0x000fc800078e0a97 */
[----:B------:R-:W-:Y:S02]  /*9130*/  IMAD R156, R137, R151, R156 ;  /* 0x00000097899c7224 */ /* 0x000fe400078e029c */
[----:B------:R-:W-:Y:S01]  /*9140*/  @!P1 IMAD.IADD R153, R153, 0x1, -R137 ;  /* 0x0000000199999824 */ /* 0x000fe200078e0a89 */
[----:B------:R-:W-:-:S03]  /*9150*/  ISETP.GT.U32.AND P1, PT, R137, R147, PT ;  /* 0x000000938900720c */ /* 0x000fc60003f24070 */
[----:B------:R-:W-:Y:S01]  /*9160*/  @!P5 IMAD.IADD R158, R158, 0x1, -R137 ;  /* 0x000000019e9ed824 */ /* 0x000fe200078e0a89 */
[----:B------:R-:W-:Y:S01]  /*9170*/  ISETP.GT.U32.AND P5, PT, R137, R156, PT ;  /* 0x0000009c8900720c */ /* 0x000fe20003fa4070 */
[----:B------:R-:W-:Y:S01]  /*9180*/  @!P6 IMAD.MOV R153, RZ, RZ, -R153 ;  /* 0x000000ffff99e224 */ /* 0x000fe200078e0a99 */
[----:B------:R-:W-:Y:S02]  /*9190*/  ISETP.GE.AND P6, PT, R144, RZ, PT ;  /* 0x000000ff9000720c */ /* 0x000fe40003fc6270 */
[----:B------:R-:W-:-:S05]  /*91a0*/  LOP3.LUT R144, R141, 0xda, RZ, 0xfc, !PT ;  /* 0x000000da8d907812 */ /* 0x000fca00078efcff */
[----:B------:R-:W-:Y:S01]  /*91b0*/  @!P1 IMAD.IADD R147, R147, 0x1, -R137 ;  /* 0x0000000193939824 */ /* 0x000fe200078e0a89 */
[----:B------:R-:W-:-:S03]  /*91c0*/  IABS R161, R144 ;  /* 0x0000009000a17213 */ /* 0x000fc60000000000 */
[----:B------:R-:W-:Y:S01]  /*91d0*/  @!P5 IMAD.IADD R156, R156, 0x1, -R137 ;  /* 0x000000019c9cd824 */ /* 0x000fe200078e0a89 */
[C---:B------:R-:W-:Y:S01]  /*91e0*/  ISETP.GT.U32.AND P1, PT, R137.reuse, R147, PT ;  /* 0x000000938900720c */ /* 0x040fe20003f24070 */
[----:B------:R-:W-:Y:S01]  /*91f0*/  @!P4 IMAD.MOV R158, RZ, RZ, -R158 ;  /* 0x000000ffff9ec224 */ /* 0x000fe200078e0a9e */
[----:B------:R-:W-:Y:S01]  /*9200*/  ISETP.GE.AND P4, PT, R146, RZ, PT ;  /* 0x000000ff9200720c */ /* 0x000fe20003f86270 */
[----:B------:R-:W-:Y:S01]  /*9210*/  IMAD.HI.U32 R146, R140, R161, RZ ;  /* 0x000000a18c927227 */ /* 0x000fe200078e00ff */
[----:B------:R-:W-:-:S03]  /*9220*/  ISETP.GT.U32.AND P5, PT, R137, R156, PT ;  /* 0x0000009c8900720c */ /* 0x000fc60003fa4070 */
[----:B------:R-:W-:-:S04]  /*9230*/  IMAD.MOV R146, RZ, RZ, -R146 ;  /* 0x000000ffff927224 */ /* 0x000fc800078e0a92 */
[----:B------:R-:W-:Y:S02]  /*9240*/  IMAD R161, R137, R146, R161 ;  /* 0x0000009289a17224 */ /* 0x000fe400078e02a1 */
[--C-:B------:R-:W-:Y:S01]  /*9250*/  @!P1 IMAD.IADD R147, R147, 0x1, -R137.reuse ;  /* 0x0000000193939824 */ /* 0x100fe200078e0a89 */
[----:B------:R-:W-:Y:S02]  /*9260*/  ISETP.GE.AND P1, PT, R144, RZ, PT ;  /* 0x000000ff9000720c */ /* 0x000fe40003f26270 */
[----:B------:R-:W-:Y:S01]  /*9270*/  LOP3.LUT R144, R141, 0xdc, RZ, 0xfc, !PT ;  /* 0x000000dc8d907812 */ /* 0x000fe200078efcff */
[----:B------:R-:W-:Y:S01]  /*9280*/  @!P5 IMAD.IADD R156, R156, 0x1, -R137 ;  /* 0x000000019c9cd824 */ /* 0x000fe200078e0a89 */
[----:B------:R-:W-:Y:S02]  /*9290*/  ISETP.GT.U32.AND P5, PT, R137, R161, PT ;  /* 0x000000a18900720c */ /* 0x000fe40003fa4070 */
[----:B------:R-:W-:Y:S01]  /*92a0*/  IABS R152, R144 ;  /* 0x0000009000987213 */ /* 0x000fe20000000000 */
[----:B------:R-:W-:Y:S01]  /*92b0*/  @!P6 IMAD.MOV R147, RZ, RZ, -R147 ;  /* 0x000000ffff93e224 */ /* 0x000fe200078e0a93 */
[----:B------:R-:W-:-:S03]  /*92c0*/  ISETP.GE.AND P6, PT, R144, RZ, PT ;  /* 0x000000ff9000720c */ /* 0x000fc60003fc6270 */
[----:B------:R-:W-:Y:S01]  /*92d0*/  IMAD.HI.U32 R144, R140, R152, RZ ;  /* 0x000000988c907227 */ /* 0x000fe200078e00ff */
[----:B------:R-:W-:-:S03]  /*92e0*/  LOP3.LUT R151, R141, 0xde, RZ, 0xfc, !PT ;  /* 0x000000de8d977812 */ /* 0x000fc600078efcff */
[----:B------:R-:W-:Y:S02]  /*92f0*/  IMAD.MOV R144, RZ, RZ, -R144 ;  /* 0x000000ffff907224 */ /* 0x000fe400078e0a90 */
[----:B------:R-:W-:Y:S01]  /*9300*/  @!P5 IMAD.IADD R161, R161, 0x1, -R137 ;  /* 0x00000001a1a1d824 */ /* 0x000fe200078e0a89 */
[----:B------:R-:W-:Y:S01]  /*9310*/  IABS R155, R151 ;  /* 0x00000097009b7213 */ /* 0x000fe20000000000 */
[----:B------:R-:W-:-:S03]  /*9320*/  IMAD R152, R137, R144, R152 ;  /* 0x0000009089987224 */ /* 0x000fc600078e0298 */
[C---:B------:R-:W-:Y:S01]  /*9330*/  ISETP.GT.U32.AND P5, PT, R137.reuse, R161, PT ;  /* 0x000000a18900720c */ /* 0x040fe20003fa4070 */
[----:B------:R-:W-:Y:S01]  /*9340*/  @!P4 IMAD.MOV R156, RZ, RZ, -R156 ;  /* 0x000000ffff9cc224 */ /* 0x000fe200078e0a9c */
[----:B------:R-:W-:Y:S01]  /*9350*/  ISETP.GT.U32.AND P4, PT, R137, R152, PT ;  /* 0x000000988900720c */ /* 0x000fe20003f84070 */
[----:B------:R-:W-:-:S04]  /*9360*/  IMAD.HI.U32 R157, R140, R155, RZ ;  /* 0x0000009b8c9d7227 */ /* 0x000fc800078e00ff */
[----:B------:R-:W-:Y:S01]  /*9370*/  IMAD.MOV R157, RZ, RZ, -R157 ;  /* 0x000000ffff9d7224 */ /* 0x000fe200078e0a9d */
[----:B------:R-:W-:-:S03]  /*9380*/  LOP3.LUT R146, R141, 0xe2, RZ, 0xfc, !PT ;  /* 0x000000e28d927812 */ /* 0x000fc600078efcff */
[----:B------:R-:W-:Y:S02]  /*9390*/  IMAD R155, R137, R157, R155 ;  /* 0x0000009d899b7224 */ /* 0x000fe400078e029b */
[--C-:B------:R-:W-:Y:S01]  /*93a0*/  @!P5 IMAD.IADD R161, R161, 0x1, -R137.reuse ;  /* 0x00000001a1a1d824 */ /* 0x100fe200078e0a89 */
[----:B------:R-:W-:Y:S01]  /*93b0*/  IABS R160, R146 ;  /* 0x0000009200a07213 */ /* 0x000fe20000000000 */
[----:B------:R-:W-:Y:S02]  /*93c0*/  @!P4 IMAD.IADD R152, R152, 0x1, -R137 ;  /* 0x000000019898c824 */ /* 0x000fe400078e0a89 */
[----:B------:R-:W-:Y:S01]  /*93d0*/  @!P1 IMAD.MOV R161, RZ, RZ, -R161 ;  /* 0x000000ffffa19224 */ /* 0x000fe200078e0aa1 */
[C---:B------:R-:W-:Y:S01]  /*93e0*/  ISETP.GT.U32.AND P1, PT, R137.reuse, R155, PT ;  /* 0x0000009b8900720c */ /* 0x040fe20003f24070 */
[----:B------:R-:W-:Y:S01]  /*93f0*/  IMAD.HI.U32 R144, R140, R160, RZ ;  /* 0x000000a08c907227 */ /* 0x000fe200078e00ff */
[----:B------:R-:W-:Y:S02]  /*9400*/  ISETP.GT.U32.AND P4, PT, R137, R152, PT ;  /* 0x000000988900720c */ /* 0x000fe40003f84070 */
[----:B------:R-:W-:Y:S01]  /*9410*/  LOP3.LUT R162, R141, 0xe4, RZ, 0xfc, !PT ;  /* 0x000000e48da27812 */ /* 0x000fe200078efcff */
[----:B------:R-:W-:Y:S01]  /*9420*/  IMAD.MOV R144, RZ, RZ, -R144 ;  /* 0x000000ffff907224 */ /* 0x000fe200078e0a90 */
[----:B------:R-:W-:-:S02]  /*9430*/  ISETP.GE.AND P5, PT, R151, RZ, PT ;  /* 0x000000ff9700720c */ /* 0x000fc40003fa6270 */
[----:B------:R-:W-:Y:S01]  /*9440*/  IABS R151, R162 ;  /* 0x000000a200977213 */ /* 0x000fe20000000000 */
[----:B------:R-:W-:-:S04]  /*9450*/  IMAD R160, R137, R144, R160 ;  /* 0x0000009089a07224 */ /* 0x000fc800078e02a0 */
[--C-:B------:R-:W-:Y:S02]  /*9460*/  @!P1 IMAD.IADD R155, R155, 0x1, -R137.reuse ;  /* 0x000000019b9b9824 */ /* 0x100fe400078e0a89 */
[----:B------:R-:W-:Y:S01]  /*9470*/  @!P4 IMAD.IADD R152, R152, 0x1, -R137 ;  /* 0x000000019898c824 */ /* 0x000fe200078e0a89 */
[C---:B------:R-:W-:Y:S01]  /*9480*/  ISETP.GT.U32.AND P4, PT, R137.reuse, R160, PT ;  /* 0x000000a08900720c */ /* 0x040fe20003f84070 */
[----:B------:R-:W-:Y:S01]  /*9490*/  IMAD.HI.U32 R163, R140, R151, RZ ;  /* 0x000000978ca37227 */ /* 0x000fe200078e00ff */
[----:B------:R-:W-:-:S03]  /*94a0*/  ISETP.GT.U32.AND P1, PT, R137, R155, PT ;  /* 0x0000009b8900720c */ /* 0x000fc60003f24070 */
[----:B------:R-:W-:-:S04]  /*94b0*/  IMAD.MOV R163, RZ, RZ, -R163 ;  /* 0x000000ffffa37224 */ /* 0x000fc800078e0aa3 */
[----:B------:R-:W-:-:S04]  /*94c0*/  IMAD R151, R137, R163, R151 ;  /* 0x000000a389977224 */ /* 0x000fc800078e0297 */
[--C-:B------:R-:W-:Y:S02]  /*94d0*/  @!P4 IMAD.IADD R160, R160, 0x1, -R137.reuse ;  /* 0x00000001a0a0c824 */ /* 0x100fe400078e0a89 */
[----:B------:R-:W-:Y:S01]  /*94e0*/  @!P1 IMAD.IADD R155, R155, 0x1, -R137 ;  /* 0x000000019b9b9824 */ /* 0x000fe200078e0a89 */
[C---:B------:R-:W-:Y:S02]  /*94f0*/  ISETP.GT.U32.AND P1, PT, R137.reuse, R151, PT ;  /* 0x000000978900720c */ /* 0x040fe40003f24070 */
[----:B------:R-:W-:Y:S01]  /*9500*/  ISETP.GT.U32.AND P4, PT, R137, R160, PT ;  /* 0x000000a08900720c */ /* 0x000fe20003f84070 */
[----:B------:R-:W-:Y:S01]  /*9510*/  @!P6 IMAD.MOV R152, RZ, RZ, -R152 ;  /* 0x000000ffff98e224 */ /* 0x000fe200078e0a98 */
[----:B------:R-:W-:Y:S02]  /*9520*/  ISETP.GE.AND P6, PT, R146, RZ, PT ;  /* 0x000000ff9200720c */ /* 0x000fe40003fc6270 */
[C---:B------:R-:W-:Y:S02]  /*9530*/  LOP3.LUT R144, R141.reuse, 0xe6, RZ, 0xfc, !PT ;  /* 0x000000e68d907812 */ /* 0x040fe400078efcff */
[----:B------:R-:W-:Y:S01]  /*9540*/  LOP3.LUT R146, R141, 0xea, RZ, 0xfc, !PT ;  /* 0x000000ea8d927812 */ /* 0x000fe200078efcff */
[----:B------:R-:W-:-:S04]  /*9550*/  @!P5 IMAD.MOV R155, RZ, RZ, -R155 ;  /* 0x000000ffff9bd224 */ /* 0x000fc800078e0a9b */
[--C-:B------:R-:W-:Y:S01]  /*9560*/  @!P1 IMAD.IADD R151, R151, 0x1, -R137.reuse ;  /* 0x0000000197979824 */ /* 0x100fe200078e0a89 */
[----:B------:R-:W-:Y:S01]  /*9570*/  ISETP.GE.AND P5, PT, R162, RZ, PT ;  /* 0x000000ffa200720c */ /* 0x000fe20003fa6270 */
[----:B------:R-:W-:Y:S01]  /*9580*/  @!P4 IMAD.IADD R160, R160, 0x1, -R137 ;  /* 0x00000001a0a0c824 */ /* 0x000fe200078e0a89 */
[----:B------:R-:W-:Y:S02]  /*9590*/  IABS R157, R144 ;  /* 0x00000090009d7213 */ /* 0x000fe40000000000 */
[----:B------:R-:W-:Y:S02]  /*95a0*/  IABS R162, R146 ;  /* 0x0000009200a27213 */ /* 0x000fe40000000000 */
[----:B------:R-:W-:Y:S01]  /*95b0*/  ISETP.GT.U32.AND P1, PT, R137, R151, PT ;  /* 0x000000978900720c */ /* 0x000fe20003f24070 */
[----:B------:R-:W-:Y:S01]  /*95c0*/  @!P6 IMAD.MOV R160, RZ, RZ, -R160 ;  /* 0x000000ffffa0e224 */ /* 0x000fe200078e0aa0 */
[----:B------:R-:W-:Y:S01]  /*95d0*/  ISETP.GE.AND P6, PT, R144, RZ, PT ;  /* 0x000000ff9000720c */ /* 0x000fe20003fc6270 */
[----:B------:R-:W-:-:S04]  /*95e0*/  IMAD.HI.U32 R163, R140, R157, RZ ;  /* 0x0000009d8ca37227 */ /* 0x000fc800078e00ff */
[----:B------:R-:W-:-:S04]  /*95f0*/  IMAD.HI.U32 R144, R140, R162, RZ ;  /* 0x000000a28c907227 */ /* 0x000fc800078e00ff */
[----:B------:R-:W-:Y:S02]  /*9600*/  IMAD.MOV R163, RZ, RZ, -R163 ;  /* 0x000000ffffa37224 */ /* 0x000fe400078e0aa3 */
[----:B------:R-:W-:Y:S02]  /*9610*/  IMAD.MOV R144, RZ, RZ, -R144 ;  /* 0x000000ffff907224 */ /* 0x000fe400078e0a90 */
[----:B------:R-:W-:Y:S02]  /*9620*/  IMAD R157, R137, R163, R157 ;  /* 0x000000a3899d7224 */ /* 0x000fe400078e029d */
[----:B------:R-:W-:Y:S02]  /*9630*/  @!P1 IMAD.IADD R151, R151, 0x1, -R137 ;  /* 0x0000000197979824 */ /* 0x000fe400078e0a89 */
[C---:B------:R-:W-:Y:S01]  /*9640*/  IMAD R162, R137.reuse, R144, R162 ;  /* 0x0000009089a27224 */ /* 0x040fe200078e02a2 */
[----:B------:R-:W-:Y:S01]  /*9650*/  ISETP.GT.U32.AND P4, PT, R137, R157, PT ;  /* 0x0000009d8900720c */ /* 0x000fe20003f84070 */
[----:B------:R-:W-:-:S03]  /*9660*/  @!P5 IMAD.MOV R151, RZ, RZ, -R151 ;  /* 0x000000ffff97d224 */ /* 0x000fc600078e0a97 */
[----:B------:R-:W-:Y:S02]  /*9670*/  ISETP.GT.U32.AND P5, PT, R137, R162, PT ;  /* 0x000000a28900720c */ /* 0x000fe40003fa4070 */
[----:B------:R-:W-:-:S04]  /*9680*/  LOP3.LUT R144, R141, 0xec, RZ, 0xfc, !PT ;  /* 0x000000ec8d907812 */ /* 0x000fc800078efcff */
[----:B------:R-:W-:-:S03]  /*9690*/  IABS R170, R144 ;  /* 0x0000009000aa7213 */ /* 0x000fc60000000000 */
[----:B------:R-:W-:-:S04]  /*96a0*/  @!P4 IMAD.IADD R157, R157, 0x1, -R137 ;  /* 0x000000019d9dc824 */ /* 0x000fc800078e0a89 */
[----:B------:R-:W-:Y:S01]  /*96b0*/  @!P5 IMAD.IADD R162, R162, 0x1, -R137 ;  /* 0x00000001a2a2d824 */ /* 0x000fe200078e0a89 */
[C---:B------:R-:W-:Y:S02]  /*96c0*/  ISETP.GT.U32.AND P4, PT, R137.reuse, R157, PT ;  /* 0x0000009d8900720c */ /* 0x040fe40003f84070 */
[----:B------:R-:W-:Y:S01]  /*96d0*/  ISETP.GE.AND P1, PT, R146, RZ, PT ;  /* 0x000000ff9200720c */ /* 0x000fe20003f26270 */
[----:B------:R-:W-:Y:S01]  /*96e0*/  IMAD.HI.U32 R146, R140, R170, RZ ;  /* 0x000000aa8c927227 */ /* 0x000fe200078e00ff */
[----:B------:R-:W-:-:S03]  /*96f0*/  ISETP.GT.U32.AND P5, PT, R137, R162, PT ;  /* 0x000000a28900720c */ /* 0x000fc60003fa4070 */
[----:B------:R-:W-:-:S04]  /*9700*/  IMAD.MOV R146, RZ, RZ, -R146 ;  /* 0x000000ffff927224 */ /* 0x000fc800078e0a92 */
[----:B------:R-:W-:Y:S02]  /*9710*/  IMAD R170, R137, R146, R170 ;  /* 0x0000009289aa7224 */ /* 0x000fe400078e02aa */
[----:B------:R-:W-:Y:S01]  /*9720*/  @!P4 IMAD.IADD R157, R157, 0x1, -R137 ;  /* 0x000000019d9dc824 */ /* 0x000fe200078e0a89 */
[----:B------:R-:W-:-:S03]  /*9730*/  ISETP.GE.AND P4, PT, R144, RZ, PT ;  /* 0x000000ff9000720c */ /* 0x000fc60003f86270 */
[----:B------:R-:W-:Y:S01]  /*9740*/  @!P5 IMAD.IADD R162, R162, 0x1, -R137 ;  /* 0x00000001a2a2d824 */ /* 0x000fe200078e0a89 */
[----:B------:R-:W-:Y:S02]  /*9750*/  ISETP.GT.U32.AND P5, PT, R137, R170, PT ;  /* 0x000000aa8900720c */ /* 0x000fe40003fa4070 */
[----:B------:R-:W-:Y:S01]  /*9760*/  LOP3.LUT R144, R141, 0xee, RZ, 0xfc, !PT ;  /* 0x000000ee8d907812 */ /* 0x000fe200078efcff */
[----:B------:R-:W-:-:S03]  /*9770*/  @!P6 IMAD.MOV R157, RZ, RZ, -R157 ;  /* 0x000000ffff9de224 */ /* 0x000fc600078e0a9d */
[----:B------:R-:W-:Y:S02]  /*9780*/  IABS R164, R144 ;  /* 0x0000009000a47213 */ /* 0x000fe40000000000 */
[----:B------:R-:W-:Y:S02]  /*9790*/  ISETP.GE.AND P6, PT, R144, RZ, PT ;  /* 0x000000ff9000720c */ /* 0x000fe40003fc6270 */
[----:B------:R-:W-:Y:S01]  /*97a0*/  LOP3.LUT R146, R141, 0xf2, RZ, 0xfc, !PT ;  /* 0x000000f28d927812 */ /* 0x000fe200078efcff */
[----:B------:R-:W-:-:S03]  /*97b0*/  IMAD.HI.U32 R144, R140, R164, RZ ;  /* 0x000000a48c907227 */ /* 0x000fc600078e00ff */
[----:B------:R-:W-:Y:S01]  /*97c0*/  IABS R167, R146 ;  /* 0x0000009200a77213 */ /* 0x000fe20000000000 */
[----:B------:R-:W-:Y:S02]  /*97d0*/  @!P5 IMAD.IADD R170, R170, 0x1, -R137 ;  /* 0x00000001aaaad824 */ /* 0x000fe400078e0a89 */
[----:B------:R-:W-:-:S03]  /*97e0*/  IMAD.MOV R144, RZ, RZ, -R144 ;  /* 0x000000ffff907224 */ /* 0x000fc600078e0a90 */
[C---:B------:R-:W-:Y:S01]  /*97f0*/  ISETP.GT.U32.AND P5, PT, R137.reuse, R170, PT ;  /* 0x000000aa8900720c */ /* 0x040fe20003fa4070 */
[----:B------:R-:W-:Y:S02]  /*9800*/  IMAD R164, R137, R144, R164 ;  /* 0x0000009089a47224 */ /* 0x000fe400078e02a4 */
[----:B------:R-:W-:-:S04]  /*9810*/  IMAD.HI.U32 R144, R140, R167, RZ ;  /* 0x000000a78c907227 */ /* 0x000fc800078e00ff */
[----:B------:R-:W-:Y:S01]  /*9820*/  @!P1 IMAD.MOV R162, RZ, RZ, -R162 ;  /* 0x000000ffffa29224 */ /* 0x000fe200078e0aa2 */
[----:B------:R-:W-:Y:S01]  /*9830*/  ISETP.GT.U32.AND P1, PT, R137, R164, PT ;  /* 0x000000a48900720c */ /* 0x000fe20003f24070 */
[----:B------:R-:W-:-:S04]  /*9840*/  IMAD.MOV R144, RZ, RZ, -R144 ;  /* 0x000000ffff907224 */ /* 0x000fc800078e0a90 */
[----:B------:R-:W-:Y:S02]  /*9850*/  IMAD R167, R137, R144, R167 ;  /* 0x0000009089a77224 */ /* 0x000fe400078e02a7 */
[----:B------:R-:W-:-:S03]  /*9860*/  @!P5 IMAD.IADD R170, R170, 0x1, -R137 ;  /* 0x00000001aaaad824 */ /* 0x000fc600078e0a89 */
[----:B------:R-:W-:-:S03]  /*9870*/  ISETP.GT.U32.AND P5, PT, R137, R167, PT ;  /* 0x000000a78900720c */ /* 0x000fc60003fa4070 */
[----:B------:R-:W-:Y:S01]  /*9880*/  @!P1 IMAD.IADD R164, R164, 0x1, -R137 ;  /* 0x00000001a4a49824 */ /* 0x000fe200078e0a89 */
[----:B------:R-:W-:-:S04]  /*9890*/  LOP3.LUT R168, R141, 0xf4, RZ, 0xfc, !PT ;  /* 0x000000f48da87812 */ /* 0x000fc800078efcff */
[----:B------:R-:W-:Y:S02]  /*98a0*/  ISETP.GT.U32.AND P1, PT, R137, R164, PT ;  /* 0x000000a48900720c */ /* 0x000fe40003f24070 */
[----:B------:R-:W-:-:S03]  /*98b0*/  IABS R163, R168 ;  /* 0x000000a800a37213 */ /* 0x000fc60000000000 */
[----:B------:R-:W-:Y:S01]  /*98c0*/  @!P5 IMAD.IADD R167, R167, 0x1, -R137 ;  /* 0x00000001a7a7d824 */ /* 0x000fe200078e0a89 */
[----:B------:R-:W-:Y:S01]  /*98d0*/  LOP3.LUT R166, R141, 0xf6, RZ, 0xfc, !PT ;  /* 0x000000f68da67812 */ /* 0x000fe200078efcff */
[----:B------:R-:W-:-:S03]  /*98e0*/  IMAD.HI.U32 R165, R140, R163, RZ ;  /* 0x000000a38ca57227 */ /* 0x000fc600078e00ff */
[C---:B------:R-:W-:Y:S01]  /*98f0*/  ISETP.GT.U32.AND P5, PT, R137.reuse, R167, PT ;  /* 0x000000a78900720c */ /* 0x040fe20003fa4070 */
[----:B------:R-:W-:Y:S01]  /*9900*/  IMAD.MOV R165, RZ, RZ, -R165 ;  /* 0x000000ffffa57224 */ /* 0x000fe200078e0aa5 */
[----:B------:R-:W-:Y:S01]  /*9910*/  IABS R144, R166 ;  /* 0x000000a600907213 */ /* 0x000fe20000000000 */
[----:B------:R-:W-:Y:S01]  /*9920*/  @!P1 IMAD.IADD R164, R164, 0x1, -R137 ;  /* 0x00000001a4a49824 */ /* 0x000fe200078e0a89 */
[----:B------:R-:W-:Y:S01]  /*9930*/  ISETP.GE.AND P1, PT, R146, RZ, PT ;  /* 0x000000ff9200720c */ /* 0x000fe20003f26270 */
[----:B------:R-:W-:Y:S02]  /*9940*/  IMAD R146, R137, R165, R163 ;  /* 0x000000a589927224 */ /* 0x000fe400078e02a3 */
[----:B------:R-:W-:Y:S01]  /*9950*/  IMAD.HI.U32 R163, R140, R144, RZ ;  /* 0x000000908ca37227 */ /* 0x000fe200078e00ff */
[----:B------:R-:W-:-:S03]  /*9960*/  LOP3.LUT R165, R141, 0xfa, RZ, 0xfc, !PT ;  /* 0x000000fa8da57812 */ /* 0x000fc600078efcff */
[----:B------:R-:W-:Y:S01]  /*9970*/  IMAD.MOV R163, RZ, RZ, -R163 ;  /* 0x000000ffffa37224 */ /* 0x000fe200078e0aa3 */
[----:B------:R-:W-:Y:S01]  /*9980*/  LOP3.LUT R141, R141, 0xfc, RZ, 0xfc, !PT ;  /* 0x000000fc8d8d7812 */ /* 0x000fe200078efcff */
[----:B------:R-:W-:Y:S01]  /*9990*/  @!P5 IMAD.IADD R167, R167, 0x1, -R137 ;  /* 0x00000001a7a7d824 */ /* 0x000fe200078e0a89 */
[C---:B------:R-:W-:Y:S01]  /*99a0*/  ISETP.GT.U32.AND P5, PT, R137.reuse, R146, PT ;  /* 0x000000928900720c */ /* 0x040fe20003fa4070 */
[----:B------:R-:W-:Y:S01]  /*99b0*/  IMAD R144, R137, R163, R144 ;  /* 0x000000a389907224 */ /* 0x000fe200078e0290 */
[----:B------:R-:W-:Y:S02]  /*99c0*/  IABS R163, R165 ;  /* 0x000000a500a37213 */ /* 0x000fe40000000000 */
[----:B------:R-:W-:-:S03]  /*99d0*/  IABS R171, R141 ;  /* 0x0000008d00ab7213 */ /* 0x000fc60000000000 */
[----:B------:R-:W-:-:S04]  /*99e0*/  IMAD.HI.U32 R173, R140, R163, RZ ;  /* 0x000000a38cad7227 */ /* 0x000fc800078e00ff */
[----:B------:R-:W-:-:S04]  /*99f0*/  IMAD.HI.U32 R140, R140, R171, RZ ;  /* 0x000000ab8c8c7227 */ /* 0x000fc800078e00ff */
[----:B------:R-:W-:Y:S01]  /*9a00*/  @!P5 IMAD.IADD R146, R146, 0x1, -R137 ;  /* 0x000000019292d824 */ /* 0x000fe200078e0a89 */
[----:B------:R-:W-:Y:S01]  /*9a10*/  ISETP.GT.U32.AND P5, PT, R137, R144, PT ;  /* 0x000000908900720c */ /* 0x000fe20003fa4070 */
[----:B------:R-:W-:-:S04]  /*9a20*/  IMAD.MOV R140, RZ, RZ, -R140 ;  /* 0x000000ffff8c7224 */ /* 0x000fc800078e0a8c */
[----:B------:R-:W-:Y:S01]  /*9a30*/  IMAD R140, R137, R140, R171 ;  /* 0x0000008c898c7224 */ /* 0x000fe200078e02ab */
[----:B------:R-:W-:Y:S01]  /*9a40*/  SEL R171, R136, R143, !P3 ;  /* 0x0000008f88ab7207 */ /* 0x000fe20005800000 */
[----:B------:R-:W-:Y:S02]  /*9a50*/  IMAD.MOV.U32 R143, RZ, RZ, R170 ;  /* 0x000000ffff8f7224 */ /* 0x000fe400078e00aa */
[----:B------:R-:W-:Y:S02]  /*9a60*/  IMAD.MOV R173, RZ, RZ, -R173 ;  /* 0x000000ffffad7224 */ /* 0x000fe400078e0aad */
[----:B------:R-:W-:Y:S02]  /*9a70*/  IMAD R171, R171, UR7, RZ ;  /* 0x00000007abab7c24 */ /* 0x000fe4000f8e02ff */
[----:B------:R-:W-:Y:S01]  /*9a80*/  @!P4 IMAD.MOV R143, RZ, RZ, -R143 ;  /* 0x000000ffff8fc224 */ /* 0x000fe200078e0a8f */
[----:B------:R-:W-:Y:S01]  /*9a90*/  ISETP.GT.U32.AND P4, PT, R137, R146, PT ;  /* 0x000000928900720c */ /* 0x000fe20003f84070 */
[----:B------:R-:W-:Y:S01]  /*9aa0*/  @!P5 IMAD.IADD R144, R144, 0x1, -R137 ;  /* 0x000000019090d824 */ /* 0x000fe200078e0a89 */
[----:B------:R-:W-:Y:S01]  /*9ab0*/  IADD3 R208, P5, PT, R171, R127, RZ ;  /* 0x0000007fabd07210 */ /* 0x000fe20007fbe0ff */
[----:B------:R-:W-:-:S03]  /*9ac0*/  IMAD R163, R137, R173, R163 ;  /* 0x000000ad89a37224 */ /* 0x000fc600078e02a3 */
[----:B------:R-:W-:Y:S02]  /*9ad0*/  LEA.HI.X.SX32 R207, R171, R126, 0x1, P5 ;  /* 0x0000007eabcf7211 */ /* 0x000fe400028f0eff */
[----:B------:R-:W-:-:S05]  /*9ae0*/  ISETP.GT.U32.AND P5, PT, R137, R163, PT ;  /* 0x000000a38900720c */ /* 0x000fca0003fa4070 */
[----:B------:R-:W-:Y:S01]  /*9af0*/  @!P4 IMAD.IADD R146, R146, 0x1, -R137 ;  /* 0x000000019292c824 */ /* 0x000fe200078e0a89 */
[----:B------:R-:W-:Y:S02]  /*9b00*/  ISETP.GT.U32.AND P4, PT, R137, R140, PT ;  /* 0x0000008c8900720c */ /* 0x000fe40003f84070 */
[----:B------:R-:W-:-:S05]  /*9b10*/  SEL R139, R136, R139, !P3 ;  /* 0x0000008b888b7207 */ /* 0x000fca0005800000 */
[----:B------:R-:W-:Y:S01]  /*9b20*/  @!P5 IMAD.IADD R163, R163, 0x1, -R137 ;  /* 0x00000001a3a3d824 */ /* 0x000fe200078e0a89 */
[----:B------:R-:W-:Y:S01]  /*9b30*/  ISETP.GE.AND P5, PT, R166, RZ, PT ;  /* 0x000000ffa600720c */ /* 0x000fe20003fa6270 */
[----:B------:R-:W-:Y:S02]  /*9b40*/  IMAD.MOV.U32 R166, RZ, RZ, R167 ;  /* 0x000000ffffa67224 */ /* 0x000fe400078e00a7 */
[----:B------:R-:W-:Y:S02]  /*9b50*/  IMAD R139, R139, UR7, RZ ;  /* 0x000000078b8b7c24 */ /* 0x000fe4000f8e02ff */
[----:B------:R-:W-:Y:S02]  /*9b60*/  @!P1 IMAD.MOV R166, RZ, RZ, -R166 ;  /* 0x000000ffffa69224 */ /* 0x000fe400078e0aa6 */
[----:B------:R-:W-:Y:S01]  /*9b70*/  @!P4 IMAD.IADD R140, R140, 0x1, -R137 ;  /* 0x000000018c8cc824 */ /* 0x000fe200078e0a89 */
[----:B------:R-:W-:Y:S01]  /*9b80*/  IADD3 R216, P1, PT, R139, R127, RZ ;  /* 0x0000007f8bd87210 */ /* 0x000fe20007f3e0ff */
[----:B------:R-:W-:Y:S01]  /*9b90*/  @!P6 IMAD.MOV R164, RZ, RZ, -R164 ;  /* 0x000000ffffa4e224 */ /* 0x000fe200078e0aa4 */
[----:B------:R-:W-:-:S02]  /*9ba0*/  ISETP.GT.U32.AND P6, PT, R137, R144, PT ;  /* 0x000000908900720c */ /* 0x000fc40003fc4070 */
[----:B------:R-:W-:Y:S02]  /*9bb0*/  LEA.HI.X.SX32 R215, R139, R126, 0x1, P1 ;  /* 0x0000007e8bd77211 */ /* 0x000fe400008f0eff */
[C---:B------:R-:W-:Y:S02]  /*9bc0*/  ISETP.GT.U32.AND P4, PT, R137.reuse, R163, PT ;  /* 0x000000a38900720c */ /* 0x040fe40003f84070 */
[----:B------:R-:W-:Y:S01]  /*9bd0*/  ISETP.GT.U32.AND P1, PT, R137, R140, PT ;  /* 0x0000008c8900720c */ /* 0x000fe20003f24070 */
[----:B------:R-:W-:Y:S04]  /*9be0*/  STL [R1+0x18c], R28 ;  /* 0x00018c1c01007387 */ /* 0x000fe80000100800 */
[----:B------:R0:W-:Y:S02]  /*9bf0*/  STL [R1+0x188], R29 ;  /* 0x0001881d01007387 */ /* 0x0001e40000100800 */
[----:B------:R-:W-:-:S02]  /*9c00*/  @!P6 IMAD.IADD R144, R144, 0x1, -R137 ;  /* 0x000000019090e824 */ /* 0x000fc400078e0a89 */
[----:B------:R-:W-:Y:S02]  /*9c10*/  STL [R1+0x1a4], R26 ;  /* 0x0001a41a01007387 */ /* 0x000fe40000100800 */
[--C-:B------:R-:W-:Y:S02]  /*9c20*/  @!P4 IMAD.IADD R163, R163, 0x1, -R137.reuse ;  /* 0x00000001a3a3c824 */ /* 0x100fe400078e0a89 */
[----:B------:R-:W-:Y:S01]  /*9c30*/  @!P1 IMAD.IADD R140, R140, 0x1, -R137 ;  /* 0x000000018c8c9824 */ /* 0x000fe200078e0a89 */
[----:B------:R-:W-:Y:S01]  /*9c40*/  SHF.R.S32.HI R137, RZ, 0x7, R25 ;  /* 0x00000007ff897819 */ /* 0x000fe20000011419 */
[----:B------:R-:W-:Y:S01]  /*9c50*/  STL [R1+0x1a0], R27 ;  /* 0x0001a01b01007387 */ /* 0x000fe20000100800 */
[C---:B------:R-:W-:Y:S02]  /*9c60*/  SEL R25, R136.reuse, R177, !P3 ;  /* 0x000000b188197207 */ /* 0x040fe40005800000 */
[----:B------:R-:W-:Y:S02]  /*9c70*/  SEL R177, R136, R108, !P3 ;  /* 0x0000006c88b17207 */ /* 0x000fe40005800000 */
[----:B------:R-:W2:Y:S01]  /*9c80*/  LDL.LU R108, [R1+0xb4] ;  /* 0x0000b400016c7983 */ /* 0x000ea20000300800 */
[----:B------:R-:W-:Y:S01]  /*9c90*/  PRMT R173, RZ, 0x7610, R173 ;  /* 0x00007610ffad7816 */ /* 0x000fe200000000ad */
[----:B------:R-:W-:-:S02]  /*9ca0*/  @P0 IMAD.MOV.U32 R170, RZ, RZ, R208 ;  /* 0x000000ffffaa0224 */ /* 0x000fc400078e00d0 */
[----:B------:R-:W2:Y:S01]  /*9cb0*/  LDL.LU R231, [R1+0xb0] ;  /* 0x0000b00001e77983 */ /* 0x000ea20000300800 */
[----:B------:R-:W-:Y:S01]  /*9cc0*/  @P0 IMAD.MOV.U32 R171, RZ, RZ, R207 ;  /* 0x000000ffffab0224 */ /* 0x000fe200078e00cf */
[----:B------:R-:W-:Y:S02]  /*9cd0*/  ISETP.GE.AND P4, PT, R165, RZ, PT ;  /* 0x000000ffa500720c */ /* 0x000fe40003f86270 */
[C---:B------:R-:W-:Y:S02]  /*9ce0*/  SEL R165, R136.reuse, R20, !P3 ;  /* 0x0000001488a57207 */ /* 0x040fe40005800000 */
[C---:B------:R-:W-:Y:S01]  /*9cf0*/  SEL R20, R136.reuse, R101, !P3 ;  /* 0x0000006588147207 */ /* 0x040fe20005800000 */
[----:B------:R-:W-:Y:S01]  /*9d00*/  IMAD.MOV.U32 R101, RZ, RZ, R0 ;  /* 0x000000ffff657224 */ /* 0x000fe200078e0000 */
[----:B------:R1:W3:Y:S02]  /*9d10*/  @P0 LDG.E.U8 R173, desc[UR20][R170.64] ;  /* 0x00000014aaad0981 */ /* 0x0002e4000c1e1100 */
[----:B-1----:R-:W-:-:S02]  /*9d20*/  SEL R171, R136, R15, !P3 ;  /* 0x0000000f88ab7207 */ /* 0x002fc40005800000 */
[C---:B------:R-:W-:Y:S01]  /*9d30*/  SEL R15, R136.reuse, R106, !P3 ;  /* 0x0000006a880f7207 */ /* 0x040fe20005800000 */
[----:B------:R-:W-:Y:S02]  /*9d40*/  IMAD.MOV.U32 R106, RZ, RZ, R101 ;  /* 0x000000ffff6a7224 */ /* 0x000fe400078e0065 */
[----:B------:R-:W3:Y:S01]  /*9d50*/  LDL.LU R101, [R1+0xbc] ;  /* 0x0000bc0001657983 */ /* 0x000ee20000300800 */
[----:B------:R-:W-:-:S03]  /*9d60*/  SEL R40, R136, R129, !P3 ;  /* 0x0000008188287207 */ /* 0x000fc60005800000 */
[----:B------:R-:W4:Y:S01]  /*9d70*/  LDL.LU R129, [R1+0xd4] ;  /* 0x0000d40001817983 */ /* 0x000f220000300800 */
[C---:B------:R-:W-:Y:S02]  /*9d80*/  SEL R193, R136.reuse, R172, !P3 ;  /* 0x000000ac88c17207 */ /* 0x040fe40005800000 */
[C---:B------:R-:W-:Y:S02]  /*9d90*/  SEL R167, R136.reuse, R138, !P3 ;  /* 0x0000008a88a77207 */ /* 0x040fe40005800000 */
[----:B------:R-:W-:Y:S02]  /*9da0*/  SEL R172, R136, R102, !P3 ;  /* 0x0000006688ac7207 */ /* 0x000fe40005800000 */
[----:B------:R-:W1:Y:S01]  /*9db0*/  S2R R102, SR_TID.X ;  /* 0x0000000000667919 */ /* 0x000e620000002100 */
[----:B------:R-:W-:Y:S01]  /*9dc0*/  IMAD R167, R167, UR7, RZ ;  /* 0x00000007a7a77c24 */ /* 0x000fe2000f8e02ff */
[----:B------:R-:W-:Y:S01]  /*9dd0*/  ISETP.GE.AND P6, PT, R168, RZ, PT ;  /* 0x000000ffa800720c */ /* 0x000fe20003fc6270 */
[----:B------:R-:W-:Y:S01]  /*9de0*/  @P0 IMAD.MOV.U32 R138, RZ, RZ, R216 ;  /* 0x000000ffff8a0224 */ /* 0x000fe200078e00d8 */
[----:B------:R-:W-:-:S02]  /*9df0*/  PRMT R168, RZ, 0x7610, R168 ;  /* 0x00007610ffa87816 */ /* 0x000fc400000000a8 */
[----:B------:R-:W-:Y:S01]  /*9e00*/  IADD3 R224, P1, PT, R167, R127, RZ ;  /* 0x0000007fa7e07210 */ /* 0x000fe20007f3e0ff */
[----:B------:R-:W-:-:S03]  /*9e10*/  @P0 IMAD.MOV.U32 R139, RZ, RZ, R215 ;  /* 0x000000ffff8b0224 */ /* 0x000fc600078e00d7 */
[----:B------:R-:W-:Y:S02]  /*9e20*/  LEA.HI.X.SX32 R223, R167, R126, 0x1, P1 ;  /* 0x0000007ea7df7211 */ /* 0x000fe400008f0eff */
[----:B------:R0:W4:Y:S01]  /*9e30*/  @P0 LDG.E.U8 R168, desc[UR20][R138.64] ;  /* 0x000000148aa80981 */ /* 0x000122000c1e1100 */
[----:B------:R-:W-:Y:S02]  /*9e40*/  PRMT R167, RZ, 0x7610, R167 ;  /* 0x00007610ffa77816 */ /* 0x000fe400000000a7 */
[----:B------:R-:W-:Y:S01]  /*9e50*/  ISETP.GE.AND P1, PT, R141, RZ, PT ;  /* 0x000000ff8d00720c */ /* 0x000fe20003f26270 */
[----:B0-----:R-:W-:Y:S02]  /*9e60*/  @P0 IMAD.MOV.U32 R138, RZ, RZ, R224 ;  /* 0x000000ffff8a0224 */ /* 0x001fe400078e00e0 */
[----:B------:R-:W-:Y:S01]  /*9e70*/  @P0 IMAD.MOV.U32 R139, RZ, RZ, R223 ;  /* 0x000000ffff8b0224 */ /* 0x000fe200078e00df */
[----:B------:R-:W-:-:S04]  /*9e80*/  @!UP2 UIADD3 UR4, UPT, UPT, -UR11, 0x100000, URZ ;  /* 0x001000000b04a890 */ /* 0x000fc8000fffe1ff */
[----:B------:R-:W-:Y:S02]  /*9e90*/  @!UP2 USHF.L.U32 UR5, UR4, 0xb, URZ ;  /* 0x0000000b0405a899 */ /* 0x000fe400080006ff */
[----:B------:R-:W-:Y:S01]  /*9ea0*/  @!UP2 USHF.L.U32 UR4, UR4, 0x1, URZ ;  /* 0x000000010404a899 */ /* 0x000fe200080006ff */
[C---:B------:R-:W-:Y:S01]  /*9eb0*/  SEL R104, R136.reuse, R104, !P3 ;  /* 0x0000006888687207 */ /* 0x040fe20005800000 */
[----:B------:R0:W4:Y:S01]  /*9ec0*/  @P0 LDG.E.U8 R167, desc[UR20][R138.64] ;  /* 0x000000148aa70981 */ /* 0x000122000c1e1100 */
[----:B------:R-:W-:Y:S01]  /*9ed0*/  IMAD.MOV.U32 R232, RZ, RZ, R7 ;  /* 0x000000ffffe87224 */ /* 0x000fe200078e0007 */
[----:B------:R-:W-:Y:S02]  /*9ee0*/  SEL R107, R136, R107, !P3 ;  /* 0x0000006b886b7207 */ /* 0x000fe40005800000 */
[----:B------:R-:W-:Y:S01]  /*9ef0*/  IMAD R104, R104, UR7, RZ ;  /* 0x0000000768687c24 */ /* 0x000fe2000f8e02ff */
[----:B0-----:R-:W-:Y:S02]  /*9f00*/  SGXT R138, R137, 0x1 ;  /* 0x00000001898a781a */ /* 0x001fe40000000200 */
[----:B------:R-:W-:-:S02]  /*9f10*/  SEL R137, R136, R24, !P3 ;  /* 0x0000001888897207 */ /* 0x000fc40005800000 */
[C---:B------:R-:W-:Y:S02]  /*9f20*/  SEL R24, R136.reuse, R201, !P3 ;  /* 0x000000c988187207 */ /* 0x040fe40005800000 */
[----:B------:R-:W-:Y:S02]  /*9f30*/  SEL R201, R136, R96, !P3 ;  /* 0x0000006088c97207 */ /* 0x000fe40005800000 */
[----:B------:R-:W-:Y:S01]  /*9f40*/  LOP3.LUT R96, R138, 0x90, RZ, 0xc0, !PT ;  /* 0x000000908a607812 */ /* 0x000fe200078ec0ff */
[----:B------:R-:W-:Y:S01]  /*9f50*/  VOTEU.ALL UP1, P2 ;  /* 0x0000000000ff7886 */ /* 0x000fe20001020000 */
[C---:B------:R-:W-:Y:S01]  /*9f60*/  SEL R30, R136.reuse, R16, !P3 ;  /* 0x00000010881e7207 */ /* 0x040fe20005800000 */
[----:B------:R-:W-:Y:S01]  /*9f70*/  @!P1 IMAD.MOV R140, RZ, RZ, -R140 ;  /* 0x000000ffff8c9224 */ /* 0x000fe200078e0a8c */
[C---:B------:R-:W-:Y:S01]  /*9f80*/  SEL R16, R136.reuse, R109, !P3 ;  /* 0x0000006d88107207 */ /* 0x040fe20005800000 */
[----:B------:R-:W-:Y:S01]  /*9f90*/  IMAD.MOV.U32 R109, RZ, RZ, R8 ;  /* 0x000000ffff6d7224 */ /* 0x000fe200078e0008 */
[----:B------:R-:W-:Y:S01]  /*9fa0*/  SEL R42, R136, R148, !P3 ;  /* 0x00000094882a7207 */ /* 0x000fe20005800000 */
[----:B------:R-:W-:Y:S01]  /*9fb0*/  IMAD.MOV.U32 R148, RZ, RZ, R232 ;  /* 0x000000ffff947224 */ /* 0x000fe200078e00e8 */
[----:B-1----:R-:W-:-:S02]  /*9fc0*/  LOP3.LUT R96, R96, 0x7f, R102, 0x78, !PT ;  /* 0x0000007f60607812 */ /* 0x002fc400078e7866 */
[C---:B------:R-:W-:Y:S01]  /*9fd0*/  SEL R29, R136.reuse, R19, !P3 ;  /* 0x00000013881d7207 */ /* 0x040fe20005800000 */
[----:B------:R-:W-:Y:S01]  /*9fe0*/  IMAD.MOV.U32 R240, RZ, RZ, R12 ;  /* 0x000000fffff07224 */ /* 0x000fe200078e000c */
[----:B------:R-:W-:Y:S01]  /*9ff0*/  SEL R19, R136, R99, !P3 ;  /* 0x0000006388137207 */ /* 0x000fe20005800000 */
[----:B------:R-:W-:Y:S01]  /*a000*/  IMAD.MOV.U32 R99, RZ, RZ, R2 ;  /* 0x000000ffff637224 */ /* 0x000fe200078e0002 */
[----:B------:R-:W-:Y:S01]  /*a010*/  IADD3 R232, P1, PT, R104, R127, RZ ;  /* 0x0000007f68e87210 */ /* 0x000fe20007f3e0ff */
[----:B------:R-:W-:Y:S01]  /*a020*/  IMAD R107, R107, UR7, RZ ;  /* 0x000000076b6b7c24 */ /* 0x000fe2000f8e02ff */
[C---:B------:R-:W-:Y:S01]  /*a030*/  SEL R209, R136.reuse, R98, !P3 ;  /* 0x0000006288d17207 */ /* 0x040fe20005800000 */
[----:B------:R-:W-:Y:S01]  /*a040*/  IMAD.MOV.U32 R98, RZ, RZ, R3 ;  /* 0x000000ffff627224 */ /* 0x000fe200078e0003 */
[C---:B------:R-:W-:Y:S01]  /*a050*/  SEL R110, R136.reuse, R110, !P3 ;  /* 0x0000006e886e7207 */ /* 0x040fe20005800000 */
[----:B------:R0:W1:Y:S01]  /*a060*/  @!UP1 SYNCS.EXCH.64 URZ, [UR9+0x14008], UR4 ;  /* 0x0140080409ff95b2 */ /* 0x0000620008000100 */
[C---:B------:R-:W-:Y:S01]  /*a070*/  SEL R170, R136.reuse, R17, !P3 ;  /* 0x0000001188aa7207 */ /* 0x040fe20005800000 */
[----:B------:R0:W-:Y:S01]  /*a080*/  STS.U8 [R96+UR9+0x10200], R109 ;  /* 0x0102006d60007988 */ /* 0x0001e20008000009 */
[C---:B------:R-:W-:Y:S01]  /*a090*/  SEL R17, R136.reuse, R103, !P3 ;  /* 0x0000006788117207 */ /* 0x040fe20005800000 */
[----:B------:R-:W-:Y:S01]  /*a0a0*/  IMAD.MOV.U32 R239, RZ, RZ, R13 ;  /* 0x000000ffffef7224 */ /* 0x000fe200078e000d */
[C---:B------:R-:W-:Y:S01]  /*a0b0*/  SEL R28, R136.reuse, R179, !P3 ;  /* 0x000000b3881c7207 */ /* 0x040fe20005800000 */
[----:B------:R-:W-:Y:S01]  /*a0c0*/  IMAD.MOV.U32 R103, RZ, RZ, R99 ;  /* 0x000000ffff677224 */ /* 0x000fe200078e0063 */
[----:B------:R-:W-:Y:S01]  /*a0d0*/  SEL R179, R136, R111, !P3 ;  /* 0x0000006f88b37207 */ /* 0x000fe20005800000 */
[----:B------:R-:W-:Y:S01]  /*a0e0*/  IMAD.MOV.U32 R102, RZ, RZ, R98 ;  /* 0x000000ffff667224 */ /* 0x000fe200078e0062 */
[----:B------:R-:W-:Y:S01]  /*a0f0*/  PRMT R111, RZ, 0x7610, R111 ;  /* 0x00007610ff6f7816 */ /* 0x000fe2000000006f */
[----:B------:R-:W-:-:S02]  /*a100*/  IMAD.MOV.U32 R248, RZ, RZ, R6 ;  /* 0x000000fffff87224 */ /* 0x000fc400078e0006 */
[----:B0-----:R-:W-:Y:S01]  /*a110*/  IMAD.MOV.U32 R109, RZ, RZ, R240 ;  /* 0x000000ffff6d7224 */ /* 0x001fe200078e00f0 */
[----:B------:R0:W-:Y:S01]  /*a120*/  STS.U8 [R96+UR9+0x10600], R106 ;  /* 0x0106006a60007988 */ /* 0x0001e20008000009 */
[----:B------:R-:W-:Y:S02]  /*a130*/  IMAD R110, R110, UR7, RZ ;  /* 0x000000076e6e7c24 */ /* 0x000fe4000f8e02ff */
[----:B------:R-:W-:Y:S01]  /*a140*/  @P0 IMAD.MOV.U32 R98, RZ, RZ, R232 ;  /* 0x000000ffff620224 */ /* 0x000fe200078e00e8 */
[C---:B------:R-:W-:Y:S01]  /*a150*/  SEL R141, R136.reuse, R22, !P3 ;  /* 0x00000016888d7207 */ /* 0x040fe20005800000 */
[----:B------:R-:W-:Y:S01]  /*a160*/  IMAD.MOV.U32 R247, RZ, RZ, R5 ;  /* 0x000000fffff77224 */ /* 0x000fe200078e0005 */
[----:B------:R-:W-:Y:S01]  /*a170*/  SEL R22, R136, R97, !P3 ;  /* 0x0000006188167207 */ /* 0x000fe20005800000 */
[----:B0-----:R-:W-:Y:S02]  /*a180*/  IMAD.MOV.U32 R106, RZ, RZ, R103 ;  /* 0x000000ffff6a7224 */ /* 0x001fe400078e0067 */
[----:B------:R-:W-:-:S02]  /*a190*/  IMAD.MOV.U32 R103, RZ, RZ, R102 ;  /* 0x000000ffff677224 */ /* 0x000fc400078e0066 */
[----:B------:R-:W-:Y:S01]  /*a1a0*/  IMAD.MOV.U32 R102, RZ, RZ, R248 ;  /* 0x000000ffff667224 */ /* 0x000fe200078e00f8 */
[C---:B------:R-:W-:Y:S02]  /*a1b0*/  SEL R97, R136.reuse, R113, !P3 ;  /* 0x0000007188617207 */ /* 0x040fe40005800000 */
[----:B------:R-:W-:Y:S02]  /*a1c0*/  PRMT R113, RZ, 0x7610, R113 ;  /* 0x00007610ff717816 */ /* 0x000fe40000000071 */
[C---:B------:R-:W-:Y:S02]  /*a1d0*/  SEL R13, R136.reuse, R112, !P3 ;  /* 0x00000070880d7207 */ /* 0x040fe40005800000 */
[----:B------:R-:W-:Y:S01]  /*a1e0*/  PRMT R112, RZ, 0x7610, R112 ;  /* 0x00007610ff707816 */ /* 0x000fe20000000070 */
[----:B------:R-:W-:Y:S01]  /*a1f0*/  IMAD R97, R97, UR7, RZ ;  /* 0x0000000761617c24 */ /* 0x000fe2000f8e02ff */
[C---:B------:R-:W-:Y:S02]  /*a200*/  SEL R116, R136.reuse, R116, !P3 ;  /* 0x0000007488747207 */ /* 0x040fe40005800000 */
[----:B------:R-:W-:-:S02]  /*a210*/  SEL R27, R136, R14, !P3 ;  /* 0x0000000e881b7207 */ /* 0x000fc40005800000 */
[----:B------:R-:W-:Y:S01]  /*a220*/  SEL R14, R136, R115, !P3 ;  /* 0x00000073880e7207 */ /* 0x000fe20005800000 */
[----:B------:R-:W-:Y:S01]  /*a230*/  IMAD R116, R116, UR7, RZ ;  /* 0x0000000774747c24 */ /* 0x000fe2000f8e02ff */
[----:B------:R-:W-:Y:S02]  /*a240*/  PRMT R115, RZ, 0x7610, R115 ;  /* 0x00007610ff737816 */ /* 0x000fe40000000073 */
[C---:B------:R-:W-:Y:S02]  /*a250*/  SEL R119, R136.reuse, R119, !P3 ;  /* 0x0000007788777207 */ /* 0x040fe40005800000 */
[----:B------:R-:W-:-:S03]  /*a260*/  SEL R45, R136, R114, !P3 ;  /* 0x00000072882d7207 */ /* 0x000fc60005800000 */
[----:B------:R-:W-:Y:S01]  /*a270*/  IMAD R119, R119, UR7, RZ ;  /* 0x0000000777777c24 */ /* 0x000fe2000f8e02ff */
[----:B------:R-:W-:Y:S02]  /*a280*/  PRMT R114, RZ, 0x7610, R114 ;  /* 0x00007610ff727816 */ /* 0x000fe40000000072 */
[C---:B------:R-:W-:Y:S01]  /*a290*/  SEL R122, R136.reuse, R122, !P3 ;  /* 0x0000007a887a7207 */ /* 0x040fe20005800000 */
[----:B------:R-:W-:Y:S01]  /*a2a0*/  STS.U8 [R96+UR9+0x11400], R103 ;  /* 0x0114006760007988 */ /* 0x000fe20008000009 */
[----:B------:R-:W-:-:S03]  /*a2b0*/  SEL R46, R136, R117, !P3 ;  /* 0x00000075882e7207 */ /* 0x000fc60005800000 */
[----:B------:R-:W-:Y:S01]  /*a2c0*/  IMAD R122, R122, UR7, RZ ;  /* 0x000000077a7a7c24 */ /* 0x000fe2000f8e02ff */
[----:B------:R-:W-:Y:S02]  /*a2d0*/  PRMT R117, RZ, 0x7610, R117 ;  /* 0x00007610ff757816 */ /* 0x000fe40000000075 */
[C---:B------:R-:W-:Y:S01]  /*a2e0*/  SEL R128, R136.reuse, R128, !P3 ;  /* 0x0000008088807207 */ /* 0x040fe20005800000 */
[----:B------:R-:W-:Y:S01]  /*a2f0*/  STS.U8 [R96+UR9+0x11600], R102 ;  /* 0x0116006660007988 */ /* 0x000fe20008000009 */
[----:B------:R-:W-:-:S03]  /*a300*/  SEL R32, R136, R21, !P3 ;  /* 0x0000001588207207 */ /* 0x000fc60005800000 */
[----:B------:R-:W-:Y:S01]  /*a310*/  IMAD R128, R128, UR7, RZ ;  /* 0x0000000780807c24 */ /* 0x000fe2000f8e02ff */
[C---:B------:R-:W-:Y:S02]  /*a320*/  SEL R21, R136.reuse, R169, !P3 ;  /* 0x000000a988157207 */ /* 0x040fe40005800000 */
[C---:B------:R-:W-:Y:S01]  /*a330*/  SEL R169, R136.reuse, R100, !P3 ;  /* 0x0000006488a97207 */ /* 0x040fe20005800000 */
[----:B------:R-:W-:Y:S01]  /*a340*/  IMAD.MOV.U32 R100, RZ, RZ, R10 ;  /* 0x000000ffff647224 */ /* 0x000fe200078e000a */
[----:B------:R-:W-:Y:S01]  /*a350*/  SEL R185, R136, R202, !P3 ;  /* 0x000000ca88b97207 */ /* 0x000fe20005800000 */
[----:B------:R-:W-:-:S03]  /*a360*/  IMAD.MOV.U32 R202, RZ, RZ, R9 ;  /* 0x000000ffffca7224 */ /* 0x000fc600078e0009 */
[----:B------:R-:W-:Y:S01]  /*a370*/  STS.U8 [R96+UR9+0x11a00], R100 ;  /* 0x011a006460007988 */ /* 0x000fe20008000009 */
[----:B------:R-:W-:-:S03]  /*a380*/  SEL R26, R136, R174, !P3 ;  /* 0x000000ae881a7207 */ /* 0x000fc60005800000 */
[----:B------:R-:W-:Y:S01]  /*a390*/  STS.U8 [R96+UR9+0x11c00], R202 ;  /* 0x011c00ca60007988 */ /* 0x000fe20008000009 */
[C---:B------:R-:W-:Y:S02]  /*a3a0*/  SEL R31, R136.reuse, R23, !P3 ;  /* 0x00000017881f7207 */ /* 0x040fe40005800000 */
[C---:B------:R-:W-:Y:S01]  /*a3b0*/  SEL R174, R136.reuse, R105, !P3 ;  /* 0x0000006988ae7207 */ /* 0x040fe20005800000 */
[----:B------:R-:W-:Y:S01]  /*a3c0*/  IMAD.MOV.U32 R105, RZ, RZ, R11 ;  /* 0x000000ffff697224 */ /* 0x000fe200078e000b */
[----:B------:R-:W-:Y:S01]  /*a3d0*/  SEL R23, R136, R210, !P3 ;  /* 0x000000d288177207 */ /* 0x000fe20005800000 */
[----:B------:R-:W-:Y:S01]  /*a3e0*/  IMAD.MOV.U32 R210, RZ, RZ, R4 ;  /* 0x000000ffffd27224 */ /* 0x000fe200078e0004 */
[----:B------:R-:W-:Y:S04]  /*a3f0*/  STS.U8 [R96+UR9+0x10a00], R148 ;  /* 0x010a009460007988 */ /* 0x000fe80008000009 */
[----:B------:R-:W-:Y:S04]  /*a400*/  STS.U8 [R96+UR9+0x10e00], R109 ;  /* 0x010e006d60007988 */ /* 0x000fe80008000009 */
[----:B------:R-:W-:Y:S04]  /*a410*/  STS.U8 [R96+UR9+0x11200], R106 ;  /* 0x0112006a60007988 */ /* 0x000fe80008000009 */
[----:B------:R-:W-:Y:S04]  /*a420*/  STS.U8 [R96+UR9+0x11e00], R105 ;  /* 0x011e006960007988 */ /* 0x000fe80008000009 */
[----:B--2---:R0:W-:Y:S04]  /*a430*/  STS.U8 [R96+UR9+0x10000], R231 ;  /* 0x010000e760007988 */ /* 0x0041e80008000009 */
[----:B------:R2:W-:Y:S01]  /*a440*/  STS.U8 [R96+UR9+0x10400], R108 ;  /* 0x0104006c60007988 */ /* 0x0005e20008000009 */
[----:B0-----:R-:W-:-:S02]  /*a450*/  LEA.HI.X.SX32 R231, R104, R126, 0x1, P1 ;  /* 0x0000007e68e77211 */ /* 0x001fc400008f0eff */
[CC--:B------:R-:W-:Y:S01]  /*a460*/  IADD3 R240, P1, PT, R107.reuse, R127.reuse, RZ ;  /* 0x0000007f6bf07210 */ /* 0x0c0fe20007f3e0ff */
[----:B--2---:R-:W-:Y:S02]  /*a470*/  IMAD.MOV.U32 R108, RZ, RZ, R239 ;  /* 0x000000ffff6c7224 */ /* 0x004fe400078e00ef */
[----:B------:R-:W-:Y:S01]  /*a480*/  @P0 IMAD.MOV.U32 R99, RZ, RZ, R231 ;  /* 0x000000ffff630224 */ /* 0x000fe200078e00e7 */
[----:B------:R-:W-:Y:S02]  /*a490*/  LEA.HI.X.SX32 R239, R107, R126, 0x1, P1 ;  /* 0x0000007e6bef7211 */ /* 0x000fe400008f0eff */
[----:B------:R-:W-:Y:S02]  /*a4a0*/  IADD3 R248, P1, PT, R110, R127, RZ ;  /* 0x0000007f6ef87210 */ /* 0x000fe40007f3e0ff */
[----:B------:R0:W2:Y:S04]  /*a4b0*/  @P0 LDG.E.U8 R111, desc[UR20][R98.64] ;  /* 0x00000014626f0981 */ /* 0x0000a8000c1e1100 */
[----:B---3--:R3:W-:Y:S01]  /*a4c0*/  STS.U8 [R96+UR9+0x10800], R101 ;  /* 0x0108006560007988 */ /* 0x0087e20008000009 */
[----:B0-----:R-:W-:-:S02]  /*a4d0*/  @P0 IMAD.MOV.U32 R98, RZ, RZ, R240 ;  /* 0x000000ffff620224 */ /* 0x001fc400078e00f0 */
[----:B------:R-:W-:Y:S02]  /*a4e0*/  @P0 IMAD.MOV.U32 R99, RZ, RZ, R239 ;  /* 0x000000ffff630224 */ /* 0x000fe400078e00ef */
[----:B---3--:R-:W-:Y:S01]  /*a4f0*/  IMAD.MOV.U32 R101, RZ, RZ, R247 ;  /* 0x000000ffff657224 */ /* 0x008fe200078e00f7 */
[----:B------:R-:W-:Y:S02]  /*a500*/  LEA.HI.X.SX32 R247, R110, R126, 0x1, P1 ;  /* 0x0000007e6ef77211 */ /* 0x000fe400008f0eff */
[----:B------:R0:W3:Y:S02]  /*a510*/  @P0 LDG.E.U8 R113, desc[UR20][R98.64] ;  /* 0x0000001462710981 */ /* 0x0000e4000c1e1100 */
[----:B0-----:R-:W-:Y:S02]  /*a520*/  @P0 IMAD.MOV.U32 R98, RZ, RZ, R248 ;  /* 0x000000ffff620224 */ /* 0x001fe400078e00f8 */
[----:B------:R-:W-:-:S05]  /*a530*/  @P0 IMAD.MOV.U32 R99, RZ, RZ, R247 ;  /* 0x000000ffff630224 */ /* 0x000fca00078e00f7 */
[----:B------:R0:W2:Y:S02]  /*a540*/  @P0 LDG.E.U8 R112, desc[UR20][R98.64] ;  /* 0x0000001462700981 */ /* 0x0000a4000c1e1100 */
[----:B0-----:R-:W-:-:S04]  /*a550*/  IADD3 R98, P1, PT, R97, R127, RZ ;  /* 0x0000007f61627210 */ /* 0x001fc80007f3e0ff */
[-C--:B------:R-:W-:Y:S02]  /*a560*/  LEA.HI.X.SX32 R99, R97, R126.reuse, 0x1, P1 ;  /* 0x0000007e61637211 */ /* 0x080fe400008f0eff */
[C---:B------:R-:W-:Y:S01]  /*a570*/  IADD3 R97, P1, PT, R116.reuse, R127, RZ ;  /* 0x0000007f74617210 */ /* 0x040fe20007f3e0ff */
[----:B------:R0:W-:Y:S04]  /*a580*/  STL [R1+0xc], R98 ;  /* 0x00000c6201007387 */ /* 0x0001e80000100800 */
[----:B------:R0:W2:Y:S04]  /*a590*/  @P0 LDG.E.U8 R115, desc[UR20][R98.64] ;  /* 0x0000001462730981 */ /* 0x0000a8000c1e1100 */
[----:B------:R1:W-:Y:S01]  /*a5a0*/  STL [R1+0x8], R99 ;  /* 0x0000086301007387 */ /* 0x0003e20000100800 */
[----:B0-----:R-:W-:-:S03]  /*a5b0*/  LEA.HI.X.SX32 R98, R116, R126, 0x1, P1 ;  /* 0x0000007e74627211 */ /* 0x001fc600008f0eff */
[----:B------:R-:W-:Y:S04]  /*a5c0*/  STL [R1+0x2c], R97 ;  /* 0x00002c6101007387 */ /* 0x000fe80000100800 */
[----:B------:R0:W-:Y:S01]  /*a5d0*/  STL [R1+0x28], R98 ;  /* 0x0000286201007387 */ /* 0x0001e20000100800 */
[----:B-1----:R-:W-:-:S03]  /*a5e0*/  @P0 IMAD.MOV.U32 R99, RZ, RZ, R98 ;  /* 0x000000ffff630224 */ /* 0x002fc600078e0062 */
[----:B------:R-:W2:Y:S01]  /*a5f0*/  LDL.LU R103, [R1+0x130] ;  /* 0x0001300001677983 */ /* 0x000ea20000300800 */
[----:B0-----:R-:W-:Y:S01]  /*a600*/  @P0 IMAD.MOV.U32 R98, RZ, RZ, R97 ;  /* 0x000000ffff620224 */ /* 0x001fe200078e0061 */
[----:B------:R-:W-:-:S04]  /*a610*/  IADD3 R97, P1, PT, R119, R127, RZ ;  /* 0x0000007f77617210 */ /* 0x000fc80007f3e0ff */
[----:B------:R0:W3:Y:S04]  /*a620*/  @P0 LDG.E.U8 R114, desc[UR20][R98.64] ;  /* 0x0000001462720981 */ /* 0x0000e8000c1e1100 */
[----:B------:R-:W-:Y:S01]  /*a630*/  STL [R1+0x4c], R97 ;  /* 0x00004c6101007387 */ /* 0x000fe20000100800 */
[----:B0-----:R-:W-:-:S05]  /*a640*/  LEA.HI.X.SX32 R98, R119, R126, 0x1, P1 ;  /* 0x0000007e77627211 */ /* 0x001fca00008f0eff */
[----:B------:R0:W-:Y:S01]  /*a650*/  STL [R1+0x48], R98 ;  /* 0x0000486201007387 */ /* 0x0001e20000100800 */
[----:B------:R-:W-:-:S03]  /*a660*/  @P0 IMAD.MOV.U32 R99, RZ, RZ, R98 ;  /* 0x000000ffff630224 */ /* 0x000fc600078e0062 */
[----:B------:R1:W-:Y:S01]  /*a670*/  STS.U8 [R96+UR9+0x11800], R101 ;  /* 0x0118006560007988 */ /* 0x0003e20008000009 */
[----:B------:R-:W-:-:S03]  /*a680*/  PRMT R116, RZ, 0x7610, R116 ;  /* 0x00007610ff747816 */ /* 0x000fc60000000074 */
[----:B------:R-:W3:Y:S01]  /*a690*/  LDL.LU R102, [R1+0x150] ;  /* 0x0001500001667983 */ /* 0x000ee20000300800 */
[----:B0-----:R-:W-:Y:S01]  /*a6a0*/  @P0 IMAD.MOV.U32 R98, RZ, RZ, R97 ;  /* 0x000000ffff620224 */ /* 0x001fe200078e0061 */
[C---:B------:R-:W-:Y:S02]  /*a6b0*/  IADD3 R97, P1, PT, R122.reuse, R127, RZ ;  /* 0x0000007f7a617210 */ /* 0x040fe40007f3e0ff */
[----:B-1----:R-:W3:Y:S04]  /*a6c0*/  LDL.LU R101, [R1+0x138] ;  /* 0x0001380001657983 */ /* 0x002ee80000300800 */
[----:B------:R0:W3:Y:S04]  /*a6d0*/  @P0 LDG.E.U8 R117, desc[UR20][R98.64] ;  /* 0x0000001462750981 */ /* 0x0000e8000c1e1100 */
[----:B------:R-:W-:Y:S01]  /*a6e0*/  STL [R1+0x6c], R97 ;  /* 0x00006c6101007387 */ /* 0x000fe20000100800 */
[----:B0-----:R-:W-:-:S05]  /*a6f0*/  LEA.HI.X.SX32 R98, R122, R126, 0x1, P1 ;  /* 0x0000007e7a627211 */ /* 0x001fca00008f0eff */
[----:B------:R0:W-:Y:S01]  /*a700*/  STL [R1+0x68], R98 ;  /* 0x0000686201007387 */ /* 0x0001e20000100800 */
[----:B------:R-:W-:-:S03]  /*a710*/  @P0 IMAD.MOV.U32 R99, RZ, RZ, R98 ;  /* 0x000000ffff630224 */ /* 0x000fc600078e0062 */
[----:B------:R-:W3:Y:S04]  /*a720*/  LDL.LU R100, [R1+0x154] ;  /* 0x0001540001647983 */ /* 0x000ee80000300800 */
[----:B------:R-:W3:Y:S01]  /*a730*/  LDL.LU R202, [R1+0x13c] ;  /* 0x00013c0001ca7983 */ /* 0x000ee20000300800 */
[----:B0-----:R-:W-:Y:S01]  /*a740*/  @P0 IMAD.MOV.U32 R98, RZ, RZ, R97 ;  /* 0x000000ffff620224 */ /* 0x001fe200078e0061 */
[----:B------:R-:W-:-:S04]  /*a750*/  IADD3 R97, P1, PT, R128, R127, RZ ;  /* 0x0000007f80617210 */ /* 0x000fc80007f3e0ff */
[----:B------:R0:W3:Y:S04]  /*a760*/  @P0 LDG.E.U8 R116, desc[UR20][R98.64] ;  /* 0x0000001462740981 */ /* 0x0000e8000c1e1100 */
[----:B------:R-:W-:Y:S01]  /*a770*/  STL [R1+0x8c], R97 ;  /* 0x00008c6101007387 */ /* 0x000fe20000100800 */
[----:B0-----:R-:W-:-:S05]  /*a780*/  LEA.HI.X.SX32 R98, R128, R126, 0x1, P1 ;  /* 0x0000007e80627211 */ /* 0x001fca00008f0eff */
[----:B------:R0:W-:Y:S01]  /*a790*/  STL [R1+0x88], R98 ;  /* 0x0000886201007387 */ /* 0x0001e20000100800 */
[----:B------:R-:W-:-:S03]  /*a7a0*/  @P0 IMAD.MOV.U32 R99, RZ, RZ, R98 ;  /* 0x000000ffff630224 */ /* 0x000fc600078e0062 */
[----:B----4-:R-:W-:Y:S04]  /*a7b0*/  STS.U8 [R96+UR9+0x10c00], R129 ;  /* 0x010c008160007988 */ /* 0x010fe80008000009 */
[----:B------:R-:W-:Y:S01]  /*a7c0*/  STS.U8 [R96+UR9+0x11000], R108 ;  /* 0x0110006c60007988 */ /* 0x000fe20008000009 */
[----:B0-----:R-:W-:Y:S01]  /*a7d0*/  @P0 IMAD.MOV.U32 R98, RZ, RZ, R97 ;  /* 0x000000ffff620224 */ /* 0x001fe200078e0061 */
[----:B------:R-:W-:Y:S02]  /*a7e0*/  LOP3.LUT R97, R96, 0x20, RZ, 0x3c, !PT ;  /* 0x0000002060617812 */ /* 0x000fe400078e3cff */
[----:B------:R-:W4:Y:S04]  /*a7f0*/  LDL.LU R106, [R1+0x15c] ;  /* 0x00015c00016a7983 */ /* 0x000f280000300800 */
[----:B------:R0:W-:Y:S04]  /*a800*/  STS.U8 [R97+UR9+0x10100], R210 ;  /* 0x010100d261007988 */ /* 0x0001e80008000009 */
[----:B0-----:R-:W4:Y:S01]  /*a810*/  LDL.LU R210, [R1+0x158] ;  /* 0x0001580001d27983 */ /* 0x001f220000300800 */
[----:B------:R-:W-:-:S02]  /*a820*/  SEL R131, R136, R131, !P3 ;  /* 0x0000008388837207 */ /* 0x000fc40005800000 */
[----:B------:R-:W-:-:S03]  /*a830*/  PRMT R119, RZ, 0x7610, R119 ;  /* 0x00007610ff777816 */ /* 0x000fc60000000077 */
[----:B------:R-:W-:Y:S01]  /*a840*/  IMAD R131, R131, UR7, RZ ;  /* 0x0000000783837c24 */ /* 0x000fe2000f8e02ff */
[C---:B------:R-:W-:Y:S02]  /*a850*/  SEL R142, R136.reuse, R142, !P3 ;  /* 0x0000008e888e7207 */ /* 0x040fe40005800000 */
[----:B------:R0:W4:Y:S01]  /*a860*/  @P0 LDG.E.U8 R119, desc[UR20][R98.64] ;  /* 0x0000001462770981 */ /* 0x000122000c1e1100 */
[----:B------:R-:W-:Y:S02]  /*a870*/  SEL R11, R136, R118, !P3 ;  /* 0x00000076880b7207 */ /* 0x000fe40005800000 */
[----:B------:R-:W-:Y:S01]  /*a880*/  PRMT R118, RZ, 0x7610, R118 ;  /* 0x00007610ff767816 */ /* 0x000fe20000000076 */
[----:B------:R-:W-:Y:S01]  /*a890*/  IMAD R142, R142, UR7, RZ ;  /* 0x000000078e8e7c24 */ /* 0x000fe2000f8e02ff */
[----:B0-----:R-:W-:-:S04]  /*a8a0*/  IADD3 R98, P1, PT, R131, R127, RZ ;  /* 0x0000007f83627210 */ /* 0x001fc80007f3e0ff */
[----:B------:R-:W-:Y:S01]  /*a8b0*/  LEA.HI.X.SX32 R99, R131, R126, 0x1, P1 ;  /* 0x0000007e83637211 */ /* 0x000fe200008f0eff */
[----:B------:R0:W-:Y:S01]  /*a8c0*/  STL [R1+0xb4], R98 ;  /* 0x0000b46201007387 */ /* 0x0001e20000100800 */
[----:B------:R-:W-:-:S03]  /*a8d0*/  SEL R159, R136, R159, !P3 ;  /* 0x0000009f889f7207 */ /* 0x000fc60005800000 */
[----:B------:R0:W4:Y:S01]  /*a8e0*/  @P0 LDG.E.U8 R118, desc[UR20][R98.64] ;  /* 0x0000001462760981 */ /* 0x000122000c1e1100 */
[----:B------:R-:W-:Y:S02]  /*a8f0*/  SEL R12, R136, R121, !P3 ;  /* 0x00000079880c7207 */ /* 0x000fe40005800000 */
[----:B------:R-:W-:Y:S01]  /*a900*/  PRMT R121, RZ, 0x7610, R121 ;  /* 0x00007610ff797816 */ /* 0x000fe20000000079 */
[----:B------:R1:W-:Y:S01]  /*a910*/  STL [R1+0xb0], R99 ;  /* 0x0000b06301007387 */ /* 0x0003e20000100800 */
[----:B------:R-:W-:-:S03]  /*a920*/  IMAD R159, R159, UR7, RZ ;  /* 0x000000079f9f7c24 */ /* 0x000fc6000f8e02ff */
[----:B------:R-:W4:Y:S01]  /*a930*/  LDL.LU R105, [R1+0x178] ;  /* 0x0001780001697983 */ /* 0x000f220000300800 */
[----:B0-----:R-:W-:-:S04]  /*a940*/  IADD3 R98, P1, PT, R142, R127, RZ ;  /* 0x0000007f8e627210 */ /* 0x001fc80007f3e0ff */
[----:B-1----:R-:W-:-:S05]  /*a950*/  LEA.HI.X.SX32 R99, R142, R126, 0x1, P1 ;  /* 0x0000007e8e637211 */ /* 0x002fca00008f0eff */
[----:B------:R0:W4:Y:S04]  /*a960*/  @P0 LDG.E.U8 R121, desc[UR20][R98.64] ;  /* 0x0000001462790981 */ /* 0x000128000c1e1100 */
[----:B--2---:R1:W-:Y:S04]  /*a970*/  STS.U8 [R97+UR9+0x10500], R103 ;  /* 0x0105006761007988 */ /* 0x0043e80008000009 */
[----:B-1----:R-:W2:Y:S04]  /*a980*/  LDL.LU R103, [R1+0x174] ;  /* 0x0001740001677983 */ /* 0x002ea80000300800 */
[----:B------:R0:W-:Y:S04]  /*a990*/  STL [R1+0xd4], R98 ;  /* 0x0000d46201007387 */ /* 0x0001e80000100800 */
[----:B------:R1:W-:Y:S01]  /*a9a0*/  STL [R1+0xd0], R99 ;  /* 0x0000d06301007387 */ /* 0x0003e20000100800 */
[----:B0-----:R-:W-:-:S04]  /*a9b0*/  IADD3 R98, P1, PT, R159, R127, RZ ;  /* 0x0000007f9f627210 */ /* 0x001fc80007f3e0ff */
[----:B-1----:R-:W-:Y:S01]  /*a9c0*/  LEA.HI.X.SX32 R99, R159, R126, 0x1, P1 ;  /* 0x0000007e9f637211 */ /* 0x002fe200008f0eff */
[----:B---3--:R0:W-:Y:S04]  /*a9d0*/  STS.U8 [R97+UR9+0x10900], R102 ;  /* 0x0109006661007988 */ /* 0x0081e80008000009 */
[----:B------:R1:W-:Y:S04]  /*a9e0*/  STS.U8 [R97+UR9+0x10d00], R101 ;  /* 0x010d006561007988 */ /* 0x0003e80008000009 */
[----:B0-----:R-:W3:Y:S04]  /*a9f0*/  LDL.LU R102, [R1+0x19c] ;  /* 0x00019c0001667983 */ /* 0x001ee80000300800 */
[----:B-1----:R-:W3:Y:S04]  /*aa00*/  LDL.LU R101, [R1+0x170] ;  /* 0x0001700001657983 */ /* 0x002ee80000300800 */
[----:B------:R0:W-:Y:S04]  /*aa10*/  STS.U8 [R97+UR9+0x11100], R100 ;  /* 0x0111006461007988 */ /* 0x0001e80008000009 */
[----:B------:R1:W-:Y:S04]  /*aa20*/  STS.U8 [R97+UR9+0x11500], R202 ;  /* 0x011500ca61007988 */ /* 0x0003e80008000009 */
[----:B0-----:R-:W3:Y:S04]  /*aa30*/  LDL.LU R100, [R1+0x198] ;  /* 0x0001980001647983 */ /* 0x001ee80000300800 */
[----:B-1----:R-:W3:Y:S04]  /*aa40*/  LDL.LU R202, [R1+0x194] ;  /* 0x0001940001ca7983 */ /* 0x002ee80000300800 */
[----:B------:R-:W-:Y:S04]  /*aa50*/  STL [R1+0xf4], R98 ;  /* 0x0000f46201007387 */ /* 0x000fe80000100800 */
[----:B------:R-:W-:Y:S04]  /*aa60*/  STL [R1+0xf0], R99 ;  /* 0x0000f06301007387 */ /* 0x000fe80000100800 */
[----:B----4-:R-:W-:Y:S04]  /*aa70*/  STS.U8 [R97+UR9+0x11900], R106 ;  /* 0x0119006a61007988 */ /* 0x010fe80008000009 */
[----:B------:R0:W-:Y:S04]  /*aa80*/  STS.U8 [R97+UR9+0x11d00], R210 ;  /* 0x011d00d261007988 */ /* 0x0001e80008000009 */
[----:B0-----:R-:W4:Y:S01]  /*aa90*/  LDL.LU R210, [R1+0x190] ;  /* 0x0001900001d27983 */ /* 0x001f220000300800 */
[----:B------:R-:W-:-:S02]  /*aaa0*/  SEL R158, R136, R158, !P3 ;  /* 0x0000009e889e7207 */ /* 0x000fc40005800000 */
[----:B------:R-:W-:Y:S02]  /*aab0*/  SEL R43, R136, R120, !P3 ;  /* 0x00000078882b7207 */ /* 0x000fe40005800000 */
[----:B------:R-:W-:Y:S01]  /*aac0*/  PRMT R120, RZ, 0x7610, R120 ;  /* 0x00007610ff787816 */ /* 0x000fe20000000078 */
[----:B------:R-:W-:Y:S01]  /*aad0*/  IMAD R158, R158, UR7, RZ ;  /* 0x000000079e9e7c24 */ /* 0x000fe2000f8e02ff */
[----:B------:R-:W-:-:S04]  /*aae0*/  SEL R161, R136, R161, !P3 ;  /* 0x000000a188a17207 */ /* 0x000fc80005800000 */
        /* <DEDUP_REMOVED lines=9> */
[----:B------:R-:W-:Y:S01]  /*ab80*/  PRMT R122, RZ, 0x7610, R122 ;  /* 0x00007610ff7a7816 */ /* 0x000fe2000000007a */
[----:B------:R-:W-:Y:S02]  /*ab90*/  IMAD R160, R160, UR7, RZ ;  /* 0x00000007a0a07c24 */ /* 0x000fe4000f8e02ff */
[----:B------:R1:W-:Y:S01]  /*aba0*/  STL [R1+0x110], R99 ;  /* 0x0001106301007387 */ /* 0x0003e20000100800 */
[----:B0-----:R-:W-:-:S04]  /*abb0*/  IADD3 R98, P1, PT, R161, R127, RZ ;  /* 0x0000007fa1627210 */ /* 0x001fc80007f3e0ff */
[----:B-1----:R-:W-:Y:S01]  /*abc0*/  LEA.HI.X.SX32 R99, R161, R126, 0x1, P1 ;  /* 0x0000007ea1637211 */ /* 0x002fe200008f0eff */
[----:B------:R0:W-:Y:S01]  /*abd0*/  STL [R1+0x134], R98 ;  /* 0x0001346201007387 */ /* 0x0001e20000100800 */
[----:B------:R-:W-:-:S03]  /*abe0*/  SEL R162, R136, R162, !P3 ;  /* 0x000000a288a27207 */ /* 0x000fc60005800000 */
[----:B------:R0:W4:Y:S01]  /*abf0*/  @P0 LDG.E.U8 R122, desc[UR20][R98.64] ;  /* 0x00000014627a0981 */ /* 0x000122000c1e1100 */
[----:B------:R-:W-:Y:S02]  /*ac00*/  SEL R10, R136, R130, !P3 ;  /* 0x00000082880a7207 */ /* 0x000fe40005800000 */
[----:B------:R-:W-:Y:S01]  /*ac10*/  PRMT R130, RZ, 0x7610, R130 ;  /* 0x00007610ff827816 */ /* 0x000fe20000000082 */
[----:B------:R1:W-:Y:S01]  /*ac20*/  STL [R1+0x130], R99 ;  /* 0x0001306301007387 */ /* 0x0003e20000100800 */
[----:B------:R-:W-:Y:S01]  /*ac30*/  IMAD R162, R162, UR7, RZ ;  /* 0x00000007a2a27c24 */ /* 0x000fe2000f8e02ff */
[----:B0-----:R-:W-:Y:S02]  /*ac40*/  IADD3 R98, P1, PT, R160, R127, RZ ;  /* 0x0000007fa0627210 */ /* 0x001fe40007f3e0ff */
[----:B------:R-:W-:Y:S02]  /*ac50*/  SEL R166, R136, R166, !P3 ;  /* 0x000000a688a67207 */ /* 0x000fe40005800000 */
[----:B-1----:R-:W-:Y:S01]  /*ac60*/  LEA.HI.X.SX32 R99, R160, R126, 0x1, P1 ;  /* 0x0000007ea0637211 */ /* 0x002fe200008f0eff */
[----:B------:R-:W-:Y:S01]  /*ac70*/  STS.U8 [R97+UR9+0x10300], R105 ;  /* 0x0103006961007988 */ /* 0x000fe20008000009 */
[----:B------:R-:W-:Y:S01]  /*ac80*/  SEL R9, R136, R124, !P3 ;  /* 0x0000007c88097207 */ /* 0x000fe20005800000 */
[----:B------:R-:W-:-:S02]  /*ac90*/  IMAD R166, R166, UR7, RZ ;  /* 0x00000007a6a67c24 */ /* 0x000fc4000f8e02ff */
[----:B------:R0:W-:Y:S04]  /*aca0*/  STL [R1+0x154], R98 ;  /* 0x0001546201007387 */ /* 0x0001e80000100800 */
[----:B------:R0:W4:Y:S01]  /*acb0*/  @P0 LDG.E.U8 R130, desc[UR20][R98.64] ;  /* 0x0000001462820981 */ /* 0x000122000c1e1100 */
[----:B------:R-:W-:Y:S01]  /*acc0*/  @!P4 IMAD.MOV R163, RZ, RZ, -R163 ;  /* 0x000000ffffa3c224 */ /* 0x000fe200078e0aa3 */
[----:B------:R-:W-:Y:S02]  /*acd0*/  PRMT R124, RZ, 0x7610, R124 ;  /* 0x00007610ff7c7816 */ /* 0x000fe4000000007c */
[----:B------:R1:W-:Y:S01]  /*ace0*/  STL [R1+0x150], R99 ;  /* 0x0001506301007387 */ /* 0x0003e20000100800 */
[----:B0-----:R-:W-:-:S04]  /*acf0*/  IADD3 R98, P1, PT, R162, R127, RZ ;  /* 0x0000007fa2627210 */ /* 0x001fc80007f3e0ff */
[----:B-1----:R-:W-:Y:S01]  /*ad00*/  LEA.HI.X.SX32 R99, R162, R126, 0x1, P1 ;  /* 0x0000007ea2637211 */ /* 0x002fe200008f0eff */
[----:B------:R-:W-:Y:S01]  /*ad10*/  STL [R1+0x174], R98 ;  /* 0x0001746201007387 */ /* 0x000fe20000100800 */
[----:B------:R-:W-:-:S03]  /*ad20*/  SEL R163, R136, R163, !P3 ;  /* 0x000000a388a37207 */ /* 0x000fc60005800000 */
[----:B------:R0:W4:Y:S02]  /*ad30*/  @P0 LDG.E.U8 R124, desc[UR20][R98.64] ;  /* 0x00000014627c0981 */ /* 0x000124000c1e1100 */
[----:B------:R-:W-:Y:S02]  /*ad40*/  IMAD R163, R163, UR7, RZ ;  /* 0x00000007a3a37c24 */ /* 0x000fe4000f8e02ff */
[----:B------:R-:W-:Y:S01]  /*ad50*/  STL [R1+0x170], R99 ;  /* 0x0001706301007387 */ /* 0x000fe20000100800 */
[----:B------:R-:W-:Y:S01]  /*ad60*/  PRMT R138, RZ, 0x7610, R138 ;  /* 0x00007610ff8a7816 */ /* 0x000fe2000000008a */
[----:B------:R-:W-:Y:S01]  /*ad70*/  IMAD R137, R137, UR7, RZ ;  /* 0x0000000789897c24 */ /* 0x000fe2000f8e02ff */
[----:B------:R-:W-:Y:S01]  /*ad80*/  PRMT R131, RZ, 0x7610, R131 ;  /* 0x00007610ff837816 */ /* 0x000fe20000000083 */
[----:B------:R-:W-:Y:S01]  /*ad90*/  IMAD R141, R141, UR7, RZ ;  /* 0x000000078d8d7c24 */ /* 0x000fe2000f8e02ff */
[----:B------:R-:W-:Y:S01]  /*ada0*/  PRMT R139, RZ, 0x7610, R139 ;  /* 0x00007610ff8b7816 */ /* 0x000fe2000000008b */
[----:B------:R-:W-:Y:S01]  /*adb0*/  IMAD R165, R165, UR7, RZ ;  /* 0x00000007a5a57c24 */ /* 0x000fe2000f8e02ff */
[----:B------:R-:W-:-:S02]  /*adc0*/  SEL R34, R136, R140, !P3 ;  /* 0x0000008c88227207 */ /* 0x000fc40005800000 */
[----:B------:R-:W-:Y:S01]  /*add0*/  PRMT R140, RZ, 0x7610, R140 ;  /* 0x00007610ff8c7816 */ /* 0x000fe2000000008c */
[----:B--2---:R-:W-:Y:S04]  /*ade0*/  STS.U8 [R97+UR9+0x10700], R103 ;  /* 0x0107006761007988 */ /* 0x004fe80008000009 */
[----:B---3--:R-:W-:Y:S04]  /*adf0*/  STS.U8 [R97+UR9+0x10b00], R102 ;  /* 0x010b006661007988 */ /* 0x008fe80008000009 */
[----:B------:R-:W-:Y:S04]  /*ae00*/  STS.U8 [R97+UR9+0x10f00], R101 ;  /* 0x010f006561007988 */ /* 0x000fe80008000009 */
[----:B------:R-:W-:Y:S04]  /*ae10*/  STS.U8 [R97+UR9+0x11300], R100 ;  /* 0x0113006461007988 */ /* 0x000fe80008000009 */
[----:B------:R-:W-:Y:S04]  /*ae20*/  STS.U8 [R97+UR9+0x11700], R202 ;  /* 0x011700ca61007988 */ /* 0x000fe80008000009 */
[----:B----4-:R-:W-:Y:S04]  /*ae30*/  STS.U8 [R97+UR9+0x11b00], R210 ;  /* 0x011b00d261007988 */ /* 0x010fe80008000009 */
[----:B------:R1:W-:Y:S02]  /*ae40*/  STS.U8 [R97+UR9+0x11f00], R62 ;  /* 0x011f003e61007988 */ /* 0x0003e40008000009 */
[----:B-1----:R-:W-:-:S02]  /*ae50*/  IADD3 R97, P1, PT, R166, R127, RZ ;  /* 0x0000007fa6617210 */ /* 0x002fc40007f3e0ff */
[----:B------:R-:W5:Y:S02]  /*ae60*/  LDL.LU R62, [R1+0x2b8] ;  /* 0x0002b800013e7983 */ /* 0x000f640000300800 */
[-C--:B0-----:R-:W-:Y:S02]  /*ae70*/  LEA.HI.X.SX32 R98, R166, R126.reuse, 0x1, P1 ;  /* 0x0000007ea6627211 */ /* 0x081fe400008f0eff */
[----:B------:R-:W-:Y:S04]  /*ae80*/  STL [R1+0x194], R97 ;  /* 0x0001946101007387 */ /* 0x000fe80000100800 */
[----:B------:R0:W-:Y:S01]  /*ae90*/  STL [R1+0x190], R98 ;  /* 0x0001906201007387 */ /* 0x0001e20000100800 */
[----:B------:R-:W-:Y:S02]  /*aea0*/  @P0 IMAD.MOV.U32 R99, RZ, RZ, R98 ;  /* 0x000000ffff630224 */ /* 0x000fe400078e0062 */
[----:B0-----:R-:W-:Y:S01]  /*aeb0*/  @P0 IMAD.MOV.U32 R98, RZ, RZ, R97 ;  /* 0x000000ffff620224 */ /* 0x001fe200078e0061 */
[C---:B------:R-:W-:Y:S01]  /*aec0*/  IADD3 R97, P1, PT, R163.reuse, R127, RZ ;  /* 0x0000007fa3617210 */ /* 0x040fe20007f3e0ff */
[----:B------:R0:W-:Y:S04]  /*aed0*/  STS.U8 [R96+UR9], R59 ;  /* 0x0000003b60007988 */ /* 0x0001e80008000009 */
[----:B------:R1:W2:Y:S04]  /*aee0*/  @P0 LDG.E.U8 R138, desc[UR20][R98.64] ;  /* 0x00000014628a0981 */ /* 0x0002a8000c1e1100 */
[----:B0-----:R-:W5:Y:S01]  /*aef0*/  LDL.LU R59, [R1+0x2b4] ;  /* 0x0002b400013b7983 */ /* 0x001f620000300800 */
[----:B-1----:R-:W-:-:S03]  /*af00*/  LEA.HI.X.SX32 R98, R163, R126, 0x1, P1 ;  /* 0x0000007ea3627211 */ /* 0x002fc600008f0eff */
[----:B------:R-:W-:Y:S04]  /*af10*/  STL [R1+0x1ac], R97 ;  /* 0x0001ac6101007387 */ /* 0x000fe80000100800 */
[----:B------:R0:W-:Y:S01]  /*af20*/  STL [R1+0x1a8], R98 ;  /* 0x0001a86201007387 */ /* 0x0001e20000100800 */
[----:B------:R-:W-:Y:S02]  /*af30*/  @P0 IMAD.MOV.U32 R99, RZ, RZ, R98 ;  /* 0x000000ffff630224 */ /* 0x000fe400078e0062 */
[----:B0-----:R-:W-:Y:S01]  /*af40*/  @P0 IMAD.MOV.U32 R98, RZ, RZ, R97 ;  /* 0x000000ffff620224 */ /* 0x001fe200078e0061 */
[----:B------:R-:W-:-:S04]  /*af50*/  IADD3 R97, P1, PT, R137, R127, RZ ;  /* 0x0000007f89617210 */ /* 0x000fc80007f3e0ff */
[----:B------:R0:W3:Y:S01]  /*af60*/  @P0 LDG.E.U8 R131, desc[UR20][R98.64] ;  /* 0x0000001462830981 */ /* 0x0000e2000c1e1100 */
[----:B------:R-:W-:Y:S01]  /*af70*/  @P0 IMAD.MOV.U32 R100, RZ, RZ, R97 ;  /* 0x000000ffff640224 */ /* 0x000fe200078e0061 */
[----:B0-----:R-:W-:Y:S02]  /*af80*/  LEA.HI.X.SX32 R98, R137, R126, 0x1, P1 ;  /* 0x0000007e89627211 */ /* 0x001fe400008f0eff */
[----:B------:R-:W-:-:S03]  /*af90*/  IADD3 R99, P1, PT, R141, R127, RZ ;  /* 0x0000007f8d637210 */ /* 0x000fc60007f3e0ff */
[----:B------:R-:W-:-:S05]  /*afa0*/  @P0 IMAD.MOV.U32 R101, RZ, RZ, R98 ;  /* 0x000000ffff650224 */ /* 0x000fca00078e0062 */
[----:B------:R0:W4:Y:S01]  /*afb0*/  @P0 LDG.E.U8 R139, desc[UR20][R100.64] ;  /* 0x00000014648b0981 */ /* 0x000122000c1e1100 */
[----:B------:R-:W-:Y:S01]  /*afc0*/  @P0 IMAD.MOV.U32 R102, RZ, RZ, R99 ;  /* 0x000000ffff660224 */ /* 0x000fe200078e0063 */
[----:B0-----:R-:W-:Y:S02]  /*afd0*/  LEA.HI.X.SX32 R100, R141, R126, 0x1, P1 ;  /* 0x0000007e8d647211 */ /* 0x001fe400008f0eff */
[----:B------:R-:W-:-:S03]  /*afe0*/  PRMT R141, RZ, 0x7610, R141 ;  /* 0x00007610ff8d7816 */ /* 0x000fc6000000008d */
[----:B------:R-:W-:Y:S01]  /*aff0*/  @P0 IMAD.MOV.U32 R103, RZ, RZ, R100 ;  /* 0x000000ffff670224 */ /* 0x000fe200078e0064 */
[----:B------:R-:W-:-:S04]  /*b000*/  IADD3 R101, P1, PT, R165, R127, RZ ;  /* 0x0000007fa5657210 */ /* 0x000fc80007f3e0ff */
[----:B------:R0:W2:Y:S01]  /*b010*/  @P0 LDG.E.U8 R141, desc[UR20][R102.64] ;  /* 0x00000014668d0981 */ /* 0x0000a2000c1e1100 */
[----:B------:R-:W-:Y:S01]  /*b020*/  @P0 IMAD.MOV.U32 R104, RZ, RZ, R101 ;  /* 0x000000ffff680224 */ /* 0x000fe200078e0065 */
[----:B0-----:R-:W-:-:S05]  /*b030*/  LEA.HI.X.SX32 R102, R165, R126, 0x1, P1 ;  /* 0x0000007ea5667211 */ /* 0x001fca00008f0eff */
[----:B------:R-:W-:-:S05]  /*b040*/  @P0 IMAD.MOV.U32 R105, RZ, RZ, R102 ;  /* 0x000000ffff690224 */ /* 0x000fca00078e0066 */
[----:B------:R0:W2:Y:S02]  /*b050*/  @P0 LDG.E.U8 R140, desc[UR20][R104.64] ;  /* 0x00000014688c0981 */ /* 0x0000a4000c1e1100 */
[----:B0-----:R-:W-:-:S05]  /*b060*/  IMAD R104, R170, UR7, RZ ;  /* 0x00000007aa687c24 */ /* 0x001fca000f8e02ff */
[----:B------:R-:W-:-:S04]  /*b070*/  IADD3 R103, P1, PT, R104, R127, RZ ;  /* 0x0000007f68677210 */ /* 0x000fc80007f3e0ff */
[----:B------:R-:W-:Y:S02]  /*b080*/  LEA.HI.X.SX32 R104, R104, R126, 0x1, P1 ;  /* 0x0000007e68687211 */ /* 0x000fe400008f0eff */
[----:B------:R-:W-:Y:S01]  /*b090*/  SEL R36, R136, R143, !P3 ;  /* 0x0000008f88247207 */ /* 0x000fe20005800000 */
[----:B------:R-:W-:Y:S01]  /*b0a0*/  @P0 IMAD.MOV.U32 R106, RZ, RZ, R103 ;  /* 0x000000ffff6a0224 */ /* 0x000fe200078e0067 */
[----:B------:R-:W-:Y:S01]  /*b0b0*/  PRMT R143, RZ, 0x7610, R143 ;  /* 0x00007610ff8f7816 */ /* 0x000fe2000000008f */
[----:B------:R-:W-:-:S05]  /*b0c0*/  @P0 IMAD.MOV.U32 R107, RZ, RZ, R104 ;  /* 0x000000ffff6b0224 */ /* 0x000fca00078e0068 */
[----:B------:R0:W2:Y:S02]  /*b0d0*/  @P0 LDG.E.U8 R143, desc[UR20][R106.64] ;  /* 0x000000146a8f0981 */ /* 0x0000a4000c1e1100 */
[----:B0-----:R-:W-:-:S05]  /*b0e0*/  IMAD R106, R171, UR7, RZ ;  /* 0x00000007ab6a7c24 */ /* 0x001fca000f8e02ff */
[----:B------:R-:W-:-:S04]  /*b0f0*/  IADD3 R105, P1, PT, R106, R127, RZ ;  /* 0x0000007f6a697210 */ /* 0x000fc80007f3e0ff */
[----:B------:R-:W-:Y:S01]  /*b100*/  LEA.HI.X.SX32 R106, R106, R126, 0x1, P1 ;  /* 0x0000007e6a6a7211 */ /* 0x000fe200008f0eff */
[----:B------:R-:W-:Y:S01]  /*b110*/  @P0 IMAD.MOV.U32 R108, RZ, RZ, R105 ;  /* 0x000000ffff6c0224 */ /* 0x000fe200078e0069 */
[----:B------:R-:W-:Y:S02]  /*b120*/  PRMT R142, RZ, 0x7610, R142 ;  /* 0x00007610ff8e7816 */ /* 0x000fe4000000008e */
[C---:B------:R-:W-:Y:S01]  /*b130*/  SEL R180, R136.reuse, R180, !P3 ;  /* 0x000000b488b47207 */ /* 0x040fe20005800000 */
[----:B------:R-:W-:Y:S01]  /*b140*/  @P0 IMAD.MOV.U32 R109, RZ, RZ, R106 ;  /* 0x000000ffff6d0224 */ /* 0x000fe200078e006a */
[----:B------:R-:W-:-:S04]  /*b150*/  SEL R178, R136, R178, !P3 ;  /* 0x000000b288b27207 */ /* 0x000fc80005800000 */
[----:B------:R0:W2:Y:S01]  /*b160*/  @P0 LDG.E.U8 R142, desc[UR20][R108.64] ;  /* 0x000000146c8e0981 */ /* 0x0000a2000c1e1100 */
[----:B------:R-:W-:Y:S02]  /*b170*/  IMAD R110, R178, UR7, RZ ;  /* 0x00000007b26e7c24 */ /* 0x000fe4000f8e02ff */
[----:B0-----:R-:W-:-:S05]  /*b180*/  IMAD R108, R180, UR7, RZ ;  /* 0x00000007b46c7c24 */ /* 0x001fca000f8e02ff */
[----:B------:R-:W-:-:S04]  /*b190*/  IADD3 R107, P1, PT, R108, R127, RZ ;  /* 0x0000007f6c6b7210 */ /* 0x000fc80007f3e0ff */
[-C--:B------:R-:W-:Y:S02]  /*b1a0*/  LEA.HI.X.SX32 R108, R108, R126.reuse, 0x1, P1 ;  /* 0x0000007e6c6c7211 */ /* 0x080fe400008f0eff */
[----:B------:R-:W-:Y:S01]  /*b1b0*/  IADD3 R109, P1, PT, R110, R127, RZ ;  /* 0x0000007f6e6d7210 */ /* 0x000fe20007f3e0ff */
[----:B------:R-:W-:Y:S01]  /*b1c0*/  @!P5 IMAD.MOV R144, RZ, RZ, -R144 ;  /* 0x000000ffff90d224 */ /* 0x000fe200078e0a90 */
[----:B------:R-:W-:Y:S01]  /*b1d0*/  SEL R39, R136, R145, !P3 ;  /* 0x0000009188277207 */ /* 0x000fe20005800000 */
[----:B------:R-:W-:Y:S01]  /*b1e0*/  @P0 IMAD.MOV.U32 R128, RZ, RZ, R107 ;  /* 0x000000ffff800224 */ /* 0x000fe200078e006b */
[----:B------:R-:W-:Y:S01]  /*b1f0*/  PRMT R145, RZ, 0x7610, R145 ;  /* 0x00007610ff917816 */ /* 0x000fe20000000091 */
[----:B------:R-:W-:Y:S01]  /*b200*/  @P0 IMAD.MOV.U32 R129, RZ, RZ, R108 ;  /* 0x000000ffff810224 */ /* 0x000fe200078e006c */
[----:B------:R-:W-:Y:S02]  /*b210*/  LEA.HI.X.SX32 R110, R110, R126, 0x1, P1 ;  /* 0x0000007e6e6e7211 */ /* 0x000fe400008f0eff */
[----:B------:R-:W-:-:S02]  /*b220*/  SEL R3, R136, R144, !P3 ;  /* 0x0000009088037207 */ /* 0x000fc40005800000 */
[----:B------:R0:W2:Y:S01]  /*b230*/  @P0 LDG.E.U8 R145, desc[UR20][R128.64] ;  /* 0x0000001480910981 */ /* 0x0000a2000c1e1100 */
[----:B------:R-:W-:Y:S02]  /*b240*/  PRMT R144, RZ, 0x7610, R144 ;  /* 0x00007610ff907816 */ /* 0x000fe40000000090 */
[----:B------:R-:W-:Y:S01]  /*b250*/  SEL R176, R136, R176, !P3 ;  /* 0x000000b088b07207 */ /* 0x000fe20005800000 */
[----:B0-----:R-:W-:Y:S02]  /*b260*/  @P0 IMAD.MOV.U32 R128, RZ, RZ, R109 ;  /* 0x000000ffff800224 */ /* 0x001fe400078e006d */
[----:B------:R-:W-:-:S05]  /*b270*/  @P0 IMAD.MOV.U32 R129, RZ, RZ, R110 ;  /* 0x000000ffff810224 */ /* 0x000fca00078e006e */
[----:B------:R0:W2:Y:S01]  /*b280*/  @P0 LDG.E.U8 R144, desc[UR20][R128.64] ;  /* 0x0000001480900981 */ /* 0x0000a2000c1e1100 */
[----:B------:R-:W-:Y:S02]  /*b290*/  @!P6 IMAD.MOV R146, RZ, RZ, -R146 ;  /* 0x000000ffff92e224 */ /* 0x000fe400078e0a92 */
[----:B0-----:R-:W-:-:S05]  /*b2a0*/  IMAD R128, R176, UR7, RZ ;  /* 0x00000007b0807c24 */ /* 0x001fca000f8e02ff */
[----:B------:R-:W-:-:S04]  /*b2b0*/  IADD3 R129, P1, PT, R128, R127, RZ ;  /* 0x0000007f80817210 */ /* 0x000fc80007f3e0ff */
[----:B------:R-:W-:Y:S02]  /*b2c0*/  LEA.HI.X.SX32 R128, R128, R126, 0x1, P1 ;  /* 0x0000007e80807211 */ /* 0x000fe400008f0eff */
[C---:B------:R-:W-:Y:S02]  /*b2d0*/  SEL R37, R136.reuse, R147, !P3 ;  /* 0x0000009388257207 */ /* 0x040fe40005800000 */
[C---:B------:R-:W-:Y:S01]  /*b2e0*/  SEL R211, R136.reuse, R211, !P3 ;  /* 0x000000d388d37207 */ /* 0x040fe20005800000 */
[----:B------:R-:W-:Y:S01]  /*b2f0*/  @P0 IMAD.MOV.U32 R137, RZ, RZ, R128 ;  /* 0x000000ffff890224 */ /* 0x000fe200078e0080 */
[C---:B------:R-:W-:Y:S02]  /*b300*/  SEL R7, R136.reuse, R149, !P3 ;  /* 0x0000009588077207 */ /* 0x040fe40005800000 */
[C---:B------:R-:W-:Y:S02]  /*b310*/  SEL R8, R136.reuse, R154, !P3 ;  /* 0x0000009a88087207 */ /* 0x040fe40005800000 */
[----:B------:R-:W-:-:S02]  /*b320*/  SEL R41, R136, R150, !P3 ;  /* 0x0000009688297207 */ /* 0x000fc40005800000 */
[C---:B------:R-:W-:Y:S02]  /*b330*/  SEL R5, R136.reuse, R153, !P3 ;  /* 0x0000009988057207 */ /* 0x040fe40005800000 */
[C---:B------:R-:W-:Y:S02]  /*b340*/  SEL R6, R136.reuse, R156, !P3 ;  /* 0x0000009c88067207 */ /* 0x040fe40005800000 */
[C---:B------:R-:W-:Y:S02]  /*b350*/  SEL R38, R136.reuse, R152, !P3 ;  /* 0x0000009888267207 */ /* 0x040fe40005800000 */
[C---:B------:R-:W-:Y:S02]  /*b360*/  SEL R2, R136.reuse, R155, !P3 ;  /* 0x0000009b88027207 */ /* 0x040fe40005800000 */
[C---:B------:R-:W-:Y:S02]  /*b370*/  SEL R35, R136.reuse, R151, !P3 ;  /* 0x0000009788237207 */ /* 0x040fe40005800000 */
[----:B------:R-:W-:-:S02]  /*b380*/  SEL R4, R136, R157, !P3 ;  /* 0x0000009d88047207 */ /* 0x000fc40005800000 */
[C---:B------:R-:W-:Y:S02]  /*b390*/  SEL R0, R136.reuse, R164, !P3 ;  /* 0x000000a488007207 */ /* 0x040fe40005800000 */
[----:B------:R-:W-:Y:S01]  /*b3a0*/  SEL R33, R136, R146, !P3 ;  /* 0x0000009288217207 */ /* 0x000fe20005800000 */
[----:B------:R-:W-:Y:S01]  /*b3b0*/  @P0 IMAD.MOV.U32 R136, RZ, RZ, R129 ;  /* 0x000000ffff880224 */ /* 0x000fe200078e0081 */
[----:B------:R-:W-:-:S06]  /*b3c0*/  PRMT R147, RZ, 0x7610, R147 ;  /* 0x00007610ff937816 */ /* 0x000fcc0000000093 */
[----:B------:R0:W2:Y:S01]  /*b3d0*/  @P0 LDG.E.U8 R147, desc[UR20][R136.64] ;  /* 0x0000001488930981 */ /* 0x0000a2000c1e1100 */
[----:B------:R-:W-:Y:S02]  /*b3e0*/  IMAD R185, R185, UR7, RZ ;  /* 0x00000007b9b97c24 */ /* 0x000fe4000f8e02ff */
[----:B0-----:R-:W-:-:S05]  /*b3f0*/  IMAD R136, R211, UR7, RZ ;  /* 0x00000007d3887c24 */ /* 0x001fca000f8e02ff */
[CC--:B------:R-:W-:Y:S01]  /*b400*/  IADD3 R137, P1, PT, R136.reuse, R127.reuse, RZ ;  /* 0x0000007f88897210 */ /* 0x0c0fe20007f3e0ff */
[----:B------:R0:W-:Y:S03]  /*b410*/  STS.U8 [R96+UR9+0x5400], R186 ;  /* 0x005400ba60007988 */ /* 0x0001e60008000009 */
[-C--:B------:R-:W-:Y:S01]  /*b420*/  LEA.HI.X.SX32 R136, R136, R126.reuse, 0x1, P1 ;  /* 0x0000007e88887211 */ /* 0x080fe200008f0eff */
[----:B------:R-:W-:Y:S01]  /*b430*/  IMAD R193, R193, UR7, RZ ;  /* 0x00000007c1c17c24 */ /* 0x000fe2000f8e02ff */
[----:B------:R-:W-:Y:S01]  /*b440*/  PRMT R146, RZ, 0x7610, R146 ;  /* 0x00007610ff927816 */ /* 0x000fe20000000092 */
[----:B------:R-:W-:Y:S02]  /*b450*/  @P0 IMAD.MOV.U32 R148, RZ, RZ, R137 ;  /* 0x000000ffff940224 */ /* 0x000fe400078e0089 */
[----:B------:R-:W-:Y:S01]  /*b460*/  @P0 IMAD.MOV.U32 R149, RZ, RZ, R136 ;  /* 0x000000ffff950224 */ /* 0x000fe200078e0088 */
[C---:B0-----:R-:W-:Y:S01]  /*b470*/  IADD3 R186, P1, PT, R185.reuse, R127, RZ ;  /* 0x0000007fb9ba7210 */ /* 0x041fe20007f3e0ff */
[----:B------:R0:W-:Y:S03]  /*b480*/  STS.U8 [R96+UR9+0x5c00], R194 ;  /* 0x005c00c260007988 */ /* 0x0001e60008000009 */
[----:B------:R-:W-:Y:S01]  /*b490*/  LEA.HI.X.SX32 R185, R185, R126, 0x1, P1 ;  /* 0x0000007eb9b97211 */ /* 0x000fe200008f0eff */
[----:B------:R1:W2:Y:S01]  /*b4a0*/  @P0 LDG.E.U8 R146, desc[UR20][R148.64] ;  /* 0x0000001494920981 */ /* 0x0002a2000c1e1100 */
[----:B------:R-:W-:-:S02]  /*b4b0*/  IMAD R201, R201, UR7, RZ ;  /* 0x00000007c9c97c24 */ /* 0x000fc4000f8e02ff */
[----:B------:R-:W-:Y:S01]  /*b4c0*/  @P0 IMAD.MOV.U32 R150, RZ, RZ, R186 ;  /* 0x000000ffff960224 */ /* 0x000fe200078e00ba */
[CC--:B0-----:R-:W-:Y:S01]  /*b4d0*/  IADD3 R194, P1, PT, R193.reuse, R127.reuse, RZ ;  /* 0x0000007fc1c27210 */ /* 0x0c1fe20007f3e0ff */
[----:B------:R-:W-:Y:S01]  /*b4e0*/  @P0 IMAD.MOV.U32 R151, RZ, RZ, R185 ;  /* 0x000000ffff970224 */ /* 0x000fe200078e00b9 */
[----:B-1----:R-:W-:Y:S02]  /*b4f0*/  PRMT R149, RZ, 0x7610, R149 ;  /* 0x00007610ff957816 */ /* 0x002fe40000000095 */
[----:B------:R-:W-:Y:S01]  /*b500*/  LEA.HI.X.SX32 R193, R193, R126, 0x1, P1 ;  /* 0x0000007ec1c17211 */ /* 0x000fe200008f0eff */
[----:B------:R-:W-:Y:S01]  /*b510*/  IMAD R209, R209, UR7, RZ ;  /* 0x00000007d1d17c24 */ /* 0x000fe2000f8e02ff */
[----:B------:R-:W-:Y:S02]  /*b520*/  IADD3 R202, P1, PT, R201, R127, RZ ;  /* 0x0000007fc9ca7210 */ /* 0x000fe40007f3e0ff */
[----:B------:R0:W2:Y:S01]  /*b530*/  @P0 LDG.E.U8 R149, desc[UR20][R150.64] ;  /* 0x0000001496950981 */ /* 0x0000a2000c1e1100 */
[----:B------:R-:W-:-:S02]  /*b540*/  PRMT R148, RZ, 0x7610, R148 ;  /* 0x00007610ff947816 */ /* 0x000fc40000000094 */
[----:B------:R-:W-:Y:S01]  /*b550*/  LEA.HI.X.SX32 R201, R201, R126, 0x1, P1 ;  /* 0x0000007ec9c97211 */ /* 0x000fe200008f0eff */
[----:B------:R1:W-:Y:S01]  /*b560*/  STS.U8 [R96+UR9+0x6c00], R217 ;  /* 0x006c00d960007988 */ /* 0x0003e20008000009 */
[----:B------:R-:W-:Y:S01]  /*b570*/  IADD3 R210, P1, PT, R209, R127, RZ ;  /* 0x0000007fd1d27210 */ /* 0x000fe20007f3e0ff */
[----:B0-----:R-:W-:Y:S02]  /*b580*/  @P0 IMAD.MOV.U32 R150, RZ, RZ, R194 ;  /* 0x000000ffff960224 */ /* 0x001fe400078e00c2 */
[----:B------:R-:W-:Y:S02]  /*b590*/  @P0 IMAD.MOV.U32 R151, RZ, RZ, R193 ;  /* 0x000000ffff970224 */ /* 0x000fe400078e00c1 */
[----:B-1----:R-:W-:-:S03]  /*b5a0*/  IMAD R217, R169, UR7, RZ ;  /* 0x00000007a9d97c24 */ /* 0x002fc6000f8e02ff */
[----:B------:R0:W2:Y:S01]  /*b5b0*/  @P0 LDG.E.U8 R148, desc[UR20][R150.64] ;  /* 0x0000001496940981 */ /* 0x0000a2000c1e1100 */
[----:B------:R-:W-:Y:S01]  /*b5c0*/  @P0 IMAD.MOV.U32 R152, RZ, RZ, R202 ;  /* 0x000000ffff980224 */ /* 0x000fe200078e00ca */
[----:B------:R-:W-:Y:S01]  /*b5d0*/  LEA.HI.X.SX32 R209, R209, R126, 0x1, P1 ;  /* 0x0000007ed1d17211 */ /* 0x000fe200008f0eff */
[----:B------:R-:W-:Y:S01]  /*b5e0*/  @P0 IMAD.MOV.U32 R153, RZ, RZ, R201 ;  /* 0x000000ffff990224 */ /* 0x000fe200078e00c9 */
[----:B------:R1:W-:Y:S01]  /*b5f0*/  STS.U8 [R96+UR9+0x7400], R218 ;  /* 0x007400da60007988 */ /* 0x0003e20008000009 */
[----:B0-----:R-:W-:-:S03]  /*b600*/  PRMT R151, RZ, 0x7610, R151 ;  /* 0x00007610ff977816 */ /* 0x001fc60000000097 */
[----:B------:R0:W-:Y:S01]  /*b610*/  STS.U8 [R96+UR9+0x6400], R225 ;  /* 0x006400e160007988 */ /* 0x0001e20008000009 */
[----:B------:R-:W-:Y:S02]  /*b620*/  PRMT R150, RZ, 0x7610, R150 ;  /* 0x00007610ff967816 */ /* 0x000fe40000000096 */
[C---:B-1----:R-:W-:Y:S01]  /*b630*/  IADD3 R218, P1, PT, R217.reuse, R127, RZ ;  /* 0x0000007fd9da7210 */ /* 0x042fe20007f3e0ff */
[----:B------:R1:W2:Y:S03]  /*b640*/  @P0 LDG.E.U8 R151, desc[UR20][R152.64] ;  /* 0x0000001498970981 */ /* 0x0002a6000c1e1100 */
[----:B------:R-:W-:Y:S01]  /*b650*/  LEA.HI.X.SX32 R217, R217, R126, 0x1, P1 ;  /* 0x0000007ed9d97211 */ /* 0x000fe200008f0eff */
[----:B0-----:R-:W-:Y:S01]  /*b660*/  IMAD R225, R172, UR7, RZ ;  /* 0x00000007ace17c24 */ /* 0x001fe2000f8e02ff */
[----:B------:R0:W-:Y:S01]  /*b670*/  STS.U8 [R96+UR9+0x4c00], R226 ;  /* 0x004c00e260007988 */ /* 0x0001e20008000009 */
[----:B-1----:R-:W-:-:S02]  /*b680*/  @P0 IMAD.MOV.U32 R152, RZ, RZ, R210 ;  /* 0x000000ffff980224 */ /* 0x002fc400078e00d2 */
[----:B------:R-:W-:Y:S01]  /*b690*/  @P0 IMAD.MOV.U32 R153, RZ, RZ, R209 ;  /* 0x000000ffff990224 */ /* 0x000fe200078e00d1 */
[----:B------:R1:W-:Y:S01]  /*b6a0*/  STS.U8 [R96+UR9+0x3c00], R233 ;  /* 0x003c00e960007988 */ /* 0x0003e20008000009 */
[----:B0-----:R-:W-:-:S03]  /*b6b0*/  IADD3 R226, P1, PT, R225, R127, RZ ;  /* 0x0000007fe1e27210 */ /* 0x001fc60007f3e0ff */
[----:B------:R0:W2:Y:S01]  /*b6c0*/  @P0 LDG.E.U8 R150, desc[UR20][R152.64] ;  /* 0x0000001498960981 */ /* 0x0000a2000c1e1100 */
[----:B------:R-:W-:Y:S02]  /*b6d0*/  @P0 IMAD.MOV.U32 R154, RZ, RZ, R218 ;  /* 0x000000ffff9a0224 */ /* 0x000fe400078e00da */
[----:B------:R-:W-:Y:S01]  /*b6e0*/  @P0 IMAD.MOV.U32 R155, RZ, RZ, R217 ;  /* 0x000000ffff9b0224 */ /* 0x000fe200078e00d9 */
[----:B------:R-:W-:Y:S01]  /*b6f0*/  LEA.HI.X.SX32 R225, R225, R126, 0x1, P1 ;  /* 0x0000007ee1e17211 */ /* 0x000fe200008f0eff */
[----:B-1----:R-:W-:Y:S01]  /*b700*/  IMAD R233, R174, UR7, RZ ;  /* 0x00000007aee97c24 */ /* 0x002fe2000f8e02ff */
[----:B0-----:R-:W-:Y:S01]  /*b710*/  PRMT R153, RZ, 0x7610, R153 ;  /* 0x00007610ff997816 */ /* 0x001fe20000000099 */
[----:B------:R0:W-:Y:S01]  /*b720*/  STS.U8 [R96+UR9+0x3400], R234 ;  /* 0x003400ea60007988 */ /* 0x0001e20008000009 */
[----:B------:R-:W-:-:S03]  /*b730*/  PRMT R152, RZ, 0x7610, R152 ;  /* 0x00007610ff987816 */ /* 0x000fc60000000098 */
[----:B------:R1:W-:Y:S04]  /*b740*/  STS.U8 [R96+UR9+0x2c00], R241 ;  /* 0x002c00f160007988 */ /* 0x0003e80008000009 */
[----:B------:R3:W2:Y:S01]  /*b750*/  @P0 LDG.E.U8 R153, desc[UR20][R154.64] ;  /* 0x000000149a990981 */ /* 0x0006a2000c1e1100 */
[----:B0-----:R-:W-:Y:S01]  /*b760*/  IADD3 R234, P1, PT, R233, R127, RZ ;  /* 0x0000007fe9ea7210 */ /* 0x001fe20007f3e0ff */
[----:B-1----:R-:W-:-:S03]  /*b770*/  IMAD R241, R177, UR7, RZ ;  /* 0x00000007b1f17c24 */ /* 0x002fc6000f8e02ff */
[----:B------:R-:W-:Y:S01]  /*b780*/  LEA.HI.X.SX32 R233, R233, R126, 0x1, P1 ;  /* 0x0000007ee9e97211 */ /* 0x000fe200008f0eff */
[----:B---3--:R-:W-:Y:S02]  /*b790*/  @P0 IMAD.MOV.U32 R154, RZ, RZ, R226 ;  /* 0x000000ffff9a0224 */ /* 0x008fe400078e00e2 */
[----:B------:R-:W-:Y:S01]  /*b7a0*/  @P0 IMAD.MOV.U32 R155, RZ, RZ, R225 ;  /* 0x000000ffff9b0224 */ /* 0x000fe200078e00e1 */
[----:B------:R0:W-:Y:S01]  /*b7b0*/  STS.U8 [R96+UR9+0x2400], R242 ;  /* 0x002400f260007988 */ /* 0x0001e20008000009 */
[----:B------:R-:W-:-:S03]  /*b7c0*/  @P0 IMAD.MOV.U32 R156, RZ, RZ, R234 ;  /* 0x000000ffff9c0224 */ /* 0x000fc600078e00ea */
[----:B------:R1:W-:Y:S01]  /*b7d0*/  STS.U8 [R96+UR9+0xc00], R249 ;  /* 0x000c00f960007988 */ /* 0x0003e20008000009 */
[----:B------:R-:W-:-:S03]  /*b7e0*/  @P0 IMAD.MOV.U32 R157, RZ, RZ, R233 ;  /* 0x000000ffff9d0224 */ /* 0x000fc600078e00e9 */
[----:B------:R3:W2:Y:S01]  /*b7f0*/  @P0 LDG.E.U8 R152, desc[UR20][R154.64] ;  /* 0x000000149a980981 */ /* 0x0006a2000c1e1100 */
[----:B0-----:R-:W-:Y:S01]  /*b800*/  IADD3 R242, P1, PT, R241, R127, RZ ;  /* 0x0000007ff1f27210 */ /* 0x001fe20007f3e0ff */
[----:B-1----:R-:W-:-:S03]  /*b810*/  IMAD R249, R179, UR7, RZ ;  /* 0x00000007b3f97c24 */ /* 0x002fc6000f8e02ff */
[----:B------:R-:W-:Y:S02]  /*b820*/  LEA.HI.X.SX32 R241, R241, R126, 0x1, P1 ;  /* 0x0000007ef1f17211 */ /* 0x000fe400008f0eff */
[----:B---3--:R-:W-:Y:S01]  /*b830*/  PRMT R155, RZ, 0x7610, R155 ;  /* 0x00007610ff9b7816 */ /* 0x008fe2000000009b */
[----:B------:R0:W-:Y:S01]  /*b840*/  STS.U8 [R96+UR9+0x7800], R250 ;  /* 0x007800fa60007988 */ /* 0x0001e20008000009 */
[----:B------:R-:W-:-:S04]  /*b850*/  PRMT R154, RZ, 0x7610, R154 ;  /* 0x00007610ff9a7816 */ /* 0x000fc8000000009a */
[----:B------:R1:W3:Y:S01]  /*b860*/  @P0 LDG.E.U8 R155, desc[UR20][R156.64] ;  /* 0x000000149c9b0981 */ /* 0x0002e2000c1e1100 */
[----:B0-----:R-:W-:-:S04]  /*b870*/  IADD3 R250, P1, PT, R249, R127, RZ ;  /* 0x0000007ff9fa7210 */ /* 0x001fc80007f3e0ff */
[----:B------:R-:W-:Y:S01]  /*b880*/  LEA.HI.X.SX32 R249, R249, R126, 0x1, P1 ;  /* 0x0000007ef9f97211 */ /* 0x000fe200008f0eff */
[----:B-1----:R-:W-:Y:S02]  /*b890*/  @P0 IMAD.MOV.U32 R156, RZ, RZ, R242 ;  /* 0x000000ffff9c0224 */ /* 0x002fe400078e00f2 */
[----:B------:R-:W-:Y:S01]  /*b8a0*/  @P0 IMAD.MOV.U32 R157, RZ, RZ, R241 ;  /* 0x000000ffff9d0224 */ /* 0x000fe200078e00f1 */
[----:B------:R-:W-:-:S04]  /*b8b0*/  PRMT R161, RZ, 0x7610, R161 ;  /* 0x00007610ffa17816 */ /* 0x000fc800000000a1 */
[----:B------:R0:W2:Y:S04]  /*b8c0*/  @P0 LDG.E.U8 R154, desc[UR20][R156.64] ;  /* 0x000000149c9a0981 */ /* 0x0000a8000c1e1100 */
[----:B------:R1:W-:Y:S01]  /*b8d0*/  STS.U8 [R96+UR9+0x800], R60 ;  /* 0x0008003c60007988 */ /* 0x0003e20008000009 */
[----:B0-----:R-:W-:Y:S02]  /*b8e0*/  @P0 IMAD.MOV.U32 R156, RZ, RZ, R250 ;  /* 0x000000ffff9c0224 */ /* 0x001fe400078e00fa */
[----:B------:R-:W-:Y:S01]  /*b8f0*/  @P0 IMAD.MOV.U32 R157, RZ, RZ, R249 ;  /* 0x000000ffff9d0224 */ /* 0x000fe200078e00f9 */
[----:B------:R0:W-:Y:S04]  /*b900*/  STS.U8 [R96+UR9+0x1000], R57 ;  /* 0x0010003960007988 */ /* 0x0001e80008000009 */
[----:B-1----:R-:W5:Y:S04]  /*b910*/  LDL.LU R60, [R1+0x2b0] ;  /* 0x0002b000013c7983 */ /* 0x002f680000300800 */
[----:B------:R1:W2:Y:S04]  /*b920*/  @P0 LDG.E.U8 R161, desc[UR20][R156.64] ;  /* 0x000000149ca10981 */ /* 0x0002a8000c1e1100 */
[----:B0-----:R-:W5:Y:S04]  /*b930*/  LDL.LU R57, [R1+0x2ac] ;  /* 0x0002ac0001397983 */ /* 0x001f680000300800 */
[----:B------:R0:W-:Y:S01]  /*b940*/  STS.U8 [R96+UR9+0x1800], R58 ;  /* 0x0018003a60007988 */ /* 0x0001e20008000009 */
[----:B-1----:R-:W-:-:S03]  /*b950*/  IMAD R156, R45, UR7, RZ ;  /* 0x000000072d9c7c24 */ /* 0x002fc6000f8e02ff */
[----:B------:R1:W-:Y:S04]  /*b960*/  STS.U8 [R96+UR9+0x2000], R55 ;  /* 0x0020003760007988 */ /* 0x0003e80008000009 */
[----:B------:R4:W-:Y:S04]  /*b970*/  STS.U8 [R96+UR9+0x2800], R56 ;  /* 0x0028003860007988 */ /* 0x0009e80008000009 */
[----:B0-----:R-:W5:Y:S01]  /*b980*/  LDL.LU R58, [R1+0x2a8] ;  /* 0x0002a800013a7983 */ /* 0x001f620000300800 */
[----:B------:R-:W-:-:S03]  /*b990*/  IADD3 R157, P1, PT, R156, R127, RZ ;  /* 0x0000007f9c9d7210 */ /* 0x000fc60007f3e0ff */
[----:B-1----:R-:W5:Y:S04]  /*b9a0*/  LDL.LU R55, [R1+0x2a4] ;  /* 0x0002a40001377983 */ /* 0x002f680000300800 */
[----:B----4-:R-:W5:Y:S04]  /*b9b0*/  LDL.LU R56, [R1+0x2a0] ;  /* 0x0002a00001387983 */ /* 0x010f680000300800 */
[----:B------:R0:W-:Y:S04]  /*b9c0*/  STS.U8 [R96+UR9+0x3000], R53 ;  /* 0x0030003560007988 */ /* 0x0001e80008000009 */
[----:B------:R1:W-:Y:S04]  /*b9d0*/  STS.U8 [R96+UR9+0x3800], R54 ;  /* 0x0038003660007988 */ /* 0x0003e80008000009 */
[----:B------:R4:W-:Y:S04]  /*b9e0*/  STS.U8 [R96+UR9+0x4000], R51 ;  /* 0x0040003360007988 */ /* 0x0009e80008000009 */
[----:B0-----:R-:W5:Y:S04]  /*b9f0*/  LDL.LU R53, [R1+0x29c] ;  /* 0x00029c0001357983 */ /* 0x001f680000300800 */
[----:B-1----:R-:W5:Y:S01]  /*ba00*/  LDL.LU R54, [R1+0x298] ;  /* 0x0002980001367983 */ /* 0x002f620000300800 */
[----:B------:R-:W-:-:S03]  /*ba10*/  LEA.HI.X.SX32 R174, R156, R126, 0x1, P1 ;  /* 0x0000007e9cae7211 */ /* 0x000fc600008f0eff */
[----:B----4-:R-:W5:Y:S04]  /*ba20*/  LDL.LU R51, [R1+0x294] ;  /* 0x0002940001337983 */ /* 0x010f680000300800 */
[----:B------:R0:W-:Y:S04]  /*ba30*/  STS.U8 [R96+UR9+0x4800], R52 ;  /* 0x0048003460007988 */ /* 0x0001e80008000009 */
[----:B------:R1:W-:Y:S04]  /*ba40*/  STS.U8 [R96+UR9+0x5000], R49 ;  /* 0x0050003160007988 */ /* 0x0003e80008000009 */
[----:B------:R4:W-:Y:S04]  /*ba50*/  STS.U8 [R96+UR9+0x5800], R50 ;  /* 0x0058003260007988 */ /* 0x0009e80008000009 */
[----:B0-----:R-:W5:Y:S04]  /*ba60*/  LDL.LU R52, [R1+0x290] ;  /* 0x0002900001347983 */ /* 0x001f680000300800 */
[----:B-1----:R-:W5:Y:S04]  /*ba70*/  LDL.LU R49, [R1+0x28c] ;  /* 0x00028c0001317983 */ /* 0x002f680000300800 */
[----:B----4-:R-:W5:Y:S04]  /*ba80*/  LDL.LU R50, [R1+0x288] ;  /* 0x0002880001327983 */ /* 0x010f680000300800 */
[----:B------:R0:W-:Y:S01]  /*ba90*/  STS.U8 [R96+UR9+0x6000], R47 ;  /* 0x0060002f60007988 */ /* 0x0001e20008000009 */
[----:B------:R-:W-:-:S03]  /*baa0*/  PRMT R160, RZ, 0x7610, R160 ;  /* 0x00007610ffa07816 */ /* 0x000fc600000000a0 */
[----:B------:R1:W-:Y:S01]  /*bab0*/  STS.U8 [R96+UR9+0x6800], R48 ;  /* 0x0068003060007988 */ /* 0x0003e20008000009 */
[----:B------:R-:W-:-:S03]  /*bac0*/  @P0 IMAD.MOV.U32 R156, RZ, RZ, R157 ;  /* 0x000000ffff9c0224 */ /* 0x000fc600078e009d */
[----:B0-----:R-:W5:Y:S04]  /*bad0*/  LDL.LU R47, [R1+0x284] ;  /* 0x00028400012f7983 */ /* 0x001f680000300800 */
[----:B-1----:R-:W5:Y:S04]  /*bae0*/  LDL.LU R48, [R1+0x280] ;  /* 0x0002800001307983 */ /* 0x002f680000300800 */
[----:B------:R-:W5:Y:S04]  /*baf0*/  LDL.LU R45, [R1+0x27c] ;  /* 0x00027c00012d7983 */ /* 0x000f680000300800 */
[----:B------:R0:W-:Y:S02]  /*bb00*/  STL [R1+0x14], R157 ;  /* 0x0000149d01007387 */ /* 0x0001e40000100800 */
[----:B0-----:R-:W-:-:S05]  /*bb10*/  @P0 IMAD.MOV.U32 R157, RZ, RZ, R174 ;  /* 0x000000ffff9d0224 */ /* 0x001fca00078e00ae */
[----:B------:R0:W4:Y:S02]  /*bb20*/  @P0 LDG.E.U8 R160, desc[UR20][R156.64] ;  /* 0x000000149ca00981 */ /* 0x000124000c1e1100 */
[----:B0-----:R-:W-:Y:S02]  /*bb30*/  IMAD R156, R46, UR7, RZ ;  /* 0x000000072e9c7c24 */ /* 0x001fe4000f8e02ff */
[----:B------:R0:W-:Y:S03]  /*bb40*/  STL [R1+0x10], R174 ;  /* 0x000010ae01007387 */ /* 0x0001e60000100800 */
[C---:B------:R-:W-:Y:S01]  /*bb50*/  IADD3 R157, P1, PT, R156.reuse, R127, RZ ;  /* 0x0000007f9c9d7210 */ /* 0x040fe20007f3e0ff */
[----:B------:R-:W5:Y:S01]  /*bb60*/  LDL.LU R46, [R1+0x278] ;  /* 0x00027800012e7983 */ /* 0x000f620000300800 */
[----:B------:R-:W-:Y:S02]  /*bb70*/  PRMT R166, RZ, 0x7610, R166 ;  /* 0x00007610ffa67816 */ /* 0x000fe400000000a6 */
[----:B0-----:R-:W-:Y:S01]  /*bb80*/  LEA.HI.X.SX32 R174, R156, R126, 0x1, P1 ;  /* 0x0000007e9cae7211 */ /* 0x001fe200008f0eff */
[----:B------:R0:W-:Y:S01]  /*bb90*/  STL [R1+0x34], R157 ;  /* 0x0000349d01007387 */ /* 0x0001e20000100800 */
[----:B------:R-:W-:-:S03]  /*bba0*/  @P0 IMAD.MOV.U32 R156, RZ, RZ, R157 ;  /* 0x000000ffff9c0224 */ /* 0x000fc600078e009d */
[----:B0-----:R-:W-:-:S05]  /*bbb0*/  @P0 IMAD.MOV.U32 R157, RZ, RZ, R174 ;  /* 0x000000ffff9d0224 */ /* 0x001fca00078e00ae */
[----:B------:R0:W2:Y:S02]  /*bbc0*/  @P0 LDG.E.U8 R166, desc[UR20][R156.64] ;  /* 0x000000149ca60981 */ /* 0x0000a4000c1e1100 */
        /* <DEDUP_REMOVED lines=11> */
[----:B------:R0:W-:Y:S03]  /*bc80*/  STS.U8 [R96+UR9+0x400], R251 ;  /* 0x000400fb60007988 */ /* 0x0001e60008000009 */
[----:B------:R-:W-:Y:S01]  /*bc90*/  IADD3 R157, P1, PT, R156, R127, RZ ;  /* 0x0000007f9c9d7210 */ /* 0x000fe20007f3e0ff */
[----:B------:R1:W-:Y:S01]  /*bca0*/  STL [R1+0x50], R174 ;  /* 0x000050ae01007387 */ /* 0x0003e20000100800 */
[----:B------:R-:W-:-:S03]  /*bcb0*/  PRMT R172, RZ, 0x7610, R172 ;  /* 0x00007610ffac7816 */ /* 0x000fc600000000ac */
[----:B------:R-:W5:Y:S01]  /*bcc0*/  LDL.LU R44, [R1+0x270] ;  /* 0x00027000012c7983 */ /* 0x000f620000300800 */
[----:B0-----:R-:W-:Y:S02]  /*bcd0*/  LOP3.LUT R251, R96, 0x20, RZ, 0x3c, !PT ;  /* 0x0000002060fb7812 */ /* 0x001fe400078e3cff */
[----:B-1----:R-:W-:Y:S01]  /*bce0*/  LEA.HI.X.SX32 R174, R156, R126, 0x1, P1 ;  /* 0x0000007e9cae7211 */ /* 0x002fe200008f0eff */
[----:B------:R-:W-:Y:S01]  /*bcf0*/  STS.U8 [R96+UR9+0x1400], R244 ;  /* 0x001400f460007988 */ /* 0x000fe20008000009 */
[----:B------:R-:W-:-:S03]  /*bd00*/  @P0 IMAD.MOV.U32 R156, RZ, RZ, R157 ;  /* 0x000000ffff9c0224 */ /* 0x000fc600078e009d */
[----:B------:R-:W-:Y:S04]  /*bd10*/  STS.U8 [R96+UR9+0x1c00], R243 ;  /* 0x001c00f360007988 */ /* 0x000fe80008000009 */
[----:B------:R-:W-:Y:S04]  /*bd20*/  STS.U8 [R96+UR9+0x4400], R228 ;  /* 0x004400e460007988 */ /* 0x000fe80008000009 */
[----:B------:R-:W-:Y:S04]  /*bd30*/  STS.U8 [R96+UR9+0x7000], R252 ;  /* 0x007000fc60007988 */ /* 0x000fe80008000009 */
[----:B------:R-:W-:Y:S04]  /*bd40*/  STS.U8 [R96+UR9+0x7c00], R219 ;  /* 0x007c00db60007988 */ /* 0x000fe80008000009 */
[----:B------:R0:W-:Y:S04]  /*bd50*/  STL [R1+0x74], R157 ;  /* 0x0000749d01007387 */ /* 0x0001e80000100800 */
[----:B------:R-:W-:Y:S04]  /*bd60*/  STS.U8 [R251+UR9+0x100], R236 ;  /* 0x000100ecfb007988 */ /* 0x000fe80008000009 */
[----:B------:R-:W-:Y:S01]  /*bd70*/  STS.U8 [R251+UR9+0x500], R235 ;  /* 0x000500ebfb007988 */ /* 0x000fe20008000009 */
[----:B0-----:R-:W-:-:S03]  /*bd80*/  @P0 IMAD.MOV.U32 R157, RZ, RZ, R174 ;  /* 0x000000ffff9d0224 */ /* 0x001fc600078e00ae */
[----:B------:R-:W-:Y:S04]  /*bd90*/  STS.U8 [R251+UR9+0x900], R227 ;  /* 0x000900e3fb007988 */ /* 0x000fe80008000009 */
[----:B------:R-:W-:Y:S04]  /*bda0*/  STS.U8 [R251+UR9+0xd00], R188 ;  /* 0x000d00bcfb007988 */ /* 0x000fe80008000009 */
[----:B------:R-:W-:Y:S04]  /*bdb0*/  STS.U8 [R251+UR9+0x1100], R203 ;  /* 0x001100cbfb007988 */ /* 0x000fe80008000009 */
[----:B------:R-:W-:Y:S04]  /*bdc0*/  STS.U8 [R251+UR9+0x1500], R187 ;  /* 0x001500bbfb007988 */ /* 0x000fe80008000009 */
[----:B------:R0:W2:Y:S04]  /*bdd0*/  @P0 LDG.E.U8 R172, desc[UR20][R156.64] ;  /* 0x000000149cac0981 */ /* 0x0000a8000c1e1100 */
[----:B------:R-:W-:Y:S04]  /*bde0*/  STS.U8 [R251+UR9+0x1900], R220 ;  /* 0x001900dcfb007988 */ /* 0x000fe80008000009 */
[----:B------:R-:W-:Y:S01]  /*bdf0*/  STS.U8 [R251+UR9+0x1d00], R195 ;  /* 0x001d00c3fb007988 */ /* 0x000fe20008000009 */
[----:B0-----:R-:W-:-:S03]  /*be00*/  IMAD R156, R40, UR7, RZ ;  /* 0x00000007289c7c24 */ /* 0x001fc6000f8e02ff */
[----:B------:R-:W-:Y:S04]  /*be10*/  STS.U8 [R251+UR9+0x2100], R212 ;  /* 0x002100d4fb007988 */ /* 0x000fe80008000009 */
[----:B------:R-:W-:Y:S01]  /*be20*/  STS.U8 [R251+UR9+0x2500], R196 ;  /* 0x002500c4fb007988 */ /* 0x000fe20008000009 */
[----:B------:R-:W-:-:S03]  /*be30*/  IADD3 R157, P1, PT, R156, R127, RZ ;  /* 0x0000007f9c9d7210 */ /* 0x000fc60007f3e0ff */
[----:B------:R-:W-:Y:S04]  /*be40*/  STS.U8 [R251+UR9+0x2900], R204 ;  /* 0x002900ccfb007988 */ /* 0x000fe80008000009 */
[----:B------:R-:W-:Y:S04]  /*be50*/  STS.U8 [R251+UR9+0x2d00], R175 ;  /* 0x002d00affb007988 */ /* 0x000fe80008000009 */
[----:B------:R0:W-:Y:S04]  /*be60*/  STS.U8 [R251+UR9+0x3100], R173 ;  /* 0x003100adfb007988 */ /* 0x0001e80008000009 */
[----:B------:R-:W-:Y:S04]  /*be70*/  STS.U8 [R251+UR9+0x3500], R168 ;  /* 0x003500a8fb007988 */ /* 0x000fe80008000009 */
[----:B------:R-:W-:Y:S01]  /*be80*/  STS.U8 [R251+UR9+0x3900], R167 ;  /* 0x003900a7fb007988 */ /* 0x000fe20008000009 */
[----:B0-----:R-:W-:-:S03]  /*be90*/  LEA.HI.X.SX32 R173, R156, R126, 0x1, P1 ;  /* 0x0000007e9cad7211 */ /* 0x001fc600008f0eff */
[----:B------:R0:W-:Y:S01]  /*bea0*/  STS.U8 [R251+UR9+0x3d00], R111 ;  /* 0x003d006ffb007988 */ /* 0x0001e20008000009 */
[----:B------:R-:W-:-:S03]  /*beb0*/  @P0 IMAD.MOV.U32 R156, RZ, RZ, R157 ;  /* 0x000000ffff9c0224 */ /* 0x000fc600078e009d */
[----:B------:R-:W-:Y:S04]  /*bec0*/  STL [R1+0x70], R174 ;  /* 0x000070ae01007387 */ /* 0x000fe80000100800 */
[----:B------:R-:W5:Y:S01]  /*bed0*/  LDL.LU R40, [R1+0x26c] ;  /* 0x00026c0001287983 */ /* 0x000f620000300800 */
[----:B0-----:R-:W-:-:S03]  /*bee0*/  IMAD R111, R42, UR7, RZ ;  /* 0x000000072a6f7c24 */ /* 0x001fc6000f8e02ff */
[----:B------:R0:W-:Y:S04]  /*bef0*/  STL [R1+0x94], R157 ;  /* 0x0000949d01007387 */ /* 0x0001e80000100800 */
[----:B------:R1:W-:Y:S01]  /*bf00*/  STL [R1+0x90], R173 ;  /* 0x000090ad01007387 */ /* 0x0003e20000100800 */
[----:B------:R-:W-:-:S03]  /*bf10*/  PRMT R171, RZ, 0x7610, R171 ;  /* 0x00007610ffab7816 */ /* 0x000fc600000000ab */
[----:B------:R3:W-:Y:S01]  /*bf20*/  STS.U8 [R251+UR9+0x4100], R113 ;  /* 0x00410071fb007988 */ /* 0x0007e20008000009 */
[----:B0-----:R-:W-:Y:S01]  /*bf30*/  @P0 IMAD.MOV.U32 R157, RZ, RZ, R173 ;  /* 0x000000ffff9d0224 */ /* 0x001fe200078e00ad */
[----:B------:R-:W-:Y:S02]  /*bf40*/  PRMT R168, RZ, 0x7610, R168 ;  /* 0x00007610ffa87816 */ /* 0x000fe400000000a8 */
[----:B------:R-:W5:Y:S01]  /*bf50*/  LDL.LU R42, [R1+0x268] ;  /* 0x00026800012a7983 */ /* 0x000f620000300800 */
[----:B-1----:R-:W-:-:S04]  /*bf60*/  IADD3 R173, P1, PT, R111, R127, RZ ;  /* 0x0000007f6fad7210 */ /* 0x002fc80007f3e0ff */
[----:B------:R-:W-:Y:S01]  /*bf70*/  LEA.HI.X.SX32 R174, R111, R126, 0x1, P1 ;  /* 0x0000007e6fae7211 */ /* 0x000fe200008f0eff */
[----:B------:R0:W-:Y:S01]  /*bf80*/  STS.U8 [R251+UR9+0x4500], R112 ;  /* 0x00450070fb007988 */ /* 0x0001e20008000009 */
[----:B------:R-:W-:-:S03]  /*bf90*/  IMAD R111, R39, UR7, RZ ;  /* 0x00000007276f7c24 */ /* 0x000fc6000f8e02ff */
[----:B---3--:R-:W-:Y:S02]  /*bfa0*/  @P0 IMAD.MOV.U32 R113, RZ, RZ, R174 ;  /* 0x000000ffff710224 */ /* 0x008fe400078e00ae */
[----:B0-----:R-:W-:-:S05]  /*bfb0*/  @P0 IMAD.MOV.U32 R112, RZ, RZ, R173 ;  /* 0x000000ffff700224 */ /* 0x001fca00078e00ad */
[----:B------:R0:W3:Y:S04]  /*bfc0*/  @P0 LDG.E.U8 R171, desc[UR20][R112.64] ;  /* 0x0000001470ab0981 */ /* 0x0000e8000c1e1100 */
[----:B------:R-:W-:Y:S01]  /*bfd0*/  STL [R1+0xbc], R173 ;  /* 0x0000bcad01007387 */ /* 0x000fe20000100800 */
[----:B0-----:R-:W-:-:S03]  /*bfe0*/  IADD3 R112, P1, PT, R111, R127, RZ ;  /* 0x0000007f6f707210 */ /* 0x001fc60007f3e0ff */
[----:B------:R-:W-:Y:S01]  /*bff0*/  STL [R1+0xb8], R174 ;  /* 0x0000b8ae01007387 */ /* 0x000fe20000100800 */
[----:B------:R-:W-:Y:S01]  /*c000*/  LEA.HI.X.SX32 R113, R111, R126, 0x1, P1 ;  /* 0x0000007e6f717211 */ /* 0x000fe200008f0eff */
[----:B------:R-:W-:Y:S02]  /*c010*/  IMAD R111, R41, UR7, RZ ;  /* 0x00000007296f7c24 */ /* 0x000fe4000f8e02ff */
[----:B------:R-:W5:Y:S04]  /*c020*/  LDL.LU R39, [R1+0x264] ;  /* 0x0002640001277983 */ /* 0x000f680000300800 */
[----:B------:R0:W-:Y:S04]  /*c030*/  STL [R1+0xdc], R112 ;  /* 0x0000dc7001007387 */ /* 0x0001e80000100800 */
[----:B------:R0:W3:Y:S01]  /*c040*/  @P0 LDG.E.U8 R168, desc[UR20][R112.64] ;  /* 0x0000001470a80981 */ /* 0x0000e2000c1e1100 */
[----:B------:R-:W-:-:S03]  /*c050*/  PRMT R169, RZ, 0x7610, R169 ;  /* 0x00007610ffa97816 */ /* 0x000fc600000000a9 */
[----:B------:R1:W-:Y:S04]  /*c060*/  STL [R1+0xd8], R113 ;  /* 0x0000d87101007387 */ /* 0x0003e80000100800 */
[----:B------:R-:W5:Y:S01]  /*c070*/  LDL.LU R41, [R1+0x260] ;  /* 0x0002600001297983 */ /* 0x000f620000300800 */
[----:B0-----:R-:W-:-:S04]  /*c080*/  IADD3 R112, P1, PT, R111, R127, RZ ;  /* 0x0000007f6f707210 */ /* 0x001fc80007f3e0ff */
[----:B-1----:R-:W-:Y:S01]  /*c090*/  LEA.HI.X.SX32 R113, R111, R126, 0x1, P1 ;  /* 0x0000007e6f717211 */ /* 0x002fe200008f0eff */
[----:B------:R-:W-:Y:S01]  /*c0a0*/  IMAD R111, R37, UR7, RZ ;  /* 0x00000007256f7c24 */ /* 0x000fe2000f8e02ff */
        /* <DEDUP_REMOVED lines=47> */
[----:B------:R0:W-:Y:S04]  /*c3a0*/  STL [R1+0x1b4], R112 ;  /* 0x0001b47001007387 */ /* 0x0001e80000100800 */
[----:B------:R0:W3:Y:S01]  /*c3b0*/  @P0 LDG.E.U8 R158, desc[UR20][R112.64] ;  /* 0x00000014709e0981 */ /* 0x0000e2000c1e1100 */
[----:B------:R-:W-:-:S03]  /*c3c0*/  PRMT R170, RZ, 0x7610, R170 ;  /* 0x00007610ffaa7816 */ /* 0x000fc600000000aa */
[----:B------:R1:W-:Y:S04]  /*c3d0*/  STS.U8 [R251+UR9+0x4900], R115 ;  /* 0x00490073fb007988 */ /* 0x0003e80008000009 */
[----:B------:R1:W3:Y:S01]  /*c3e0*/  @P0 LDG.E.U8 R170, desc[UR20][R156.64] ;  /* 0x000000149caa0981 */ /* 0x0002e2000c1e1100 */
[----:B0-----:R-:W-:-:S05]  /*c3f0*/  IMAD R112, R31, UR7, RZ ;  /* 0x000000071f707c24 */ /* 0x001fca000f8e02ff */
[----:B------:R-:W-:-:S04]  /*c400*/  IADD3 R111, P1, PT, R112, R127, RZ ;  /* 0x0000007f706f7210 */ /* 0x000fc80007f3e0ff */
[----:B------:R-:W-:Y:S01]  /*c410*/  LEA.HI.X.SX32 R112, R112, R126, 0x1, P1 ;  /* 0x0000007e70707211 */ /* 0x000fe200008f0eff */
[----:B------:R0:W-:Y:S01]  /*c420*/  STS.U8 [R251+UR9+0x4d00], R114 ;  /* 0x004d0072fb007988 */ /* 0x0001e20008000009 */
[----:B-1----:R-:W-:-:S03]  /*c430*/  PRMT R157, RZ, 0x7610, R157 ;  /* 0x00007610ff9d7816 */ /* 0x002fc6000000009d */
[----:B------:R-:W-:Y:S02]  /*c440*/  @P0 IMAD.MOV.U32 R115, RZ, RZ, R112 ;  /* 0x000000ffff730224 */ /* 0x000fe400078e0070 */
[----:B0-----:R-:W-:-:S05]  /*c450*/  @P0 IMAD.MOV.U32 R114, RZ, RZ, R111 ;  /* 0x000000ffff720224 */ /* 0x001fca00078e006f */
[----:B------:R0:W3:Y:S04]  /*c460*/  @P0 LDG.E.U8 R157, desc[UR20][R114.64] ;  /* 0x00000014729d0981 */ /* 0x0000e8000c1e1100 */
[----:B------:R1:W-:Y:S01]  /*c470*/  STL [R1+0x1b0], R113 ;  /* 0x0001b07101007387 */ /* 0x0003e20000100800 */
[----:B------:R-:W-:-:S03]  /*c480*/  PRMT R156, RZ, 0x7610, R156 ;  /* 0x00007610ff9c7816 */ /* 0x000fc6000000009c */
[----:B------:R2:W-:Y:S01]  /*c490*/  STS.U8 [R251+UR9+0x5100], R117 ;  /* 0x00510075fb007988 */ /* 0x0005e20008000009 */
[----:B0-----:R-:W-:Y:S01]  /*c4a0*/  IMAD R114, R32, UR7, RZ ;  /* 0x0000000720727c24 */ /* 0x001fe2000f8e02ff */
[----:B------:R-:W-:Y:S01]  /*c4b0*/  LOP3.LUT R173, R96, 0x40, RZ, 0x3c, !PT ;  /* 0x0000004060ad7812 */ /* 0x000fe200078e3cff */
[----:B------:R-:W-:Y:S01]  /*c4c0*/  IMAD R179, R23, UR7, RZ ;  /* 0x0000000717b37c24 */ /* 0x000fe2000f8e02ff */
[----:B------:R-:W5:Y:S02]  /*c4d0*/  LDL.LU R31, [R1+0x244] ;  /* 0x00024400011f7983 */ /* 0x000f640000300800 */
[C---:B-1----:R-:W-:Y:S02]  /*c4e0*/  IADD3 R113, P1, PT, R114.reuse, R127, RZ ;  /* 0x0000007f72717210 */ /* 0x042fe40007f3e0ff */
[----:B------:R0:W-:Y:S02]  /*c4f0*/  STS.U8 [R251+UR9+0x5500], R116 ;  /* 0x00550074fb007988 */ /* 0x0001e40008000009 */
[----:B------:R-:W-:Y:S01]  /*c500*/  LEA.HI.X.SX32 R114, R114, R126, 0x1, P1 ;  /* 0x0000007e72727211 */ /* 0x000fe200008f0eff */
[----:B------:R-:W-:Y:S01]  /*c510*/  IMAD R187, R24, UR7, RZ ;  /* 0x0000000718bb7c24 */ /* 0x000fe2000f8e02ff */
[----:B------:R-:W5:Y:S03]  /*c520*/  LDL.LU R32, [R1+0x240] ;  /* 0x0002400001207983 */ /* 0x000f660000300800 */
[----:B--2---:R-:W-:-:S02]  /*c530*/  @P0 IMAD.MOV.U32 R117, RZ, RZ, R114 ;  /* 0x000000ffff750224 */ /* 0x004fc400078e0072 */
[----:B0-----:R-:W-:Y:S01]  /*c540*/  @P0 IMAD.MOV.U32 R116, RZ, RZ, R113 ;  /* 0x000000ffff740224 */ /* 0x001fe200078e0071 */
[----:B------:R-:W-:Y:S04]  /*c550*/  STS.U8 [R251+UR9+0x5900], R119 ;  /* 0x00590077fb007988 */ /* 0x000fe80008000009 */
[----:B------:R0:W-:Y:S04]  /*c560*/  STS.U8 [R251+UR9+0x5d00], R118 ;  /* 0x005d0076fb007988 */ /* 0x0001e80008000009 */
[----:B------:R1:W2:Y:S04]  /*c570*/  @P0 LDG.E.U8 R156, desc[UR20][R116.64] ;  /* 0x00000014749c0981 */ /* 0x0002a8000c1e1100 */
[----:B------:R-:W-:Y:S04]  /*c580*/  STS.U8 [R251+UR9+0x6100], R121 ;  /* 0x00610079fb007988 */ /* 0x000fe80008000009 */
[----:B------:R-:W-:Y:S01]  /*c590*/  STS.U8 [R251+UR9+0x6500], R120 ;  /* 0x00650078fb007988 */ /* 0x000fe20008000009 */
[----:B-1----:R-:W-:-:S03]  /*c5a0*/  IMAD R116, R29, UR7, RZ ;  /* 0x000000071d747c24 */ /* 0x002fc6000f8e02ff */
[----:B------:R-:W-:Y:S04]  /*c5b0*/  STS.U8 [R251+UR9+0x6900], R123 ;  /* 0x0069007bfb007988 */ /* 0x000fe80008000009 */
[----:B------:R-:W-:Y:S01]  /*c5c0*/  STS.U8 [R251+UR9+0x6d00], R122 ;  /* 0x006d007afb007988 */ /* 0x000fe20008000009 */
[----:B------:R-:W-:-:S03]  /*c5d0*/  IADD3 R115, P1, PT, R116, R127, RZ ;  /* 0x0000007f74737210 */ /* 0x000fc60007f3e0ff */
[----:B------:R-:W-:Y:S04]  /*c5e0*/  STS.U8 [R251+UR9+0x7100], R130 ;  /* 0x00710082fb007988 */ /* 0x000fe80008000009 */
[----:B------:R-:W-:Y:S01]  /*c5f0*/  STS.U8 [R251+UR9+0x7500], R124 ;  /* 0x0075007cfb007988 */ /* 0x000fe20008000009 */
[----:B------:R-:W-:-:S03]  /*c600*/  LEA.HI.X.SX32 R116, R116, R126, 0x1, P1 ;  /* 0x0000007e74747211 */ /* 0x000fc600008f0eff */
[----:B------:R-:W-:Y:S04]  /*c610*/  STS.U8 [R251+UR9+0x7900], R138 ;  /* 0x0079008afb007988 */ /* 0x000fe80008000009 */
[----:B------:R-:W-:Y:S04]  /*c620*/  STS.U8 [R251+UR9+0x7d00], R131 ;  /* 0x007d0083fb007988 */ /* 0x000fe80008000009 */
[----:B------:R-:W-:Y:S04]  /*c630*/  STS.U8 [R173+UR9+0x200], R139 ;  /* 0x0002008bad007988 */ /* 0x000fe80008000009 */
[----:B------:R-:W-:Y:S04]  /*c640*/  STS.U8 [R173+UR9+0x600], R141 ;  /* 0x0006008dad007988 */ /* 0x000fe80008000009 */
[----:B------:R-:W-:Y:S01]  /*c650*/  STS.U8 [R173+UR9+0xa00], R140 ;  /* 0x000a008cad007988 */ /* 0x000fe20008000009 */
[----:B0-----:R-:W-:-:S03]  /*c660*/  @P0 IMAD.MOV.U32 R118, RZ, RZ, R115 ;  /* 0x000000ffff760224 */ /* 0x001fc600078e0073 */
[----:B------:R-:W-:Y:S01]  /*c670*/  STS.U8 [R173+UR9+0xe00], R143 ;  /* 0x000e008fad007988 */ /* 0x000fe20008000009 */
[----:B------:R-:W-:-:S03]  /*c680*/  @P0 IMAD.MOV.U32 R119, RZ, RZ, R116 ;  /* 0x000000ffff770224 */ /* 0x000fc600078e0074 */
[----:B------:R0:W-:Y:S01]  /*c690*/  STS.U8 [R173+UR9+0x1200], R142 ;  /* 0x0012008ead007988 */ /* 0x0001e20008000009 */
[----:B------:R-:W-:Y:S02]  /*c6a0*/  IMAD R195, R21, UR7, RZ ;  /* 0x0000000715c37c24 */ /* 0x000fe4000f8e02ff */
[----:B------:R-:W-:Y:S01]  /*c6b0*/  IMAD R203, R22, UR7, RZ ;  /* 0x0000000716cb7c24 */ /* 0x000fe2000f8e02ff */
[----:B------:R-:W5:Y:S01]  /*c6c0*/  LDL.LU R29, [R1+0x23c] ;  /* 0x00023c00011d7983 */ /* 0x000f620000300800 */
[----:B0-----:R-:W-:-:S06]  /*c6d0*/  PRMT R142, RZ, 0x7610, R142 ;  /* 0x00007610ff8e7816 */ /* 0x001fcc000000008e */
[----:B------:R0:W2:Y:S02]  /*c6e0*/  @P0 LDG.E.U8 R142, desc[UR20][R118.64] ;  /* 0x00000014768e0981 */ /* 0x0000a4000c1e1100 */
[----:B0-----:R-:W-:Y:S01]  /*c6f0*/  IMAD R118, R30, UR7, RZ ;  /* 0x000000071e767c24 */ /* 0x001fe2000f8e02ff */
[----:B------:R-:W-:Y:S02]  /*c700*/  PRMT R141, RZ, 0x7610, R141 ;  /* 0x00007610ff8d7816 */ /* 0x000fe4000000008d */
[----:B------:R-:W-:Y:S01]  /*c710*/  PRMT R138, RZ, 0x7610, R138 ;  /* 0x00007610ff8a7816 */ /* 0x000fe2000000008a */
[----:B------:R-:W-:Y:S01]  /*c720*/  IMAD R124, R25, UR7, RZ ;  /* 0x00000007197c7c24 */ /* 0x000fe2000f8e02ff */
[C---:B------:R-:W-:Y:S02]  /*c730*/  IADD3 R117, P1, PT, R118.reuse, R127, RZ ;  /* 0x0000007f76757210 */ /* 0x040fe40007f3e0ff */
[----:B------:R-:W-:Y:S02]  /*c740*/  PRMT R140, RZ, 0x7610, R140 ;  /* 0x00007610ff8c7816 */ /* 0x000fe4000000008c */
[----:B------:R-:W-:Y:S01]  /*c750*/  PRMT R139, RZ, 0x7610, R139 ;  /* 0x00007610ff8b7816 */ /* 0x000fe2000000008b */
[----:B------:R0:W-:Y:S01]  /*c760*/  STS.U8 [R173+UR9+0x1600], R145 ;  /* 0x00160091ad007988 */ /* 0x0001e20008000009 */
[----:B------:R-:W-:Y:S01]  /*c770*/  LEA.HI.X.SX32 R118, R118, R126, 0x1, P1 ;  /* 0x0000007e76767211 */ /* 0x000fe200008f0eff */
[----:B------:R-:W-:Y:S01]  /*c780*/  @P0 IMAD.MOV.U32 R120, RZ, RZ, R117 ;  /* 0x000000ffff780224 */ /* 0x000fe200078e0075 */
[----:B------:R-:W-:Y:S01]  /*c790*/  PRMT R143, RZ, 0x7610, R143 ;  /* 0x00007610ff8f7816 */ /* 0x000fe2000000008f */
[----:B------:R-:W-:Y:S01]  /*c7a0*/  IMAD R211, R19, UR7, RZ ;  /* 0x0000000713d37c24 */ /* 0x000fe2000f8e02ff */
[----:B------:R-:W5:Y:S01]  /*c7b0*/  LDL.LU R30, [R1+0x238] ;  /* 0x00023800011e7983 */ /* 0x000f620000300800 */
[----:B------:R-:W-:-:S05]  /*c7c0*/  @P0 IMAD.MOV.U32 R121, RZ, RZ, R118 ;  /* 0x000000ffff790224 */ /* 0x000fca00078e0076 */
[----:B------:R1:W2:Y:S02]  /*c7d0*/  @P0 LDG.E.U8 R141, desc[UR20][R120.64] ;  /* 0x00000014788d0981 */ /* 0x0002a4000c1e1100 */
[----:B-1----:R-:W-:Y:S02]  /*c7e0*/  IMAD R120, R27, UR7, RZ ;  /* 0x000000071b787c24 */ /* 0x002fe4000f8e02ff */
[----:B------:R1:W-:Y:S03]  /*c7f0*/  STS.U8 [R173+UR9+0x1a00], R144 ;  /* 0x001a0090ad007988 */ /* 0x0003e60008000009 */
[----:B------:R-:W-:Y:S01]  /*c800*/  IADD3 R119, P1, PT, R120, R127, RZ ;  /* 0x0000007f78777210 */ /* 0x000fe20007f3e0ff */
[----:B------:R-:W-:Y:S01]  /*c810*/  IMAD R219, R20, UR7, RZ ;  /* 0x0000000714db7c24 */ /* 0x000fe2000f8e02ff */
[----:B0-----:R-:W-:Y:S01]  /*c820*/  PRMT R145, RZ, 0x7610, R145 ;  /* 0x00007610ff917816 */ /* 0x001fe20000000091 */
[----:B------:R-:W-:Y:S01]  /*c830*/  IMAD R227, R17, UR7, RZ ;  /* 0x0000000711e37c24 */ /* 0x000fe2000f8e02ff */
[----:B------:R-:W-:Y:S01]  /*c840*/  LEA.HI.X.SX32 R120, R120, R126, 0x1, P1 ;  /* 0x0000007e78787211 */ /* 0x000fe200008f0eff */
[----:B------:R-:W-:Y:S01]  /*c850*/  @P0 IMAD.MOV.U32 R122, RZ, RZ, R119 ;  /* 0x000000ffff7a0224 */ /* 0x000fe200078e0077 */
[----:B------:R-:W5:Y:S03]  /*c860*/  LDL.LU R27, [R1+0x234] ;  /* 0x00023400011b7983 */ /* 0x000f660000300800 */
[----:B------:R-:W-:-:S05]  /*c870*/  @P0 IMAD.MOV.U32 R123, RZ, RZ, R120 ;  /* 0x000000ffff7b0224 */ /* 0x000fca00078e0078 */
[----:B------:R0:W2:Y:S02]  /*c880*/  @P0 LDG.E.U8 R138, desc[UR20][R122.64] ;  /* 0x000000147a8a0981 */ /* 0x0000a4000c1e1100 */
[----:B0-----:R-:W-:Y:S02]  /*c890*/  IMAD R122, R28, UR7, RZ ;  /* 0x000000071c7a7c24 */ /* 0x001fe4000f8e02ff */
[----:B------:R-:W-:Y:S03]  /*c8a0*/  STS.U8 [R173+UR9+0x1e00], R147 ;  /* 0x001e0093ad007988 */ /* 0x000fe60008000009 */
[-C--:B------:R-:W-:Y:S01]  /*c8b0*/  IADD3 R121, P1, PT, R122, R127.reuse, RZ ;  /* 0x0000007f7a797210 */ /* 0x080fe20007f3e0ff */
[----:B------:R-:W-:Y:S01]  /*c8c0*/  IMAD R235, R15, UR7, RZ ;  /* 0x000000070feb7c24 */ /* 0x000fe2000f8e02ff */
[----:B-1----:R-:W-:Y:S01]  /*c8d0*/  PRMT R144, RZ, 0x7610, R144 ;  /* 0x00007610ff907816 */ /* 0x002fe20000000090 */
[----:B------:R-:W-:Y:S01]  /*c8e0*/  IMAD R243, R16, UR7, RZ ;  /* 0x0000000710f37c24 */ /* 0x000fe2000f8e02ff */
[-C--:B------:R-:W-:Y:S01]  /*c8f0*/  LEA.HI.X.SX32 R122, R122, R126.reuse, 0x1, P1 ;  /* 0x0000007e7a7a7211 */ /* 0x080fe200008f0eff */
[----:B------:R-:W-:Y:S01]  /*c900*/  IMAD R251, R13, UR7, RZ ;  /* 0x000000070dfb7c24 */ /* 0x000fe2000f8e02ff */
[C---:B------:R-:W-:Y:S01]  /*c910*/  IADD3 R123, P1, PT, R124.reuse, R127, RZ ;  /* 0x0000007f7c7b7210 */ /* 0x040fe20007f3e0ff */
[----:B------:R-:W-:Y:S01]  /*c920*/  @P0 IMAD.MOV.U32 R130, RZ, RZ, R121 ;  /* 0x000000ffff820224 */ /* 0x000fe200078e0079 */
[----:B------:R-:W5:Y:S01]  /*c930*/  LDL.LU R28, [R1+0x230] ;  /* 0x00023000011c7983 */ /* 0x000f620000300800 */
[----:B------:R-:W-:Y:S01]  /*c940*/  @P0 IMAD.MOV.U32 R131, RZ, RZ, R122 ;  /* 0x000000ffff830224 */ /* 0x000fe200078e007a */
[----:B------:R-:W-:-:S02]  /*c950*/  LEA.HI.X.SX32 R124, R124, R126, 0x1, P1 ;  /* 0x0000007e7c7c7211 */ /* 0x000fc400008f0eff */
[----:B------:R0:W-:Y:S04]  /*c960*/  STS.U8 [R173+UR9+0x2200], R146 ;  /* 0x00220092ad007988 */ /* 0x0001e80008000009 */
[----:B------:R1:W2:Y:S04]  /*c970*/  @P0 LDG.E.U8 R140, desc[UR20][R130.64] ;  /* 0x00000014828c0981 */ /* 0x0002a8000c1e1100 */
[----:B------:R-:W5:Y:S01]  /*c980*/  LDL.LU R25, [R1+0x22c] ;  /* 0x00022c0001197983 */ /* 0x000f620000300800 */
[----:B-1----:R-:W-:Y:S02]  /*c990*/  @P0 IMAD.MOV.U32 R130, RZ, RZ, R123 ;  /* 0x000000ffff820224 */ /* 0x002fe400078e007b */
[----:B------:R-:W-:-:S05]  /*c9a0*/  @P0 IMAD.MOV.U32 R131, RZ, RZ, R124 ;  /* 0x000000ffff830224 */ /* 0x000fca00078e007c */
[----:B------:R1:W2:Y:S02]  /*c9b0*/  @P0 LDG.E.U8 R139, desc[UR20][R130.64] ;  /* 0x00000014828b0981 */ /* 0x0002a4000c1e1100 */
[----:B-1----:R-:W-:Y:S02]  /*c9c0*/  IMAD R130, R26, UR7, RZ ;  /* 0x000000071a827c24 */ /* 0x002fe4000f8e02ff */
[----:B------:R-:W-:Y:S03]  /*c9d0*/  STS.U8 [R173+UR9+0x2600], R149 ;  /* 0x00260095ad007988 */ /* 0x000fe60008000009 */
[CC--:B------:R-:W-:Y:S01]  /*c9e0*/  IADD3 R131, P1, PT, R130.reuse, R127.reuse, RZ ;  /* 0x0000007f82837210 */ /* 0x0c0fe20007f3e0ff */
[----:B------:R-:W5:Y:S03]  /*c9f0*/  LDL.LU R26, [R1+0x228] ;  /* 0x00022800011a7983 */ /* 0x000f660000300800 */
[-C--:B------:R-:W-:Y:S01]  /*ca00*/  LEA.HI.X.SX32 R130, R130, R126.reuse, 0x1, P1 ;  /* 0x0000007e82827211 */ /* 0x080fe200008f0eff */
[----:B0-----:R-:W-:Y:S01]  /*ca10*/  @P0 IMAD.MOV.U32 R146, RZ, RZ, R131 ;  /* 0x000000ffff920224 */ /* 0x001fe200078e0083 */
[CC--:B------:R-:W-:Y:S01]  /*ca20*/  IADD3 R180, P1, PT, R179.reuse, R127.reuse, RZ ;  /* 0x0000007fb3b47210 */ /* 0x0c0fe20007f3e0ff */
[----:B------:R0:W-:Y:S02]  /*ca30*/  STS.U8 [R173+UR9+0x2a00], R148 ;  /* 0x002a0094ad007988 */ /* 0x0001e40008000009 */
[----:B------:R-:W-:Y:S01]  /*ca40*/  @P0 IMAD.MOV.U32 R147, RZ, RZ, R130 ;  /* 0x000000ffff930224 */ /* 0x000fe200078e0082 */
[----:B------:R-:W-:Y:S01]  /*ca50*/  LEA.HI.X.SX32 R179, R179, R126, 0x1, P1 ;  /* 0x0000007eb3b37211 */ /* 0x000fe200008f0eff */
[----:B------:R-:W5:Y:S01]  /*ca60*/  LDL.LU R23, [R1+0x224] ;  /* 0x0002240001177983 */ /* 0x000f620000300800 */
[----:B------:R-:W-:-:S03]  /*ca70*/  IADD3 R188, P1, PT, R187, R127, RZ ;  /* 0x0000007fbbbc7210 */ /* 0x000fc60007f3e0ff */
[----:B------:R1:W2:Y:S01]  /*ca80*/  @P0 LDG.E.U8 R144, desc[UR20][R146.64] ;  /* 0x0000001492900981 */ /* 0x0002a2000c1e1100 */
[-C--:B------:R-:W-:Y:S02]  /*ca90*/  LEA.HI.X.SX32 R187, R187, R126.reuse, 0x1, P1 ;  /* 0x0000007ebbbb7211 */ /* 0x080fe400008f0eff */
[C---:B------:R-:W-:Y:S01]  /*caa0*/  IADD3 R196, P1, PT, R195.reuse, R127, RZ ;  /* 0x0000007fc3c47210 */ /* 0x040fe20007f3e0ff */
[----:B------:R0:W-:Y:S04]  /*cab0*/  STS.U8 [R173+UR9+0x2e00], R151 ;  /* 0x002e0097ad007988 */ /* 0x0001e80008000009 */
[----:B------:R-:W5:Y:S01]  /*cac0*/  LDL.LU R24, [R1+0x220] ;  /* 0x0002200001187983 */ /* 0x000f620000300800 */
[----:B-1----:R-:W-:Y:S02]  /*cad0*/  @P0 IMAD.MOV.U32 R146, RZ, RZ, R180 ;  /* 0x000000ffff920224 */ /* 0x002fe400078e00b4 */
[----:B------:R-:W-:Y:S01]  /*cae0*/  @P0 IMAD.MOV.U32 R147, RZ, RZ, R179 ;  /* 0x000000ffff930224 */ /* 0x000fe200078e00b3 */
[----:B------:R-:W-:Y:S01]  /*caf0*/  LEA.HI.X.SX32 R195, R195, R126, 0x1, P1 ;  /* 0x0000007ec3c37211 */ /* 0x000fe200008f0eff */
[----:B0-----:R-:W-:-:S02]  /*cb00*/  @P0 IMAD.MOV.U32 R148, RZ, RZ, R188 ;  /* 0x000000ffff940224 */ /* 0x001fc400078e00bc */
[----:B------:R-:W-:Y:S01]  /*cb10*/  @P0 IMAD.MOV.U32 R149, RZ, RZ, R187 ;  /* 0x000000ffff950224 */ /* 0x000fe200078e00bb */
[----:B------:R0:W2:Y:S04]  /*cb20*/  @P0 LDG.E.U8 R143, desc[UR20][R146.64] ;  /* 0x00000014928f0981 */ /* 0x0000a8000c1e1100 */
[----:B------:R1:W-:Y:S01]  /*cb30*/  STS.U8 [R173+UR9+0x3200], R150 ;  /* 0x00320096ad007988 */ /* 0x0003e20008000009 */
[----:B------:R-:W-:-:S03]  /*cb40*/  PRMT R151, RZ, 0x7610, R151 ;  /* 0x00007610ff977816 */ /* 0x000fc60000000097 */
[----:B------:R-:W5:Y:S01]  /*cb50*/  LDL.LU R21, [R1+0x21c] ;  /* 0x00021c0001157983 */ /* 0x000f620000300800 */
[----:B0-----:R-:W-:Y:S02]  /*cb60*/  PRMT R146, RZ, 0x7610, R146 ;  /* 0x00007610ff927816 */ /* 0x001fe40000000092 */
[C---:B------:R-:W-:Y:S01]  /*cb70*/  IADD3 R204, P1, PT, R203.reuse, R127, RZ ;  /* 0x0000007fcbcc7210 */ /* 0x040fe20007f3e0ff */
[----:B------:R-:W-:Y:S04]  /*cb80*/  STS.U8 [R173+UR9+0x3600], R153 ;  /* 0x00360099ad007988 */ /* 0x000fe80008000009 */
[----:B------:R0:W2:Y:S01]  /*cb90*/  @P0 LDG.E.U8 R146, desc[UR20][R148.64] ;  /* 0x0000001494920981 */ /* 0x0000a2000c1e1100 */
[----:B-1----:R-:W-:Y:S02]  /*cba0*/  PRMT R150, RZ, 0x7610, R150 ;  /* 0x00007610ff967816 */ /* 0x002fe40000000096 */
[----:B------:R-:W-:Y:S01]  /*cbb0*/  PRMT R147, RZ, 0x7610, R147 ;  /* 0x00007610ff937816 */ /* 0x000fe20000000093 */
[----:B------:R-:W5:Y:S01]  /*cbc0*/  LDL.LU R22, [R1+0x218] ;  /* 0x0002180001167983 */ /* 0x000f620000300800 */
[----:B------:R-:W-:Y:S01]  /*cbd0*/  LEA.HI.X.SX32 R203, R203, R126, 0x1, P1 ;  /* 0x0000007ecbcb7211 */ /* 0x000fe200008f0eff */
[----:B0-----:R-:W-:-:S02]  /*cbe0*/  @P0 IMAD.MOV.U32 R148, RZ, RZ, R196 ;  /* 0x000000ffff940224 */ /* 0x001fc400078e00c4 */
[----:B------:R-:W-:Y:S01]  /*cbf0*/  @P0 IMAD.MOV.U32 R149, RZ, RZ, R195 ;  /* 0x000000ffff950224 */ /* 0x000fe200078e00c3 */
[----:B------:R0:W-:Y:S04]  /*cc00*/  STS.U8 [R173+UR9+0x3a00], R152 ;  /* 0x003a0098ad007988 */ /* 0x0001e80008000009 */
[----:B------:R1:W2:Y:S01]  /*cc10*/  @P0 LDG.E.U8 R145, desc[UR20][R148.64] ;  /* 0x0000001494910981 */ /* 0x0002a2000c1e1100 */
[----:B------:R-:W-:-:S03]  /*cc20*/  IADD3 R212, P1, PT, R211, R127, RZ ;  /* 0x0000007fd3d47210 */ /* 0x000fc60007f3e0ff */
[----:B------:R-:W5:Y:S01]  /*cc30*/  LDL.LU R19, [R1+0x214] ;  /* 0x0002140001137983 */ /* 0x000f620000300800 */
[-C--:B------:R-:W-:Y:S02]  /*cc40*/  LEA.HI.X.SX32 R211, R211, R126.reuse, 0x1, P1 ;  /* 0x0000007ed3d37211 */ /* 0x080fe400008f0eff */
[CC--:B------:R-:W-:Y:S01]  /*cc50*/  IADD3 R220, P1, PT, R219.reuse, R127.reuse, RZ ;  /* 0x0000007fdbdc7210 */ /* 0x0c0fe20007f3e0ff */
[----:B------:R-:W-:Y:S03]  /*cc60*/  STS.U8 [R173+UR9+0x3e00], R155 ;  /* 0x003e009bad007988 */ /* 0x000fe60008000009 */
[----:B------:R-:W-:Y:S01]  /*cc70*/  LEA.HI.X.SX32 R219, R219, R126, 0x1, P1 ;  /* 0x0000007edbdb7211 */ /* 0x000fe200008f0eff */
[----:B------:R0:W-:Y:S01]  /*cc80*/  STS.U8 [R173+UR9+0x4200], R154 ;  /* 0x0042009aad007988 */ /* 0x0001e20008000009 */
[----:B------:R-:W-:Y:S01]  /*cc90*/  IADD3 R228, P1, PT, R227, R127, RZ ;  /* 0x0000007fe3e47210 */ /* 0x000fe20007f3e0ff */
[----:B-1----:R-:W-:-:S02]  /*cca0*/  @P0 IMAD.MOV.U32 R148, RZ, RZ, R204 ;  /* 0x000000ffff940224 */ /* 0x002fc400078e00cc */
[----:B------:R-:W-:Y:S01]  /*ccb0*/  STS.U8 [R173+UR9+0x4600], R161 ;  /* 0x004600a1ad007988 */ /* 0x000fe20008000009 */
[----:B------:R-:W-:Y:S01]  /*ccc0*/  @P0 IMAD.MOV.U32 R149, RZ, RZ, R203 ;  /* 0x000000ffff950224 */ /* 0x000fe200078e00cb */
[----:B------:R-:W-:Y:S02]  /*ccd0*/  LEA.HI.X.SX32 R227, R227, R126, 0x1, P1 ;  /* 0x0000007ee3e37211 */ /* 0x000fe400008f0eff */
[----:B----4-:R-:W-:Y:S01]  /*cce0*/  STS.U8 [R173+UR9+0x4a00], R160 ;  /* 0x004a00a0ad007988 */ /* 0x010fe20008000009 */
[----:B------:R-:W-:-:S03]  /*ccf0*/  IADD3 R236, P1, PT, R235, R127, RZ ;  /* 0x0000007febec7210 */ /* 0x000fc60007f3e0ff */
[----:B------:R-:W-:Y:S04]  /*cd00*/  STS.U8 [R173+UR9+0x4e00], R166 ;  /* 0x004e00a6ad007988 */ /* 0x000fe80008000009 */
[----:B------:R-:W-:Y:S04]  /*cd10*/  STS.U8 [R173+UR9+0x5200], R165 ;  /* 0x005200a5ad007988 */ /* 0x000fe80008000009 */
[----:B------:R-:W-:Y:S01]  /*cd20*/  STS.U8 [R173+UR9+0x5600], R172 ;  /* 0x005600acad007988 */ /* 0x000fe20008000009 */
[----:B0-----:R-:W-:-:S03]  /*cd30*/  @P0 IMAD.MOV.U32 R152, RZ, RZ, R212 ;  /* 0x000000ffff980224 */ /* 0x001fc600078e00d4 */
[----:B---3--:R-:W-:Y:S01]  /*cd40*/  STS.U8 [R173+UR9+0x5a00], R170 ;  /* 0x005a00aaad007988 */ /* 0x008fe20008000009 */
[----:B------:R-:W-:Y:S01]  /*cd50*/  @P0 IMAD.MOV.U32 R153, RZ, RZ, R211 ;  /* 0x000000ffff990224 */ /* 0x000fe200078e00d3 */
[----:B------:R-:W-:Y:S02]  /*cd60*/  LEA.HI.X.SX32 R235, R235, R126, 0x1, P1 ;  /* 0x0000007eebeb7211 */ /* 0x000fe400008f0eff */
[----:B------:R-:W-:Y:S01]  /*cd70*/  STS.U8 [R173+UR9+0x5e00], R171 ;  /* 0x005e00abad007988 */ /* 0x000fe20008000009 */
[----:B------:R-:W-:-:S03]  /*cd80*/  IADD3 R244, P1, PT, R243, R127, RZ ;  /* 0x0000007ff3f47210 */ /* 0x000fc60007f3e0ff */
[----:B------:R0:W3:Y:S01]  /*cd90*/  @P0 LDG.E.U8 R151, desc[UR20][R148.64] ;  /* 0x0000001494970981 */ /* 0x0000e2000c1e1100 */
[----:B------:R-:W-:-:S03]  /*cda0*/  LOP3.LUT R154, R96, 0x60, RZ, 0x3c, !PT ;  /* 0x00000060609a7812 */ /* 0x000fc600078e3cff */
[----:B------:R-:W-:Y:S04]  /*cdb0*/  STS.U8 [R173+UR9+0x6200], R168 ;  /* 0x006200a8ad007988 */ /* 0x000fe80008000009 */
[----:B------:R-:W-:Y:S01]  /*cdc0*/  STS.U8 [R173+UR9+0x6600], R169 ;  /* 0x006600a9ad007988 */ /* 0x000fe20008000009 */
[----:B0-----:R-:W-:-:S03]  /*cdd0*/  PRMT R148, RZ, 0x7610, R148 ;  /* 0x00007610ff947816 */ /* 0x001fc60000000094 */
[----:B------:R-:W-:Y:S01]  /*cde0*/  STS.U8 [R173+UR9+0x6a00], R164 ;  /* 0x006a00a4ad007988 */ /* 0x000fe20008000009 */
[----:B------:R-:W-:-:S03]  /*cdf0*/  LEA.HI.X.SX32 R243, R243, R126, 0x1, P1 ;  /* 0x0000007ef3f37211 */ /* 0x000fc600008f0eff */
[----:B------:R-:W-:Y:S01]  /*ce00*/  STS.U8 [R173+UR9+0x6e00], R167 ;  /* 0x006e00a7ad007988 */ /* 0x000fe20008000009 */
[----:B------:R-:W-:-:S03]  /*ce10*/  IADD3 R252, P1, PT, R251, R127, RZ ;  /* 0x0000007ffbfc7210 */ /* 0x000fc60007f3e0ff */
[----:B------:R-:W-:Y:S04]  /*ce20*/  STS.U8 [R173+UR9+0x7200], R162 ;  /* 0x007200a2ad007988 */ /* 0x000fe80008000009 */
[----:B------:R-:W-:Y:S04]  /*ce30*/  STS.U8 [R173+UR9+0x7600], R163 ;  /* 0x007600a3ad007988 */ /* 0x000fe80008000009 */
[----:B------:R0:W4:Y:S04]  /*ce40*/  @P0 LDG.E.U8 R148, desc[UR20][R152.64] ;  /* 0x0000001498940981 */ /* 0x000128000c1e1100 */
[----:B------:R-:W-:Y:S04]  /*ce50*/  STS.U8 [R173+UR9+0x7a00], R159 ;  /* 0x007a009fad007988 */ /* 0x000fe80008000009 */
[----:B------:R-:W-:Y:S01]  /*ce60*/  STS.U8 [R173+UR9+0x7e00], R158 ;  /* 0x007e009ead007988 */ /* 0x000fe20008000009 */
[----:B0-----:R-:W-:-:S02]  /*ce70*/  @P0 IMAD.MOV.U32 R152, RZ, RZ, R220 ;  /* 0x000000ffff980224 */ /* 0x001fc400078e00dc */
[----:B------:R-:W-:Y:S01]  /*ce80*/  @P0 IMAD.MOV.U32 R153, RZ, RZ, R219 ;  /* 0x000000ffff990224 */ /* 0x000fe200078e00db */
[----:B------:R0:W-:Y:S01]  /*ce90*/  STS.U8 [R154+UR9+0x7f00], R18 ;  /* 0x007f00129a007988 */ /* 0x0001e20008000009 */
[----:B------:R-:W-:-:S03]  /*cea0*/  LEA.HI.X.SX32 R251, R251, R126, 0x1, P1 ;  /* 0x0000007efbfb7211 */ /* 0x000fc600008f0eff */
[----:B------:R-:W-:Y:S04]  /*ceb0*/  STS.U8 [R154+UR9+0x300], R157 ;  /* 0x0003009d9a007988 */ /* 0x000fe80008000009 */
[----:B--2---:R-:W-:Y:S04]  /*cec0*/  STS.U8 [R154+UR9+0x700], R156 ;  /* 0x0007009c9a007988 */ /* 0x004fe80008000009 */
[----:B------:R1:W2:Y:S01]  /*ced0*/  @P0 LDG.E.U8 R150, desc[UR20][R152.64] ;  /* 0x0000001498960981 */ /* 0x0002a2000c1e1100 */
[----:B------:R-:W-:-:S03]  /*cee0*/  PRMT R149, RZ, 0x7610, R149 ;  /* 0x00007610ff957816 */ /* 0x000fc60000000095 */
[----:B------:R-:W5:Y:S04]  /*cef0*/  LDL.LU R20, [R1+0x210] ;  /* 0x0002100001147983 */ /* 0x000f680000300800 */
[----:B------:R-:W5:Y:S01]  /*cf00*/  LDL.LU R17, [R1+0x20c] ;  /* 0x00020c0001117983 */ /* 0x000f620000300800 */
[----:B-1----:R-:W-:Y:S02]  /*cf10*/  @P0 IMAD.MOV.U32 R152, RZ, RZ, R228 ;  /* 0x000000ffff980224 */ /* 0x002fe400078e00e4 */
[----:B------:R-:W-:Y:S01]  /*cf20*/  @P0 IMAD.MOV.U32 R153, RZ, RZ, R227 ;  /* 0x000000ffff990224 */ /* 0x000fe200078e00e3 */
[----:B0-----:R-:W5:Y:S04]  /*cf30*/  LDL.LU R18, [R1+0x208] ;  /* 0x0002080001127983 */ /* 0x001f680000300800 */
[----:B------:R0:W-:Y:S04]  /*cf40*/  STS.U8 [R154+UR9+0xb00], R142 ;  /* 0x000b008e9a007988 */ /* 0x0001e80008000009 */
[----:B------:R1:W2:Y:S04]  /*cf50*/  @P0 LDG.E.U8 R147, desc[UR20][R152.64] ;  /* 0x0000001498930981 */ /* 0x0002a8000c1e1100 */
[----:B------:R-:W5:Y:S01]  /*cf60*/  LDL.LU R15, [R1+0x204] ;  /* 0x00020400010f7983 */ /* 0x000f620000300800 */
[----:B0-----:R-:W-:-:S03]  /*cf70*/  PRMT R142, RZ, 0x7610, R142 ;  /* 0x00007610ff8e7816 */ /* 0x001fc6000000008e */
[----:B------:R-:W5:Y:S01]  /*cf80*/  LDL.LU R16, [R1+0x200] ;  /* 0x0002000001107983 */ /* 0x000f620000300800 */
[----:B-1----:R-:W-:Y:S02]  /*cf90*/  @P0 IMAD.MOV.U32 R152, RZ, RZ, R236 ;  /* 0x000000ffff980224 */ /* 0x002fe400078e00ec */
[----:B------:R-:W-:Y:S01]  /*cfa0*/  @P0 IMAD.MOV.U32 R153, RZ, RZ, R235 ;  /* 0x000000ffff990224 */ /* 0x000fe200078e00eb */
[----:B------:R-:W5:Y:S04]  /*cfb0*/  LDL.LU R13, [R1+0x1fc] ;  /* 0x0001fc00010d7983 */ /* 0x000f680000300800 */
[----:B------:R0:W2:Y:S04]  /*cfc0*/  @P0 LDG.E.U8 R149, desc[UR20][R152.64] ;  /* 0x0000001498950981 */ /* 0x0000a8000c1e1100 */
[----:B------:R1:W-:Y:S01]  /*cfd0*/  STS.U8 [R154+UR9+0xf00], R141 ;  /* 0x000f008d9a007988 */ /* 0x0003e20008000009 */
[----:B0-----:R-:W-:-:S02]  /*cfe0*/  @P0 IMAD.MOV.U32 R152, RZ, RZ, R244 ;  /* 0x000000ffff980224 */ /* 0x001fc400078e00f4 */
[----:B------:R-:W-:Y:S01]  /*cff0*/  @P0 IMAD.MOV.U32 R153, RZ, RZ, R243 ;  /* 0x000000ffff990224 */ /* 0x000fe200078e00f3 */
[----:B-1----:R-:W-:-:S06]  /*d000*/  PRMT R141, RZ, 0x7610, R141 ;  /* 0x00007610ff8d7816 */ /* 0x002fcc000000008d */
[----:B------:R-:W2:Y:S04]  /*d010*/  @P0 LDG.E.U8 R141, desc[UR20][R152.64] ;  /* 0x00000014988d0981 */ /* 0x000ea8000c1e1100 */
[----:B------:R0:W-:Y:S02]  /*d020*/  STS.U8 [R154+UR9+0x1300], R138 ;  /* 0x0013008a9a007988 */ /* 0x0001e40008000009 */
[----:B0-----:R-:W-:Y:S02]  /*d030*/  @P0 IMAD.MOV.U32 R138, RZ, RZ, R252 ;  /* 0x000000ffff8a0224 */ /* 0x001fe400078e00fc */
[----:B------:R-:W-:Y:S04]  /*d040*/  STS.U8 [R154+UR9+0x1700], R140 ;  /* 0x0017008c9a007988 */ /* 0x000fe80008000009 */
[----:B------:R0:W-:Y:S02]  /*d050*/  STS.U8 [R154+UR9+0x1b00], R139 ;  /* 0x001b008b9a007988 */ /* 0x0001e40008000009 */
[----:B0-----:R-:W-:-:S05]  /*d060*/  @P0 IMAD.MOV.U32 R139, RZ, RZ, R251 ;  /* 0x000000ffff8b0224 */ /* 0x001fca00078e00fb */
[----:B------:R0:W2:Y:S02]  /*d070*/  @P0 LDG.E.U8 R142, desc[UR20][R138.64] ;  /* 0x000000148a8e0981 */ /* 0x0000a4000c1e1100 */
[----:B0-----:R-:W-:Y:S01]  /*d080*/  IMAD R138, R14, UR7, RZ ;  /* 0x000000070e8a7c24 */ /* 0x001fe2000f8e02ff */
[----:B------:R-:W-:Y:S01]  /*d090*/  PRMT R140, RZ, 0x7610, R140 ;  /* 0x00007610ff8c7816 */ /* 0x000fe2000000008c */
[----:B------:R-:W5:Y:S03]  /*d0a0*/  LDL.LU R14, [R1+0x1f8] ;  /* 0x0001f800010e7983 */ /* 0x000f660000300800 */
[----:B------:R-:W-:-:S04]  /*d0b0*/  IADD3 R139, P1, PT, R138, R127, RZ ;  /* 0x0000007f8a8b7210 */ /* 0x000fc80007f3e0ff */
[----:B------:R-:W-:Y:S01]  /*d0c0*/  LEA.HI.X.SX32 R152, R138, R126, 0x1, P1 ;  /* 0x0000007e8a987211 */ /* 0x000fe200008f0eff */
[----:B------:R0:W-:Y:S01]  /*d0d0*/  STL [R1+0x1c], R139 ;  /* 0x00001c8b01007387 */ /* 0x0001e20000100800 */
[----:B------:R-:W-:-:S03]  /*d0e0*/  @P0 IMAD.MOV.U32 R138, RZ, RZ, R139 ;  /* 0x000000ffff8a0224 */ /* 0x000fc600078e008b */
[----:B0-----:R-:W-:Y:S01]  /*d0f0*/  @P0 IMAD.MOV.U32 R139, RZ, RZ, R152 ;  /* 0x000000ffff8b0224 */ /* 0x001fe200078e0098 */
[----:B------:R-:W-:Y:S04]  /*d100*/  STS.U8 [R154+UR9+0x1f00], R144 ;  /* 0x001f00909a007988 */ /* 0x000fe80008000009 */
[----:B------:R0:W2:Y:S04]  /*d110*/  @P0 LDG.E.U8 R140, desc[UR20][R138.64] ;  /* 0x000000148a8c0981 */ /* 0x0000a8000c1e1100 */
[----:B------:R1:W-:Y:S01]  /*d120*/  STS.U8 [R154+UR9+0x2300], R143 ;  /* 0x0023008f9a007988 */ /* 0x0003e20008000009 */
[----:B0-----:R-:W-:-:S05]  /*d130*/  IMAD R138, R11, UR7, RZ ;  /* 0x000000070b8a7c24 */ /* 0x001fca000f8e02ff */
[C---:B-1----:R-:W-:Y:S01]  /*d140*/  IADD3 R143, P1, PT, R138.reuse, R127, RZ ;  /* 0x0000007f8a8f7210 */ /* 0x042fe20007f3e0ff */
[----:B------:R-:W-:Y:S03]  /*d150*/  STL [R1+0x18], R152 ;  /* 0x0000189801007387 */ /* 0x000fe60000100800 */
[----:B------:R-:W-:Y:S01]  /*d160*/  LEA.HI.X.SX32 R144, R138, R126, 0x1, P1 ;  /* 0x0000007e8a907211 */ /* 0x000fe200008f0eff */
[----:B------:R-:W5:Y:S01]  /*d170*/  LDL.LU R11, [R1+0x1f4] ;  /* 0x0001f400010b7983 */ /* 0x000f620000300800 */
[----:B------:R-:W-:Y:S01]  /*d180*/  IMAD R138, R12, UR7, RZ ;  /* 0x000000070c8a7c24 */ /* 0x000fe2000f8e02ff */
[----:B------:R-:W-:Y:S02]  /*d190*/  PRMT R139, RZ, 0x7610, R139 ;  /* 0x00007610ff8b7816 */ /* 0x000fe4000000008b */
[----:B------:R-:W-:Y:S04]  /*d1a0*/  STS.U8 [R154+UR9+0x2700], R146 ;  /* 0x002700929a007988 */ /* 0x000fe80008000009 */
[----:B------:R-:W-:Y:S04]  /*d1b0*/  STL [R1+0x3c], R143 ;  /* 0x00003c8f01007387 */ /* 0x000fe80000100800 */
[----:B------:R0:W-:Y:S04]  /*d1c0*/  STS.U8 [R154+UR9+0x2b00], R145 ;  /* 0x002b00919a007988 */ /* 0x0001e80008000009 */
[----:B------:R1:W-:Y:S04]  /*d1d0*/  STL [R1+0x38], R144 ;  /* 0x0000389001007387 */ /* 0x0003e80000100800 */
[----:B------:R-:W5:Y:S01]  /*d1e0*/  LDL.LU R12, [R1+0x1f0] ;  /* 0x0001f000010c7983 */ /* 0x000f620000300800 */
[----:B0-----:R-:W-:-:S02]  /*d1f0*/  @P0 IMAD.MOV.U32 R145, RZ, RZ, R144 ;  /* 0x000000ffff910224 */ /* 0x001fc400078e0090 */
[----:B-1----:R-:W-:Y:S01]  /*d200*/  @P0 IMAD.MOV.U32 R144, RZ, RZ, R143 ;  /* 0x000000ffff900224 */ /* 0x002fe200078e008f */
[----:B------:R-:W-:-:S04]  /*d210*/  IADD3 R143, P1, PT, R138, R127, RZ ;  /* 0x0000007f8a8f7210 */ /* 0x000fc80007f3e0ff */
[----:B------:R0:W2:Y:S04]  /*d220*/  @P0 LDG.E.U8 R139, desc[UR20][R144.64] ;  /* 0x00000014908b0981 */ /* 0x0000a8000c1e1100 */
[----:B------:R-:W-:Y:S01]  /*d230*/  STL [R1+0x5c], R143 ;  /* 0x00005c8f01007387 */ /* 0x000fe20000100800 */
[----:B0-----:R-:W-:Y:S02]  /*d240*/  LEA.HI.X.SX32 R144, R138, R126, 0x1, P1 ;  /* 0x0000007e8a907211 */ /* 0x001fe400008f0eff */
[----:B------:R-:W-:-:S03]  /*d250*/  PRMT R138, RZ, 0x7610, R138 ;  /* 0x00007610ff8a7816 */ /* 0x000fc6000000008a */
[----:B------:R0:W-:Y:S01]  /*d260*/  STL [R1+0x58], R144 ;  /* 0x0000589001007387 */ /* 0x0001e20000100800 */
[----:B------:R-:W-:Y:S02]  /*d270*/  @P0 IMAD.MOV.U32 R145, RZ, RZ, R144 ;  /* 0x000000ffff910224 */ /* 0x000fe400078e0090 */
[----:B0-----:R-:W-:-:S05]  /*d280*/  @P0 IMAD.MOV.U32 R144, RZ, RZ, R143 ;  /* 0x000000ffff900224 */ /* 0x001fca00078e008f */
[----:B------:R0:W2:Y:S01]  /*d290*/  @P0 LDG.E.U8 R138, desc[UR20][R144.64] ;  /* 0x00000014908a0981 */ /* 0x0000a2000c1e1100 */
[----:B------:R-:W-:-:S03]  /*d2a0*/  IMAD R143, R9, UR7, RZ ;  /* 0x00000007098f7c24 */ /* 0x000fc6000f8e02ff */
[----:B------:R-:W5:Y:S02]  /*d2b0*/  LDL.LU R9, [R1+0x1ec] ;  /* 0x0001ec0001097983 */ /* 0x000f640000300800 */
[----:B0-----:R-:W-:-:S04]  /*d2c0*/  IADD3 R144, P1, PT, R143, R127, RZ ;  /* 0x0000007f8f907210 */ /* 0x001fc80007f3e0ff */
[----:B------:R-:W-:Y:S02]  /*d2d0*/  LEA.HI.X.SX32 R145, R143, R126, 0x1, P1 ;  /* 0x0000007e8f917211 */ /* 0x000fe400008f0eff */
[----:B------:R-:W-:Y:S01]  /*d2e0*/  PRMT R143, RZ, 0x7610, R143 ;  /* 0x00007610ff8f7816 */ /* 0x000fe2000000008f */
[----:B------:R0:W-:Y:S05]  /*d2f0*/  STL [R1+0x7c], R144 ;  /* 0x00007c9001007387 */ /* 0x0001ea0000100800 */
[----:B------:R0:W2:Y:S04]  /*d300*/  @P0 LDG.E.U8 R143, desc[UR20][R144.64] ;  /* 0x00000014908f0981 */ /* 0x0000a8000c1e1100 */
[----:B------:R1:W-:Y:S01]  /*d310*/  STL [R1+0x78], R145 ;  /* 0x0000789101007387 */ /* 0x0003e20000100800 */
[----:B0-----:R-:W-:-:S03]  /*d320*/  IMAD R144, R10, UR7, RZ ;  /* 0x000000070a907c24 */ /* 0x001fc6000f8e02ff */
[----:B---3--:R-:W-:Y:S02]  /*d330*/  STS.U8 [R154+UR9+0x2f00], R151 ;  /* 0x002f00979a007988 */ /* 0x008fe40008000009 */
[C---:B-1----:R-:W-:Y:S02]  /*d340*/  IADD3 R145, P1, PT, R144.reuse, R127, RZ ;  /* 0x0000007f90917210 */ /* 0x042fe40007f3e0ff */
[----:B----4-:R-:W-:Y:S02]  /*d350*/  STS.U8 [R154+UR9+0x3300], R148 ;  /* 0x003300949a007988 */ /* 0x010fe40008000009 */
[----:B------:R-:W-:Y:S02]  /*d360*/  LEA.HI.X.SX32 R146, R144, R126, 0x1, P1 ;  /* 0x0000007e90927211 */ /* 0x000fe400008f0eff */
[----:B------:R-:W5:Y:S01]  /*d370*/  LDL.LU R10, [R1+0x1e8] ;  /* 0x0001e800010a7983 */ /* 0x000f620000300800 */
[----:B------:R-:W-:-:S03]  /*d380*/  @P0 IMAD.MOV.U32 R144, RZ, RZ, R145 ;  /* 0x000000ffff900224 */ /* 0x000fc600078e0091 */
[----:B--2---:R-:W-:Y:S04]  /*d390*/  STS.U8 [R154+UR9+0x3700], R150 ;  /* 0x003700969a007988 */ /* 0x004fe80008000009 */
[----:B------:R0:W-:Y:S02]  /*d3a0*/  STL [R1+0x9c], R145 ;  /* 0x00009c9101007387 */ /* 0x0001e40000100800 */
[----:B0-----:R-:W-:Y:S02]  /*d3b0*/  @P0 IMAD.MOV.U32 R145, RZ, RZ, R146 ;  /* 0x000000ffff910224 */ /* 0x001fe400078e0092 */
[----:B------:R-:W-:Y:S04]  /*d3c0*/  STS.U8 [R154+UR9+0x3b00], R147 ;  /* 0x003b00939a007988 */ /* 0x000fe80008000009 */
[----:B------:R-:W-:Y:S04]  /*d3d0*/  STS.U8 [R154+UR9+0x3f00], R149 ;  /* 0x003f00959a007988 */ /* 0x000fe80008000009 */
[----:B------:R-:W-:Y:S04]  /*d3e0*/  STL [R1+0x98], R146 ;  /* 0x0000989201007387 */ /* 0x000fe80000100800 */
[----:B------:R0:W-:Y:S02]  /*d3f0*/  STS.U8 [R154+UR9+0x4300], R141 ;  /* 0x0043008d9a007988 */ /* 0x0001e40008000009 */
[----:B0-----:R-:W-:-:S06]  /*d400*/  PRMT R141, RZ, 0x7610, R141 ;  /* 0x00007610ff8d7816 */ /* 0x001fcc000000008d */
[----:B------:R0:W2:Y:S02]  /*d410*/  @P0 LDG.E.U8 R141, desc[UR20][R144.64] ;  /* 0x00000014908d0981 */ /* 0x0000a4000c1e1100 */
[----:B0-----:R-:W-:Y:S02]  /*d420*/  IMAD R144, R7, UR7, RZ ;  /* 0x0000000707907c24 */ /* 0x001fe4000f8e02ff */
[----:B------:R-:W5:Y:S03]  /*d430*/  LDL.LU R7, [R1+0x1e4] ;  /* 0x0001e40001077983 */ /* 0x000f660000300800 */
[----:B------:R-:W-:-:S04]  /*d440*/  IADD3 R145, P1, PT, R144, R127, RZ ;  /* 0x0000007f90917210 */ /* 0x000fc80007f3e0ff */
[----:B------:R-:W-:Y:S01]  /*d450*/  LEA.HI.X.SX32 R146, R144, R126, 0x1, P1 ;  /* 0x0000007e90927211 */ /* 0x000fe200008f0eff */
[----:B------:R0:W-:Y:S01]  /*d460*/  STL [R1+0xc4], R145 ;  /* 0x0000c49101007387 */ /* 0x0001e20000100800 */
[----:B------:R-:W-:-:S03]  /*d470*/  @P0 IMAD.MOV.U32 R144, RZ, RZ, R145 ;  /* 0x000000ffff900224 */ /* 0x000fc600078e0091 */
[----:B0-----:R-:W-:Y:S01]  /*d480*/  @P0 IMAD.MOV.U32 R145, RZ, RZ, R146 ;  /* 0x000000ffff910224 */ /* 0x001fe200078e0092 */
[----:B------:R0:W-:Y:S02]  /*d490*/  STS.U8 [R154+UR9+0x4700], R142 ;  /* 0x0047008e9a007988 */ /* 0x0001e40008000009 */
[----:B0-----:R-:W-:Y:S02]  /*d4a0*/  IMAD R142, R8, UR7, RZ ;  /* 0x00000007088e7c24 */ /* 0x001fe4000f8e02ff */
[----:B------:R0:W-:Y:S02]  /*d4b0*/  STS.U8 [R154+UR9+0x4b00], R140 ;  /* 0x004b008c9a007988 */ /* 0x0001e40008000009 */
[----:B0-----:R-:W-:-:S06]  /*d4c0*/  PRMT R140, RZ, 0x7610, R140 ;  /* 0x00007610ff8c7816 */ /* 0x001fcc000000008c */
[----:B------:R0:W3:Y:S02]  /*d4d0*/  @P0 LDG.E.U8 R140, desc[UR20][R144.64] ;  /* 0x00000014908c0981 */ /* 0x0000e4000c1e1100 */
[----:B0-----:R-:W-:-:S04]  /*d4e0*/  IADD3 R144, P1, PT, R142, R127, RZ ;  /* 0x0000007f8e907210 */ /* 0x001fc80007f3e0ff */
[----:B------:R-:W-:Y:S01]  /*d4f0*/  LEA.HI.X.SX32 R145, R142, R126, 0x1, P1 ;  /* 0x0000007e8e917211 */ /* 0x000fe200008f0eff */
[----:B------:R-:W-:Y:S04]  /*d500*/  STS.U8 [R154+UR9+0x4f00], R139 ;  /* 0x004f008b9a007988 */ /* 0x000fe80008000009 */
[----:B------:R0:W-:Y:S02]  /*d510*/  STS.U8 [R154+UR9+0x5300], R138 ;  /* 0x0053008a9a007988 */ /* 0x0001e40008000009 */
[----:B0-----:R-:W-:-:S06]  /*d520*/  PRMT R138, RZ, 0x7610, R138 ;  /* 0x00007610ff8a7816 */ /* 0x001fcc000000008a */
[----:B------:R0:W4:Y:S01]  /*d530*/  @P0 LDG.E.U8 R138, desc[UR20][R144.64] ;  /* 0x00000014908a0981 */ /* 0x000122000c1e1100 */
[----:B------:R-:W-:-:S03]  /*d540*/  IMAD R139, R5, UR7, RZ ;  /* 0x00000007058b7c24 */ /* 0x000fc6000f8e02ff */
[----:B------:R-:W-:Y:S02]  /*d550*/  STL [R1+0xc0], R146 ;  /* 0x0000c09201007387 */ /* 0x000fe40000100800 */
[C---:B------:R-:W-:Y:S02]  /*d560*/  IADD3 R142, P1, PT, R139.reuse, R127, RZ ;  /* 0x0000007f8b8e7210 */ /* 0x040fe40007f3e0ff */
[----:B------:R-:W5:Y:S04]  /*d570*/  LDL.LU R8, [R1+0x1e0] ;  /* 0x0001e00001087983 */ /* 0x000f680000300800 */
[----:B------:R0:W-:Y:S04]  /*d580*/  STL [R1+0xe4], R144 ;  /* 0x0000e49001007387 */ /* 0x0001e80000100800 */
[----:B------:R1:W-:Y:S01]  /*d590*/  STS.U8 [R154+UR9+0x5700], R143 ;  /* 0x0057008f9a007988 */ /* 0x0003e20008000009 */
[----:B0-----:R-:W-:-:S02]  /*d5a0*/  LEA.HI.X.SX32 R144, R139, R126, 0x1, P1 ;  /* 0x0000007e8b907211 */ /* 0x001fc400008f0eff */
[----:B------:R-:W-:-:S03]  /*d5b0*/  PRMT R139, RZ, 0x7610, R139 ;  /* 0x00007610ff8b7816 */ /* 0x000fc6000000008b */
[----:B-1----:R-:W-:Y:S01]  /*d5c0*/  @P0 IMAD.MOV.U32 R143, RZ, RZ, R144 ;  /* 0x000000ffff8f0224 */ /* 0x002fe200078e0090 */
[----:B------:R-:W-:Y:S04]  /*d5d0*/  STL [R1+0xe0], R145 ;  /* 0x0000e09101007387 */ /* 0x000fe80000100800 */
[----:B------:R-:W5:Y:S04]  /*d5e0*/  LDL.LU R5, [R1+0x1dc] ;  /* 0x0001dc0001057983 */ /* 0x000f680000300800 */
[----:B------:R-:W-:Y:S04]  /*d5f0*/  STL [R1+0x104], R142 ;  /* 0x0001048e01007387 */ /* 0x000fe80000100800 */
[----:B------:R0:W4:Y:S04]  /*d600*/  @P0 LDG.E.U8 R139, desc[UR20][R142.64] ;  /* 0x000000148e8b0981 */ /* 0x000128000c1e1100 */
[----:B--2---:R1:W-:Y:S02]  /*d610*/  STS.U8 [R154+UR9+0x5b00], R141 ;  /* 0x005b008d9a007988 */ /* 0x0043e40008000009 */
[----:B-1----:R-:W-:-:S05]  /*d620*/  IMAD R141, R6, UR7, RZ ;  /* 0x00000007068d7c24 */ /* 0x002fca000f8e02ff */
[----:B0-----:R-:W-:-:S04]  /*d630*/  IADD3 R142, P1, PT, R141, R127, RZ ;  /* 0x0000007f8d8e7210 */ /* 0x001fc80007f3e0ff */
[----:B------:R-:W-:-:S05]  /*d640*/  LEA.HI.X.SX32 R143, R141, R126, 0x1, P1 ;  /* 0x0000007e8d8f7211 */ /* 0x000fca00008f0eff */
[----:B------:R-:W-:Y:S01]  /*d650*/  @P0 IMAD.MOV.U32 R141, RZ, RZ, R143 ;  /* 0x000000ffff8d0224 */ /* 0x000fe200078e008f */
[----:B---3--:R0:W-:Y:S02]  /*d660*/  STS.U8 [R154+UR9+0x5f00], R140 ;  /* 0x005f008c9a007988 */ /* 0x0081e40008000009 */
[----:B0-----:R-:W-:Y:S02]  /*d670*/  @P0 IMAD.MOV.U32 R140, RZ, RZ, R142 ;  /* 0x000000ffff8c0224 */ /* 0x001fe400078e008e */
[----:B----4-:R0:W-:Y:S02]  /*d680*/  STS.U8 [R154+UR9+0x6300], R138 ;  /* 0x0063008a9a007988 */ /* 0x0101e40008000009 */
[----:B0-----:R-:W-:-:S06]  /*d690*/  PRMT R138, RZ, 0x7610, R138 ;  /* 0x00007610ff8a7816 */ /* 0x001fcc000000008a */
[----:B------:R0:W2:Y:S04]  /*d6a0*/  @P0 LDG.E.U8 R138, desc[UR20][R140.64] ;  /* 0x000000148c8a0981 */ /* 0x0000a8000c1e1100 */
[----:B------:R-:W-:Y:S04]  /*d6b0*/  STL [R1+0x100], R144 ;  /* 0x0001009001007387 */ /* 0x000fe80000100800 */
[----:B------:R-:W5:Y:S01]  /*d6c0*/  LDL.LU R6, [R1+0x1d8] ;  /* 0x0001d80001067983 */ /* 0x000f620000300800 */
[----:B0-----:R-:W-:-:S03]  /*d6d0*/  IMAD R140, R2, UR7, RZ ;  /* 0x00000007028c7c24 */ /* 0x001fc6000f8e02ff */
[----:B------:R0:W-:Y:S02]  /*d6e0*/  STL [R1+0x124], R142 ;  /* 0x0001248e01007387 */ /* 0x0001e40000100800 */
[C---:B------:R-:W-:Y:S02]  /*d6f0*/  IADD3 R141, P1, PT, R140.reuse, R127, RZ ;  /* 0x0000007f8c8d7210 */ /* 0x040fe40007f3e0ff */
[----:B------:R-:W-:Y:S04]  /*d700*/  STL [R1+0x120], R143 ;  /* 0x0001208f01007387 */ /* 0x000fe80000100800 */
[----:B------:R-:W5:Y:S01]  /*d710*/  LDL.LU R2, [R1+0x1d4] ;  /* 0x0001d40001027983 */ /* 0x000f620000300800 */
[----:B0-----:R-:W-:-:S03]  /*d720*/  LEA.HI.X.SX32 R142, R140, R126, 0x1, P1 ;  /* 0x0000007e8c8e7211 */ /* 0x001fc600008f0eff */
[----:B------:R-:W-:Y:S01]  /*d730*/  STS.U8 [R154+UR9+0x6700], R139 ;  /* 0x0067008b9a007988 */ /* 0x000fe20008000009 */
[----:B------:R-:W-:-:S03]  /*d740*/  @P0 IMAD.MOV.U32 R140, RZ, RZ, R141 ;  /* 0x000000ffff8c0224 */ /* 0x000fc600078e008d */
[----:B------:R0:W-:Y:S02]  /*d750*/  STL [R1+0x144], R141 ;  /* 0x0001448d01007387 */ /* 0x0001e40000100800 */
[----:B0-----:R-:W-:Y:S02]  /*d760*/  @P0 IMAD.MOV.U32 R141, RZ, RZ, R142 ;  /* 0x000000ffff8d0224 */ /* 0x001fe400078e008e */
[----:B--2---:R0:W-:Y:S02]  /*d770*/  STS.U8 [R154+UR9+0x6b00], R138 ;  /* 0x006b008a9a007988 */ /* 0x0041e40008000009 */
[----:B0-----:R-:W-:-:S06]  /*d780*/  PRMT R138, RZ, 0x7610, R138 ;  /* 0x00007610ff8a7816 */ /* 0x001fcc000000008a */
[----:B------:R0:W2:Y:S01]  /*d790*/  @P0 LDG.E.U8 R138, desc[UR20][R140.64] ;  /* 0x000000148c8a0981 */ /* 0x0000a2000c1e1100 */
[----:B------:R-:W-:-:S05]  /*d7a0*/  IMAD R139, R4, UR7, RZ ;  /* 0x00000007048b7c24 */ /* 0x000fca000f8e02ff */
[----:B0-----:R-:W-:-:S04]  /*d7b0*/  IADD3 R140, P1, PT, R139, R127, RZ ;  /* 0x0000007f8b8c7210 */ /* 0x001fc80007f3e0ff */
[----:B------:R-:W-:Y:S01]  /*d7c0*/  LEA.HI.X.SX32 R141, R139, R126, 0x1, P1 ;  /* 0x0000007e8b8d7211 */ /* 0x000fe200008f0eff */
[----:B--2---:R0:W-:Y:S02]  /*d7d0*/  STS.U8 [R154+UR9+0x6f00], R138 ;  /* 0x006f008a9a007988 */ /* 0x0041e40008000009 */
[----:B0-----:R-:W-:-:S06]  /*d7e0*/  PRMT R138, RZ, 0x7610, R138 ;  /* 0x00007610ff8a7816 */ /* 0x001fcc000000008a */
[----:B------:R0:W2:Y:S01]  /*d7f0*/  @P0 LDG.E.U8 R138, desc[UR20][R140.64] ;  /* 0x000000148c8a0981 */ /* 0x0000a2000c1e1100 */
[----:B------:R-:W-:-:S03]  /*d800*/  IMAD R139, R0, UR7, RZ ;  /* 0x00000007008b7c24 */ /* 0x000fc6000f8e02ff */
[----:B------:R-:W-:Y:S04]  /*d810*/  STL [R1+0x140], R142 ;  /* 0x0001408e01007387 */ /* 0x000fe80000100800 */
[----:B------:R-:W5:Y:S04]  /*d820*/  LDL.LU R4, [R1+0x1d0] ;  /* 0x0001d00001047983 */ /* 0x000f680000300800 */
[----:B------:R0:W-:Y:S04]  /*d830*/  STL [R1+0x164], R140 ;  /* 0x0001648c01007387 */ /* 0x0001e80000100800 */
[----:B------:R1:W-:Y:S04]  /*d840*/  STL [R1+0x160], R141 ;  /* 0x0001608d01007387 */ /* 0x0003e80000100800 */
[----:B------:R-:W5:Y:S01]  /*d850*/  LDL.LU R0, [R1+0x1cc] ;  /* 0x0001cc0001007983 */ /* 0x000f620000300800 */
[----:B0-----:R-:W-:-:S04]  /*d860*/  IADD3 R140, P1, PT, R139, R127, RZ ;  /* 0x0000007f8b8c7210 */ /* 0x001fc80007f3e0ff */
[----:B-1----:R-:W-:Y:S01]  /*d870*/  LEA.HI.X.SX32 R141, R139, R126, 0x1, P1 ;  /* 0x0000007e8b8d7211 */ /* 0x002fe200008f0eff */
[----:B--2---:R0:W-:Y:S02]  /*d880*/  STS.U8 [R154+UR9+0x7300], R138 ;  /* 0x0073008a9a007988 */ /* 0x0041e40008000009 */
[----:B0-----:R-:W-:-:S06]  /*d890*/  PRMT R138, RZ, 0x7610, R138 ;  /* 0x00007610ff8a7816 */ /* 0x001fcc000000008a */
[----:B------:R0:W2:Y:S01]  /*d8a0*/  @P0 LDG.E.U8 R138, desc[UR20][R140.64] ;  /* 0x000000148c8a0981 */ /* 0x0000a2000c1e1100 */
[----:B------:R-:W-:-:S05]  /*d8b0*/  IMAD R139, R3, UR7, RZ ;  /* 0x00000007038b7c24 */ /* 0x000fca000f8e02ff */
[C---:B------:R-:W-:Y:S01]  /*d8c0*/  IADD3 R127, P1, PT, R139.reuse, R127, RZ ;  /* 0x0000007f8b7f7210 */ /* 0x040fe20007f3e0ff */
[----:B------:R0:W-:Y:S03]  /*d8d0*/  STL [R1+0x184], R140 ;  /* 0x0001848c01007387 */ /* 0x0001e60000100800 */
[----:B0-----:R-:W-:Y:S02]  /*d8e0*/  LEA.HI.X.SX32 R140, R139, R126, 0x1, P1 ;  /* 0x0000007e8b8c7211 */ /* 0x001fe400008f0eff */
[----:B------:R-:W-:-:S03]  /*d8f0*/  PRMT R126, RZ, 0x7610, R126 ;  /* 0x00007610ff7e7816 */ /* 0x000fc6000000007e */
[----:B------:R-:W-:Y:S01]  /*d900*/  @P0 IMAD.MOV.U32 R139, RZ, RZ, R140 ;  /* 0x000000ffff8b0224 */ /* 0x000fe200078e008c */
[----:B--2---:R0:W-:Y:S02]  /*d910*/  STS.U8 [R154+UR9+0x7700], R138 ;  /* 0x0077008a9a007988 */ /* 0x0041e40008000009 */
[----:B0-----:R-:W-:-:S05]  /*d920*/  @P0 IMAD.MOV.U32 R138, RZ, RZ, R127 ;  /* 0x000000ffff8a0224 */ /* 0x001fca00078e007f */
[----:B------:R-:W2:Y:S04]  /*d930*/  @P0 LDG.E.U8 R126, desc[UR20][R138.64] ;  /* 0x000000148a7e0981 */ /* 0x000ea8000c1e1100 */
[----:B------:R0:W-:Y:S04]  /*d940*/  STL [R1+0x180], R141 ;  /* 0x0001808d01007387 */ /* 0x0001e80000100800 */
[----:B------:R0:W5:Y:S04]  /*d950*/  LDL.LU R3, [R1+0x1c8] ;  /* 0x0001c80001037983 */ /* 0x0001680000300800 */
[----:B------:R0:W-:Y:S04]  /*d960*/  STL [R1+0xa8], R127 ;  /* 0x0000a87f01007387 */ /* 0x0001e80000100800 */
[----:B------:R0:W-:Y:S01]  /*d970*/  STL [R1+0xa4], R140 ;  /* 0x0000a48c01007387 */ /* 0x0001e20000100800 */
[----:B------:R-:W-:-:S04]  /*d980*/  UISETP.NE.U32.AND UP1, UPT, UR14, URZ, UPT ;  /* 0x000000ff0e00728c */ /* 0x000fc8000bf25070 */
[----:B------:R-:W-:Y:S02]  /*d990*/  UISETP.LT.OR UP3, UPT, UR24, 0x80, UP1 ;  /* 0x000000801800788c */ /* 0x000fe40008f61670 */
[----:B------:R-:W-:Y:S01]  /*d9a0*/  UISETP.GE.AND UP2, UPT, UR24, 0x100, UPT ;  /* 0x000001001800788c */ /* 0x000fe2000bf46270 */
[----:B--2---:R0:W-:Y:S01]  /*d9b0*/  STS.U8 [R154+UR9+0x7b00], R126 ;  /* 0x007b007e9a007988 */ /* 0x0041e20008000009 */
[----:B------:R1:W-:Y:S06]  /*d9c0*/  MEMBAR.ALL.CTA ;  /* 0x0000000000007992 */ /* 0x0003ec0000008000 */
[----:B-1----:R-:W1:Y:S02]  /*d9d0*/  FENCE.VIEW.ASYNC.S ;  /* 0x00000000000073c6 */ /* 0x002e640000000000 */
[----:B-1----:R-:W-:Y:S06]  /*d9e0*/  BAR.SYNC.DEFER_BLOCKING 0x0 ;  /* 0x0000000000007b1d */ /* 0x002fec0000010000 */
[----:B------:R-:W-:Y:S05]  /*d9f0*/  BRA.U UP3, `(.L_x_6) ;  /* 0x0000000103847547 */ /* 0x000fea000b800000 */
[----:B------:R-:W-:Y:S02]  /*da00*/  UIADD3 UR4, UPT, UPT, UR9, 0x10000, URZ ;  /* 0x0001000009047890 */ /* 0x000fe4000fffe0ff */
[----:B------:R-:W-:Y:S02]  /*da10*/  USHF.R.U32.HI UR16, URZ, 0x4, UR9 ;  /* 0x00000004ff107899 */ /* 0x000fe40008011609 */
[----:B------:R-:W-:Y:S02]  /*da20*/  USHF.R.U32.HI UR4, URZ, 0x4, UR4 ;  /* 0x00000004ff047899 */ /* 0x000fe40008011604 */
[----:B------:R-:W-:Y:S02]  /*da30*/  USGXT.U32 UR16, UR16, 0xe ;  /* 0x0000000e1010789a */ /* 0x000fe40008000000 */
[----:B------:R-:W-:Y:S02]  /*da40*/  USGXT.U32 UR14, UR4, 0xe ;  /* 0x0000000e040e789a */ /* 0x000fe40008000000 */
[----:B------:R-:W-:-:S02]  /*da50*/  UIADD3 UR34, UP4, UPT, UR16, 0x2, URZ ;  /* 0x0000000210227890 */ /* 0x000fc4000ff9e0ff */
[----:B------:R-:W-:Y:S01]  /*da60*/  UIADD3 UR32, UP3, UPT, UR14, 0x80, URZ ;  /* 0x000000800e207890 */ /* 0x000fe2000ff7e0ff */
[----:B------:R-:W-:Y:S01]  /*da70*/  UMOV UR4, URZ ;  /* 0x000000ff00047c82 */ /* 0x000fe20008000000 */
[----:B------:R-:W-:Y:S01]  /*da80*/  UMOV UR36, 0x0 ;  /* 0x0000000000247882 */ /* 0x000fe20000000000 */
[----:B------:R-:W-:Y:S02]  /*da90*/  UIADD3.X UR35, UPT, UPT, UR4, 0x40004040, URZ, UP4, !UPT ;  /* 0x4000404004237890 */ /* 0x000fe4000a7fe4ff */
[----:B------:R-:W-:Y:S02]  /*daa0*/  UIADD3.X UR33, UPT, UPT, UR4, -0x7fffbfe0, URZ, UP3, !UPT ;  /* 0x8000402004217890 */ /* 0x000fe40009ffe4ff */
[----:B------:R-:W-:Y:S02]  /*dab0*/  UIADD3.64 UR26, UPT, UPT, UR34, 0x2, URZ ;  /* 0x00000002221a7897 */ /* 0x000fe4000fffe0ff */
[----:B------:R-:W-:Y:S02]  /*dac0*/  UIADD3.64 UR18, UPT, UPT, UR32, 0x80, URZ ;  /* 0x0000008020127897 */ /* 0x000fe4000fffe0ff */
[----:B------:R-:W-:-:S02]  /*dad0*/  UIADD3.64 UR30, UPT, UPT, UR34, 0x4, URZ ;  /* 0x00000004221e7897 */ /* 0x000fc4000fffe0ff */
[----:B------:R-:W-:Y:S01]  /*dae0*/  UIADD3.64 UR28, UPT, UPT, UR32, 0x100, URZ ;  /* 0x00000100201c7897 */ /* 0x000fe2000fffe0ff */
[----:B------:R-:W-:Y:S01]  /*daf0*/  UMOV UR37, 0x4408010 ;  /* 0x0440801000257882 */ /* 0x000fe20000000000 */
[----:B------:R-:W-:Y:S01]  /*db00*/  UMOV UR17, 0x40004040 ;  /* 0x4000404000117882 */ /* 0x000fe20000000000 */
[----:B------:R-:W-:Y:S01]  /*db10*/  UMOV UR15, 0x80004020 ;  /* 0x80004020000f7882 */ /* 0x000fe20000000000 */
[----:B------:R-:W-:Y:S01]  /*db20*/  UMOV UR38, 0x0 ;  /* 0x0000000000267882 */ /* 0x000fe20000000000 */
[----:B------:R-:W-:Y:S01]  /*db30*/  UMOV UR39, 0x4408010 ;  /* 0x0440801000277882 */ /* 0x000fe20000000000 */
[----:B------:R-:W-:Y:S01]  /*db40*/  UMOV UR40, 0x0 ;  /* 0x0000000000287882 */ /* 0x000fe20000000000 */
[----:B------:R-:W-:Y:S01]  /*db50*/  UMOV UR41, 0x4408010 ;  /* 0x0440801000297882 */ /* 0x000fe20000000000 */
[----:B------:R-:W-:Y:S01]  /*db60*/  UMOV UR4, UR6 ;  /* 0x0000000600047c82 */ /* 0x000fe20008000000 */
[----:B------:R-:W-:Y:S01]  /*db70*/  UMOV UR5, URZ ;  /* 0x000000ff00057c82 */ /* 0x000fe20008000000 */
[----:B------:R1:W-:Y:S01]  /*db80*/  UTCQMMA gdesc[UR14], gdesc[UR16], tmem[UR8], tmem[UR36], idesc[UR37], !UPT ;  /* 0x00ff24100e0075ea */ /* 0x0003e2000f800308 */
[----:B------:R-:W-:Y:S01]  /*db90*/  UMOV UR42, 0x0 ;  /* 0x00000000002a7882 */ /* 0x000fe20000000000 */
[----:B------:R-:W-:Y:S01]  /*dba0*/  UMOV UR43, 0x4408010 ;  /* 0x04408010002b7882 */ /* 0x000fe20000000000 */
[----:B------:R1:W-:Y:S01]  /*dbb0*/  UTCQMMA gdesc[UR32], gdesc[UR34], tmem[UR8], tmem[UR38], idesc[UR39], UPT ;  /* 0x00ff2622200075ea */ /* 0x0003e2000b800308 */
[----:B------:R-:W-:Y:S01]  /*dbc0*/  UMOV UR4, UR4 ;  /* 0x0000000400047c82 */ /* 0x000fe20008000000 */
[----:B------:R1:W-:Y:S01]  /*dbd0*/  UTCQMMA gdesc[UR18], gdesc[UR26], tmem[UR8], tmem[UR40], idesc[UR41], UPT ;  /* 0x00ff281a120075ea */ /* 0x0003e2000b800308 */
[----:B------:R1:W-:Y:S01]  /*dbe0*/  UTCQMMA gdesc[UR28], gdesc[UR30], tmem[UR8], tmem[UR42], idesc[UR43], UPT ;  /* 0x00ff2a1e1c0075ea */ /* 0x0003e2000b800308 */
[----:B------:R1:W-:Y:S01]  /*dbf0*/  UTCBAR [UR4], URZ ;  /* 0x000000ff040073e9 */ /* 0x0003e200080000ff */
[----:B------:R-:W-:Y:S01]  /*dc00*/  NOP ;  /* 0x0000000000007918 */ /* 0x000fe20000000000 */
.L_x_6:
[----:B-1----:R-:W-:Y:S01]  /*dc10*/  UMOV UR4, URZ ;  /* 0x000000ff00047c82 */ /* 0x002fe20008000000 */
[----:B------:R-:W-:Y:S05]  /*dc20*/  BRA.U !UP2, `(.L_x_7) ;  /* 0x000000690a987547 */ /* 0x000fea000b800000 */
[----:B------:R-:W-:Y:S01]  /*dc30*/  USHF.L.U32 UR11, UR12, 0x7, URZ ;  /* 0x000000070c0b7899 */ /* 0x000fe200080006ff */
[----:B0-----:R-:W-:Y:S01]  /*dc40*/  IMAD.MOV.U32 R126, RZ, RZ, RZ ;  /* 0x000000ffff7e7224 */ /* 0x001fe200078e00ff */
[----:B------:R-:W-:Y:S02]  /*dc50*/  USHF.L.U32 UR18, UR13, 0x7, URZ ;  /* 0x000000070d127899 */ /* 0x000fe400080006ff */
[----:B------:R-:W-:Y:S02]  /*dc60*/  USHF.R.S32.HI UR7, URZ, 0x1f, UR24 ;  /* 0x0000001fff077899 */ /* 0x000fe40008011418 */
[----:B------:R-:W-:Y:S02]  /*dc70*/  UIADD3 UR12, UPT, UPT, UR9, 0x12000, URZ ;  /* 0x00012000090c7890 */ /* 0x000fe4000fffe0ff */
[----:B------:R-:W-:Y:S02]  /*dc80*/  UIADD3 UR13, UPT, UPT, UR9, 0x8000, URZ ;  /* 0x00008000090d7890 */ /* 0x000fe4000fffe0ff */
[----:B------:R-:W-:-:S02]  /*dc90*/  ULEA.HI UR7, UR7, UR24, URZ, 0x7 ;  /* 0x0000001807077291 */ /* 0x000fc4000f8f38ff */
[----:B------:R-:W-:Y:S02]  /*dca0*/  USHF.R.U32.HI UR12, URZ, 0x4, UR12 ;  /* 0x00000004ff0c7899 */ /* 0x000fe4000801160c */
[----:B------:R-:W-:Y:S02]  /*dcb0*/  USHF.R.U32.HI UR13, URZ, 0x4, UR13 ;  /* 0x00000004ff0d7899 */ /* 0x000fe4000801160d */
[----:B------:R-:W-:Y:S02]  /*dcc0*/  USHF.R.S32.HI UR7, URZ, 0x7, UR7 ;  /* 0x00000007ff077899 */ /* 0x000fe40008011407 */
[----:B------:R-:W-:Y:S02]  /*dcd0*/  USGXT.U32 UR12, UR12, 0xe ;  /* 0x0000000e0c0c789a */ /* 0x000fe40008000000 */
[----:B------:R-:W-:Y:S02]  /*dce0*/  USGXT.U32 UR14, UR13, 0xe ;  /* 0x0000000e0d0e789a */ /* 0x000fe40008000000 */
[----:B------:R-:W-:-:S02]  /*dcf0*/  UIADD3 UR26, UP2, UPT, UR12, 0x80, URZ ;  /* 0x000000800c1a7890 */ /* 0x000fc4000ff5e0ff */
[----:B------:R-:W-:Y:S02]  /*dd00*/  UISETP.LT.AND UP4, UPT, UR7, 0x2, UPT ;  /* 0x000000020700788c */ /* 0x000fe4000bf81270 */
[----:B------:R-:W-:Y:S01]  /*dd10*/  UIADD3 UR28, UP3, UPT, UR14, 0x2, URZ ;  /* 0x000000020e1c7890 */ /* 0x000fe2000ff7e0ff */
[----:B------:R-:W-:Y:S01]  /*dd20*/  UMOV UR4, URZ ;  /* 0x000000ff00047c82 */ /* 0x000fe20008000000 */
[----:B------:R-:W-:Y:S01]  /*dd30*/  UMOV UR5, URZ ;  /* 0x000000ff00057c82 */ /* 0x000fe20008000000 */
[----:B------:R-:W-:Y:S02]  /*dd40*/  UIADD3.X UR27, UPT, UPT, UR4, -0x7fffbfe0, URZ, UP2, !UPT ;  /* 0x80004020041b7890 */ /* 0x000fe400097fe4ff */
[----:B------:R-:W-:Y:S02]  /*dd50*/  USEL UR7, UR7, 0x2, !UP4 ;  /* 0x0000000207077887 */ /* 0x000fe4000e000000 */
[----:B------:R-:W-:Y:S02]  /*dd60*/  UIADD3.X UR29, UPT, UPT, UR5, 0x40004040, URZ, UP3, !UPT ;  /* 0x40004040051d7890 */ /* 0x000fe40009ffe4ff */
[----:B------:R-:W-:-:S02]  /*dd70*/  UIADD3 UR22, UPT, UPT, UR22, -0x80, URZ ;  /* 0xffffff8016167890 */ /* 0x000fc4000fffe0ff */
[----:B------:R-:W-:Y:S02]  /*dd80*/  USHF.R.S32.HI UR25, URZ, 0x1f, UR11 ;  /* 0x0000001fff197899 */ /* 0x000fe4000801140b */
[----:B------:R-:W-:Y:S02]  /*dd90*/  USHF.R.S32.HI UR38, URZ, 0x1f, UR18 ;  /* 0x0000001fff267899 */ /* 0x000fe40008011412 */
[----:B------:R-:W-:Y:S02]  /*dda0*/  UIADD3 UR19, UPT, UPT, UR7, -0x1, URZ ;  /* 0xffffffff07137890 */ /* 0x000fe4000fffe0ff */
[----:B------:R-:W-:Y:S02]  /*ddb0*/  UIADD3.64 UR30, UPT, UPT, UR26, 0x80, URZ ;  /* 0x000000801a1e7897 */ /* 0x000fe4000fffe0ff */
[----:B------:R-:W-:Y:S02]  /*ddc0*/  UIADD3.64 UR32, UPT, UPT, UR28, 0x2, URZ ;  /* 0x000000021c207897 */ /* 0x000fe4000fffe0ff */
[----:B------:R-:W-:-:S02]  /*ddd0*/  UIADD3.64 UR34, UPT, UPT, UR26, 0x100, URZ ;  /* 0x000001001a227897 */ /* 0x000fc4000fffe0ff */
[----:B------:R-:W-:Y:S01]  /*dde0*/  UIADD3.64 UR36, UPT, UPT, UR28, 0x4, URZ ;  /* 0x000000041c247897 */ /* 0x000fe2000fffe0ff */
[----:B------:R-:W-:-:S11]  /*ddf0*/  UMOV UR23, 0x1 ;  /* 0x0000000100177882 */ /* 0x000fd60000000000 */
.L_x_10:
[----:B0-----:R-:W2:Y:S04]  /*de00*/  LDL.LU R158, [R1+0x1bc] ;  /* 0x0001bc00019e7983 */ /* 0x001ea80000300800 */
[----:B------:R-:W3:Y:S04]  /*de10*/  LDL.LU R157, [R1+0x1b4] ;  /* 0x0001b400019d7983 */ /* 0x000ee80000300800 */
[----:B------:R-:W4:Y:S04]  /*de20*/  LDL.LU R156, [R1+0x1ac] ;  /* 0x0001ac00019c7983 */ /* 0x000f280000300800 */
        /* <DEDUP_REMOVED lines=13> */
[----:B------:R-:W4:Y:S01]  /*df00*/  LDL.LU R142, [R1+0x174] ;  /* 0x00017400018e7983 */ /* 0x000f220000300800 */
[----:B------:R-:W0:Y:S03]  /*df10*/  S2R R138, SR_TID.X ;  /* 0x00000000008a7919 */ /* 0x000e260000002100 */
[----:B------:R-:W4:Y:S04]  /*df20*/  LDL.LU R141, [R1+0x190] ;  /* 0x00019000018d7983 */ /* 0x000f280000300800 */
[----:B------:R-:W4:Y:S01]  /*df30*/  LDL.LU R140, [R1+0x16c] ;  /* 0x00016c00018c7983 */ /* 0x000f220000300800 */
[----:B------:R-:W-:Y:S01]  /*df40*/  IMAD.U32 R126, R126, -0x80000000, RZ ;  /* 0x800000007e7e7824 */ /* 0x000fe200078e00ff */
[----:B0-----:R-:W-:-:S04]  /*df50*/  SHF.R.U32.HI R127, RZ, 0x6, R138 ;  /* 0x00000006ff7f7819 */ /* 0x001fc8000001168a */
[----:B------:R-:W-:-:S04]  /*df60*/  SGXT.U32 R127, R127, 0x2 ;  /* 0x000000027f7f781a */ /* 0x000fc80000000000 */
[----:B------:R-:W-:Y:S02]  /*df70*/  ISETP.GE.AND P0, PT, R127, UR22, PT ;  /* 0x000000167f007c0c */ /* 0x000fe4000bf06270 */
[----:B--2---:R-:W-:Y:S02]  /*df80*/  IADD3 R158, P3, PT, R158, UR18, RZ ;  /* 0x000000129e9e7c10 */ /* 0x004fe4000ff7e0ff */
[----:B---3--:R-:W-:-:S03]  /*df90*/  IADD3 R157, P4, PT, R157, UR18, RZ ;  /* 0x000000129d9d7c10 */ /* 0x008fc6000ff9e0ff */
[----:B------:R-:W-:Y:S01]  /*dfa0*/  STL [R1+0x1bc], R158 ;  /* 0x0001bc9e01007387 */ /* 0x000fe20000100800 */
[----:B----4-:R-:W-:-:S03]  /*dfb0*/  IADD3 R156, P5, PT, R156, UR18, RZ ;  /* 0x000000129c9c7c10 */ /* 0x010fc6000ffbe0ff */
[----:B------:R-:W-:Y:S01]  /*dfc0*/  STL [R1+0x1b4], R157 ;  /* 0x0001b49d01007387 */ /* 0x000fe20000100800 */
[----:B------:R-:W-:-:S03]  /*dfd0*/  IADD3 R155, P6, PT, R155, UR18, RZ ;  /* 0x000000129b9b7c10 */ /* 0x000fc6000ffde0ff */
[----:B------:R-:W-:Y:S01]  /*dfe0*/  STL [R1+0x1ac], R156 ;  /* 0x0001ac9c01007387 */ /* 0x000fe20000100800 */
[----:B------:R-:W-:-:S03]  /*dff0*/  IADD3 R154, P1, PT, R154, UR18, RZ ;  /* 0x000000129a9a7c10 */ /* 0x000fc6000ff3e0ff */
[----:B------:R-:W-:Y:S01]  /*e000*/  STL [R1+0x1a4], R155 ;  /* 0x0001a49b01007387 */ /* 0x000fe20000100800 */
[----:B------:R-:W-:-:S03]  /*e010*/  IADD3.X R153, PT, PT, R153, UR38, RZ, P3, !PT ;  /* 0x0000002699997c10 */ /* 0x000fc60009ffe4ff */
        /* <DEDUP_REMOVED lines=15> */
[----:B------:R-:W-:Y:S02]  /*e110*/  IADD3.X R144, PT, PT, R144, UR38, RZ, P1, !PT ;  /* 0x0000002690907c10 */ /* 0x000fe40008ffe4ff */
[----:B------:R-:W-:-:S05]  /*e120*/  IADD3 R139, P1, PT, R139, UR18, RZ ;  /* 0x000000128b8b7c10 */ /* 0x000fca000ff3e0ff */
[----:B------:R0:W-:Y:S04]  /*e130*/  STL [R1+0x17c], R139 ;  /* 0x00017c8b01007387 */ /* 0x0001e80000100800 */
[----:B------:R-:W-:Y:S04]  /*e140*/  STL [R1+0x184], R146 ;  /* 0x0001849201007387 */ /* 0x000fe80000100800 */
[----:B0-----:R-:W2:Y:S01]  /*e150*/  LDL.LU R139, [R1+0x188] ;  /* 0x00018800018b7983 */ /* 0x001ea20000300800 */
[----:B------:R-:W-:-:S03]  /*e160*/  IADD3.X R143, PT, PT, R143, UR38, RZ, P3, !PT ;  /* 0x000000268f8f7c10 */ /* 0x000fc60009ffe4ff */
[----:B------:R-:W-:Y:S04]  /*e170*/  STL [R1+0xa4], R144 ;  /* 0x0000a49001007387 */ /* 0x000fe80000100800 */
[----:B------:R-:W3:Y:S01]  /*e180*/  LDL.LU R127, [R1+0x164] ;  /* 0x00016400017f7983 */ /* 0x000ee20000300800 */
[----:B------:R-:W-:-:S05]  /*e190*/  IADD3 R142, P3, PT, R142, UR18, RZ ;  /* 0x000000128e8e7c10 */ /* 0x000fca000ff7e0ff */
[----:B------:R0:W-:Y:S04]  /*e1a0*/  STL [R1+0x174], R142 ;  /* 0x0001748e01007387 */ /* 0x0001e80000100800 */
[----:B------:R-:W-:Y:S04]  /*e1b0*/  STL [R1+0x198], R143 ;  /* 0x0001988f01007387 */ /* 0x000fe80000100800 */
[----:B0-----:R-:W4:Y:S01]  /*e1c0*/  LDL.LU R142, [R1+0x180] ;  /* 0x00018000018e7983 */ /* 0x001f220000300800 */
[----:B------:R-:W-:Y:S02]  /*e1d0*/  IADD3.X R141, PT, PT, R141, UR38, RZ, P4, !PT ;  /* 0x000000268d8d7c10 */ /* 0x000fe4000a7fe4ff */
[----:B------:R-:W-:-:S03]  /*e1e0*/  IADD3 R140, P4, PT, R140, UR18, RZ ;  /* 0x000000128c8c7c10 */ /* 0x000fc6000ff9e0ff */
[----:B------:R0:W-:Y:S04]  /*e1f0*/  STL [R1+0x190], R141 ;  /* 0x0001908d01007387 */ /* 0x0001e80000100800 */
[----:B0-----:R-:W4:Y:S04]  /*e200*/  LDL.LU R141, [R1+0x15c] ;  /* 0x00015c00018d7983 */ /* 0x001f280000300800 */
[----:B------:R-:W4:Y:S04]  /*e210*/  LDL.LU R165, [R1+0x178] ;  /* 0x0001780001a57983 */ /* 0x000f280000300800 */
[----:B------:R-:W4:Y:S04]  /*e220*/  LDL.LU R164, [R1+0x154] ;  /* 0x0001540001a47983 */ /* 0x000f280000300800 */
[----:B------:R-:W4:Y:S04]  /*e230*/  LDL.LU R163, [R1+0x170] ;  /* 0x0001700001a37983 */ /* 0x000f280000300800 */
[----:B------:R0:W-:Y:S04]  /*e240*/  STL [R1+0x16c], R140 ;  /* 0x00016c8c01007387 */ /* 0x0001e80000100800 */
        /* <DEDUP_REMOVED lines=19> */
[----:B0-----:R-:W4:Y:S01]  /*e380*/  LDL.LU R140, [R1+0x120] ;  /* 0x00012000018c7983 */ /* 0x001f220000300800 */
[----:B--2---:R-:W-:-:S05]  /*e390*/  IADD3.X R139, PT, PT, R139, UR38, RZ, P5, !PT ;  /* 0x000000268b8b7c10 */ /* 0x004fca000affe4ff */
[----:B------:R0:W-:Y:S01]  /*e3a0*/  STL [R1+0x188], R139 ;  /* 0x0001888b01007387 */ /* 0x0001e20000100800 */
[----:B---3--:R-:W-:-:S03]  /*e3b0*/  IADD3 R127, P5, PT, R127, UR18, RZ ;  /* 0x000000127f7f7c10 */ /* 0x008fc6000ffbe0ff */
[----:B0-----:R-:W2:Y:S04]  /*e3c0*/  LDL.LU R139, [R1+0xfc] ;  /* 0x0000fc00018b7983 */ /* 0x001ea80000300800 */
[----:B------:R0:W-:Y:S04]  /*e3d0*/  STL [R1+0x164], R127 ;  /* 0x0001647f01007387 */ /* 0x0001e80000100800 */
[----:B0-----:R-:W3:Y:S01]  /*e3e0*/  LDL.LU R127, [R1+0x118] ;  /* 0x00011800017f7983 */ /* 0x001ee20000300800 */
[----:B----4-:R-:W-:-:S05]  /*e3f0*/  IADD3.X R142, PT, PT, R142, UR38, RZ, P6, !PT ;  /* 0x000000268e8e7c10 */ /* 0x010fca000b7fe4ff */
[----:B------:R0:W-:Y:S04]  /*e400*/  STL [R1+0x180], R142 ;  /* 0x0001808e01007387 */ /* 0x0001e80000100800 */
[----:B0-----:R-:W4:Y:S01]  /*e410*/  LDL.LU R142, [R1+0xf4] ;  /* 0x0000f400018e7983 */ /* 0x001f220000300800 */
[----:B------:R-:W-:Y:S02]  /*e420*/  IADD3 R141, P6, PT, R141, UR18, RZ ;  /* 0x000000128d8d7c10 */ /* 0x000fe4000ffde0ff */
[----:B------:R-:W-:Y:S02]  /*e430*/  IADD3.X R165, PT, PT, R165, UR38, RZ, P1, !PT ;  /* 0x00000026a5a57c10 */ /* 0x000fe40008ffe4ff */
[----:B------:R-:W-:Y:S01]  /*e440*/  IADD3 R164, P1, PT, R164, UR18, RZ ;  /* 0x00000012a4a47c10 */ /* 0x000fe2000ff3e0ff */
[----:B------:R0:W-:Y:S01]  /*e450*/  STL [R1+0x15c], R141 ;  /* 0x00015c8d01007387 */ /* 0x0001e20000100800 */
[----:B------:R-:W-:-:S02]  /*e460*/  IADD3.X R163, PT, PT, R163, UR38, RZ, P3, !PT ;  /* 0x00000026a3a37c10 */ /* 0x000fc40009ffe4ff */
[----:B------:R-:W-:Y:S01]  /*e470*/  IADD3 R162, P3, PT, R162, UR18, RZ ;  /* 0x00000012a2a27c10 */ /* 0x000fe2000ff7e0ff */
[----:B0-----:R-:W4:Y:S01]  /*e480*/  LDL.LU R141, [R1+0x110] ;  /* 0x00011000018d7983 */ /* 0x001f220000300800 */
        /* <DEDUP_REMOVED lines=37> */
[----:B------:R-:W-:Y:S04]  /*e6e0*/  STL [R1+0x130], R147 ;  /* 0x0001309301007387 */ /* 0x000fe80000100800 */
[----:B------:R-:W-:Y:S04]  /*e6f0*/  STL [R1+0x10c], R146 ;  /* 0x00010c9201007387 */ /* 0x000fe80000100800 */
[----:B------:R0:W-:Y:S04]  /*e700*/  STL [R1+0x120], R140 ;  /* 0x0001208c01007387 */ /* 0x0001e80000100800 */
[----:B------:R-:W-:Y:S04]  /*e710*/  STL [R1+0x128], R144 ;  /* 0x0001289001007387 */ /* 0x000fe80000100800 */
[----:B0-----:R-:W4:Y:S04]  /*e720*/  LDL.LU R140, [R1+0xec] ;  /* 0x0000ec00018c7983 */ /* 0x001f280000300800 */
[----:B------:R-:W-:Y:S01]  /*e730*/  STL [R1+0x104], R143 ;  /* 0x0001048f01007387 */ /* 0x000fe20000100800 */
[----:B--2---:R-:W-:-:S05]  /*e740*/  IADD3 R139, P3, PT, R139, UR18, RZ ;  /* 0x000000128b8b7c10 */ /* 0x004fca000ff7e0ff */
[----:B------:R0:W-:Y:S01]  /*e750*/  STL [R1+0xfc], R139 ;  /* 0x0000fc8b01007387 */ /* 0x0001e20000100800 */
[----:B---3--:R-:W-:-:S03]  /*e760*/  IADD3.X R127, PT, PT, R127, UR38, RZ, P4, !PT ;  /* 0x000000267f7f7c10 */ /* 0x008fc6000a7fe4ff */
[----:B0-----:R-:W2:Y:S04]  /*e770*/  LDL.LU R139, [R1+0x108] ;  /* 0x00010800018b7983 */ /* 0x001ea80000300800 */
[----:B------:R0:W-:Y:S04]  /*e780*/  STL [R1+0x118], R127 ;  /* 0x0001187f01007387 */ /* 0x0001e80000100800 */
[----:B0-----:R-:W3:Y:S01]  /*e790*/  LDL.LU R127, [R1+0xe4] ;  /* 0x0000e400017f7983 */ /* 0x001ee20000300800 */
[----:B----4-:R-:W-:-:S05]  /*e7a0*/  IADD3 R142, P4, PT, R142, UR18, RZ ;  /* 0x000000128e8e7c10 */ /* 0x010fca000ff9e0ff */
[----:B------:R0:W-:Y:S04]  /*e7b0*/  STL [R1+0xf4], R142 ;  /* 0x0000f48e01007387 */ /* 0x0001e80000100800 */
[----:B0-----:R-:W4:Y:S01]  /*e7c0*/  LDL.LU R142, [R1+0x100] ;  /* 0x00010000018e7983 */ /* 0x001f220000300800 */
[----:B------:R-:W-:-:S03]  /*e7d0*/  IADD3.X R141, PT, PT, R141, UR38, RZ, P5, !PT ;  /* 0x000000268d8d7c10 */ /* 0x000fc6000affe4ff */
        /* <DEDUP_REMOVED lines=23> */
[----:B------:R-:W-:-:S03]  /*e950*/  IADD3 R140, P5, PT, R140, UR18, RZ ;  /* 0x000000128c8c7c10 */ /* 0x000fc6000ffbe0ff */
[----:B0-----:R-:W4:Y:S04]  /*e960*/  LDL.LU R141, [R1+0x7c] ;  /* 0x00007c00018d7983 */ /* 0x001f280000300800 */
[----:B------:R0:W-:Y:S04]  /*e970*/  STL [R1+0xec], R140 ;  /* 0x0000ec8c01007387 */ /* 0x0001e80000100800 */
        /* <DEDUP_REMOVED lines=13> */
[----:B------:R-:W-:Y:S01]  /*ea50*/  STL [R1+0xdc], R165 ;  /* 0x0000dca501007387 */ /* 0x000fe20000100800 */
[----:B------:R-:W-:-:S02]  /*ea60*/  IADD3.X R162, PT, PT, R162, UR38, RZ, P4, !PT ;  /* 0x00000026a2a27c10 */ /* 0x000fc4000a7fe4ff */
[----:B------:R-:W-:Y:S01]  /*ea70*/  IADD3 R161, P4, PT, R161, UR18, RZ ;  /* 0x00000012a1a17c10 */ /* 0x000fe2000ff9e0ff */
        /* <DEDUP_REMOVED lines=36> */
[----:B------:R-:W-:Y:S04]  /*ecc0*/  STL [R1+0xb0], R146 ;  /* 0x0000b09201007387 */ /* 0x000fe80000100800 */
[----:B------:R0:W-:Y:S04]  /*ecd0*/  STL [R1+0x7c], R141 ;  /* 0x00007c8d01007387 */ /* 0x0001e80000100800 */
[----:B------:R-:W-:Y:S01]  /*ece0*/  STL [R1+0x84], R144 ;  /* 0x0000849001007387 */ /* 0x000fe20000100800 */
[----:B------:R-:W-:-:S03]  /*ecf0*/  IADD3.X R140, PT, PT, R140, UR38, RZ, P4, !PT ;  /* 0x000000268c8c7c10 */ /* 0x000fc6000a7fe4ff */
[----:B0-----:R-:W4:Y:S04]  /*ed00*/  LDL.LU R141, [R1+0x88] ;  /* 0x00008800018d7983 */ /* 0x001f280000300800 */
[----:B------:R-:W-:Y:S04]  /*ed10*/  STL [R1+0xa0], R143 ;  /* 0x0000a08f01007387 */ /* 0x000fe80000100800 */
[----:B------:R0:W-:Y:S04]  /*ed20*/  STL [R1+0x98], R140 ;  /* 0x0000988c01007387 */ /* 0x0001e80000100800 */
[----:B0-----:R-:W4:Y:S01]  /*ed30*/  LDL.LU R140, [R1+0x64] ;  /* 0x00006400018c7983 */ /* 0x001f220000300800 */
[----:B--2---:R-:W-:-:S05]  /*ed40*/  IADD3 R139, P4, PT, R139, UR18, RZ ;  /* 0x000000128b8b7c10 */ /* 0x004fca000ff9e0ff */
[----:B------:R0:W-:Y:S01]  /*ed50*/  STL [R1+0x74], R139 ;  /* 0x0000748b01007387 */ /* 0x0001e20000100800 */
[----:B---3--:R-:W-:-:S03]  /*ed60*/  IADD3.X R127, PT, PT, R127, UR38, RZ, P5, !PT ;  /* 0x000000267f7f7c10 */ /* 0x008fc6000affe4ff */
[----:B0-----:R-:W2:Y:S04]  /*ed70*/  LDL.LU R139, [R1+0x80] ;  /* 0x00008000018b7983 */ /* 0x001ea80000300800 */
[----:B------:R0:W-:Y:S04]  /*ed80*/  STL [R1+0x90], R127 ;  /* 0x0000907f01007387 */ /* 0x0001e80000100800 */
[----:B0-----:R-:W3:Y:S01]  /*ed90*/  LDL.LU R127, [R1+0x5c] ;  /* 0x00005c00017f7983 */ /* 0x001ee20000300800 */
[----:B----4-:R-:W-:-:S03]  /*eda0*/  IADD3 R142, P5, PT, R142, UR18, RZ ;  /* 0x000000128e8e7c10 */ /* 0x010fc6000ffbe0ff */
        /* <DEDUP_REMOVED lines=24> */
[----:B------:R-:W-:-:S05]  /*ef30*/  IADD3.X R141, PT, PT, R141, UR38, RZ, P6, !PT ;  /* 0x000000268d8d7c10 */ /* 0x000fca000b7fe4ff */
[----:B------:R0:W-:Y:S04]  /*ef40*/  STL [R1+0x88], R141 ;  /* 0x0000888d01007387 */ /* 0x0001e80000100800 */
[----:B0-----:R-:W4:Y:S01]  /*ef50*/  LDL.LU R141, [R1+0x18] ;  /* 0x00001800018d7983 */ /* 0x001f220000300800 */
[----:B------:R-:W-:-:S05]  /*ef60*/  IADD3 R140, P6, PT, R140, UR18, RZ ;  /* 0x000000128c8c7c10 */ /* 0x000fca000ffde0ff */
[----:B------:R0:W-:Y:S04]  /*ef70*/  STL [R1+0x64], R140 ;  /* 0x0000648c01007387 */ /* 0x0001e80000100800 */
[----:B0-----:R-:W4:Y:S01]  /*ef80*/  LDL.LU R140, [R1+0x10] ;  /* 0x00001000018c7983 */ /* 0x001f220000300800 */
[----:B--2---:R-:W-:-:S05]  /*ef90*/  IADD3.X R139, PT, PT, R139, UR38, RZ, P1, !PT ;  /* 0x000000268b8b7c10 */ /* 0x004fca0008ffe4ff */
[----:B------:R0:W-:Y:S01]  /*efa0*/  STL [R1+0x80], R139 ;  /* 0x0000808b01007387 */ /* 0x0001e20000100800 */
[----:B---3--:R-:W-:-:S03]  /*efb0*/  IADD3 R127, P1, PT, R127, UR18, RZ ;  /* 0x000000127f7f7c10 */ /* 0x008fc6000ff3e0ff */
[----:B0-----:R-:W2:Y:S04]  /*efc0*/  LDL.LU R139, [R1+0x8] ;  /* 0x00000800018b7983 */ /* 0x001ea80000300800 */
[----:B------:R0:W-:Y:S04]  /*efd0*/  STL [R1+0x5c], R127 ;  /* 0x00005c7f01007387 */ /* 0x0001e80000100800 */
[----:B0-----:R-:W3:Y:S01]  /*efe0*/  LDL.LU R127, [R1] ;  /* 0x00000000017f7983 */ /* 0x001ee20000300800 */
[----:B----4-:R-:W-:Y:S02]  /*eff0*/  IADD3.X R163, PT, PT, R163, UR38, RZ, P4, !PT ;  /* 0x00000026a3a37c10 */ /* 0x010fe4000a7fe4ff */
[----:B------:R-:W-:-:S02]  /*f000*/  IADD3.X R165, PT, PT, R165, UR38, RZ, P3, !PT ;  /* 0x00000026a5a57c10 */ /* 0x000fc40009ffe4ff */
[----:B------:R-:W-:Y:S02]  /*f010*/  IADD3 R162, P4, PT, R162, UR18, RZ ;  /* 0x00000012a2a27c10 */ /* 0x000fe4000ff9e0ff */
[----:B------:R-:W-:Y:S01]  /*f020*/  IADD3 R164, P3, PT, R164, UR18, RZ ;  /* 0x00000012a4a47c10 */ /* 0x000fe2000ff7e0ff */
[----:B------:R-:W-:Y:S01]  /*f030*/  STL [R1+0x78], R165 ;  /* 0x000078a501007387 */ /* 0x000fe20000100800 */
[----:B------:R-:W-:Y:S02]  /*f040*/  IADD3.X R161, PT, PT, R161, UR38, RZ, P5, !PT ;  /* 0x00000026a1a17c10 */ /* 0x000fe4000affe4ff */
[----:B------:R-:W-:Y:S01]  /*f050*/  PRMT R145, RZ, 0x7610, R145 ;  /* 0x00007610ff917816 */ /* 0x000fe20000000091 */
        /* <DEDUP_REMOVED lines=36> */
[----:B------:R-:W-:Y:S01]  /*f2a0*/  IADD3 R252, P4, PT, R252, UR18, RZ ;  /* 0x00000012fcfc7c10 */ /* 0x000fe2000ff9e0ff */
[----:B------:R-:W-:Y:S03]  /*f2b0*/  STL [R1+0xc], R146 ;  /* 0x00000c9201007387 */ /* 0x000fe60000100800 */
[----:B------:R-:W-:Y:S01]  /*f2c0*/  IADD3.X R251, PT, PT, R251, UR38, RZ, P4, !PT ;  /* 0x00000026fbfb7c10 */ /* 0x000fe2000a7fe4ff */
[----:B------:R-:W-:Y:S01]  /*f2d0*/  STL [R1+0x28], R144 ;  /* 0x0000289001007387 */ /* 0x000fe20000100800 */
[----:B------:R-:W-:-:S03]  /*f2e0*/  IADD3 R242, P4, PT, R242, UR18, RZ ;  /* 0x00000012f2f27c10 */ /* 0x000fc6000ff9e0ff */
[----:B------:R-:W-:Y:S01]  /*f2f0*/  STL [R1+0x4], R143 ;  /* 0x0000048f01007387 */ /* 0x000fe20000100800 */
[----:B------:R-:W-:Y:S02]  /*f300*/  IADD3.X R241, PT, PT, R241, UR38, RZ, P4, !PT ;  /* 0x00000026f1f17c10 */ /* 0x000fe4000a7fe4ff */
[----:B------:R-:W-:Y:S01]  /*f310*/  IADD3 R232, P4, PT, R232, UR18, RZ ;  /* 0x00000012e8e87c10 */ /* 0x000fe2000ff9e0ff */
[----:B------:R-:W-:Y:S01]  /*f320*/  STL [R1+0x20], R142 ;  /* 0x0000208e01007387 */ /* 0x000fe20000100800 */
[----:B------:R-:W-:Y:S02]  /*f330*/  IADD3.X R141, PT, PT, R141, UR38, RZ, P5, !PT ;  /* 0x000000268d8d7c10 */ /* 0x000fe4000affe4ff */
[----:B------:R-:W-:Y:S02]  /*f340*/  IADD3.X R231, PT, PT, R231, UR38, RZ, P4, !PT ;  /* 0x00000026e7e77c10 */ /* 0x000fe4000a7fe4ff */
[----:B------:R-:W-:Y:S01]  /*f350*/  IADD3 R222, P4, PT, R222, UR18, RZ ;  /* 0x00000012dede7c10 */ /* 0x000fe2000ff9e0ff */
[----:B------:R-:W-:Y:S01]  /*f360*/  STL [R1+0x18], R141 ;  /* 0x0000188d01007387 */ /* 0x000fe20000100800 */
[----:B------:R-:W-:-:S02]  /*f370*/  IADD3 R250, P5, PT, R250, UR18, RZ ;  /* 0x00000012fafa7c10 */ /* 0x000fc4000ffbe0ff */
[----:B------:R-:W-:Y:S02]  /*f380*/  IADD3.X R221, PT, PT, R221, UR38, RZ, P4, !PT ;  /* 0x00000026dddd7c10 */ /* 0x000fe4000a7fe4ff */
[----:B------:R-:W-:Y:S02]  /*f390*/  IADD3 R212, P4, PT, R212, UR18, RZ ;  /* 0x00000012d4d47c10 */ /* 0x000fe4000ff9e0ff */
[----:B------:R-:W-:Y:S02]  /*f3a0*/  IADD3.X R249, PT, PT, R249, UR38, RZ, P5, !PT ;  /* 0x00000026f9f97c10 */ /* 0x000fe4000affe4ff */
[----:B------:R-:W-:Y:S02]  /*f3b0*/  IADD3.X R211, PT, PT, R211, UR38, RZ, P4, !PT ;  /* 0x00000026d3d37c10 */ /* 0x000fe4000a7fe4ff */
[----:B------:R-:W-:Y:S02]  /*f3c0*/  IADD3 R202, P4, PT, R202, UR18, RZ ;  /* 0x00000012caca7c10 */ /* 0x000fe4000ff9e0ff */
[----:B------:R-:W-:-:S02]  /*f3d0*/  IADD3.X R140, PT, PT, R140, UR38, RZ, P6, !PT ;  /* 0x000000268c8c7c10 */ /* 0x000fc4000b7fe4ff */
[----:B------:R-:W-:Y:S02]  /*f3e0*/  IADD3.X R201, PT, PT, R201, UR38, RZ, P4, !PT ;  /* 0x00000026c9c97c10 */ /* 0x000fe4000a7fe4ff */
[----:B------:R-:W-:Y:S01]  /*f3f0*/  IADD3 R192, P4, PT, R192, UR18, RZ ;  /* 0x00000012c0c07c10 */ /* 0x000fe2000ff9e0ff */
[----:B------:R-:W-:Y:S01]  /*f400*/  STL [R1+0x10], R140 ;  /* 0x0000108c01007387 */ /* 0x000fe20000100800 */
[----:B------:R-:W-:Y:S02]  /*f410*/  IADD3 R248, P6, PT, R248, UR18, RZ ;  /* 0x00000012f8f87c10 */ /* 0x000fe4000ffde0ff */
[----:B------:R-:W-:Y:S02]  /*f420*/  IADD3 R240, P5, PT, R240, UR18, RZ ;  /* 0x00000012f0f07c10 */ /* 0x000fe4000ffbe0ff */
[----:B------:R-:W-:Y:S02]  /*f430*/  IADD3.X R191, PT, PT, R191, UR38, RZ, P4, !PT ;  /* 0x00000026bfbf7c10 */ /* 0x000fe4000a7fe4ff */
[----:B------:R-:W-:-:S02]  /*f440*/  IADD3.X R247, PT, PT, R247, UR38, RZ, P6, !PT ;  /* 0x00000026f7f77c10 */ /* 0x000fc4000b7fe4ff */
[----:B------:R-:W-:Y:S02]  /*f450*/  IADD3 R182, P4, PT, R182, UR18, RZ ;  /* 0x00000012b6b67c10 */ /* 0x000fe4000ff9e0ff */
[----:B------:R-:W-:Y:S02]  /*f460*/  IADD3 R238, P6, PT, R238, UR18, RZ ;  /* 0x00000012eeee7c10 */ /* 0x000fe4000ffde0ff */
[----:B------:R-:W-:Y:S02]  /*f470*/  IADD3.X R239, PT, PT, R239, UR38, RZ, P5, !PT ;  /* 0x00000026efef7c10 */ /* 0x000fe4000affe4ff */
        /* <DEDUP_REMOVED lines=45> */
[----:B-----5:R-:W-:Y:S02]  /*f750*/  IADD3 R29, P4, PT, R29, UR11, RZ ;  /* 0x0000000b1d1d7c10 */ /* 0x020fe4000ff9e0ff */
        /* <DEDUP_REMOVED lines=16> */
[----:B------:R-:W-:-:S02]  /*f860*/  IADD3 R85, P6, PT, R85, UR18, RZ ;  /* 0x0000001255557c10 */ /* 0x000fc4000ffde0ff */
[----:B------:R-:W-:Y:S02]  /*f870*/  IADD3.X R102, PT, PT, R102, UR38, RZ, P5, !PT ;  /* 0x0000002666667c10 */ /* 0x000fe4000affe4ff */
[----:B------:R-:W-:Y:S02]  /*f880*/  IADD3 R83, P5, PT, R83, UR18, RZ ;  /* 0x0000001253537c10 */ /* 0x000fe4000ffbe0ff */
[----:B------:R-:W-:Y:S02]  /*f890*/  IADD3.X R86, PT, PT, R86, UR38, RZ, P6, !PT ;  /* 0x0000002656567c10 */ /* 0x000fe4000b7fe4ff */
[----:B------:R-:W-:Y:S02]  /*f8a0*/  IADD3 R67, P6, PT, R67, UR18, RZ ;  /* 0x0000001243437c10 */ /* 0x000fe4000ffde0ff */
[----:B------:R-:W-:Y:S02]  /*f8b0*/  IADD3.X R84, PT, PT, R84, UR38, RZ, P5, !PT ;  /* 0x0000002654547c10 */ /* 0x000fe4000affe4ff */
[----:B------:R-:W-:Y:S01]  /*f8c0*/  IADD3.X R20, PT, PT, R20, UR25, RZ, P4, !PT ;  /* 0x0000001914147c10 */ /* 0x000fe2000a7fe4ff */
[----:B------:R-:W0:Y:S01]  /*f8d0*/  SYNCS.PHASECHK.TRANS64.TRYWAIT P4, [UR6], R126 ;  /* 0x0000007eff0075a7 */ /* 0x000e220008081106 */
[----:B------:R-:W-:-:S02]  /*f8e0*/  IADD3 R65, P5, PT, R65, UR18, RZ ;  /* 0x0000001241417c10 */ /* 0x000fc4000ffbe0ff */
[----:B------:R-:W-:Y:S02]  /*f8f0*/  IADD3.X R68, PT, PT, R68, UR38, RZ, P6, !PT ;  /* 0x0000002644447c10 */ /* 0x000fe4000b7fe4ff */
[----:B------:R-:W-:Y:S02]  /*f900*/  IADD3 R63, P6, PT, R63, UR11, RZ ;  /* 0x0000000b3f3f7c10 */ /* 0x000fe4000ffde0ff */
[----:B------:R-:W-:Y:S02]  /*f910*/  IADD3.X R66, PT, PT, R66, UR38, RZ, P5, !PT ;  /* 0x0000002642427c10 */ /* 0x000fe4000affe4ff */
[----:B------:R-:W-:Y:S02]  /*f920*/  IADD3 R61, P5, PT, R61, UR11, RZ ;  /* 0x0000000b3d3d7c10 */ /* 0x000fe4000ffbe0ff */
[----:B------:R-:W-:Y:S02]  /*f930*/  IADD3.X R64, PT, PT, R64, UR25, RZ, P6, !PT ;  /* 0x0000001940407c10 */ /* 0x000fe4000b7fe4ff */
[----:B------:R-:W-:-:S02]  /*f940*/  IADD3 R27, P6, PT, R27, UR11, RZ ;  /* 0x0000000b1b1b7c10 */ /* 0x000fc4000ffde0ff */
[----:B--2---:R-:W-:Y:S02]  /*f950*/  IADD3.X R139, PT, PT, R139, UR38, RZ, P1, !PT ;  /* 0x000000268b8b7c10 */ /* 0x004fe40008ffe4ff */
[----:B------:R-:W-:Y:S02]  /*f960*/  IADD3 R246, P1, PT, R246, UR18, RZ ;  /* 0x00000012f6f67c10 */ /* 0x000fe4000ff3e0ff */
[----:B------:R-:W-:Y:S01]  /*f970*/  IADD3.X R62, PT, PT, R62, UR25, RZ, P5, !PT ;  /* 0x000000193e3e7c10 */ /* 0x000fe2000affe4ff */
[----:B------:R-:W-:Y:S01]  /*f980*/  STL [R1+0x8], R139 ;  /* 0x0000088b01007387 */ /* 0x000fe20000100800 */
[----:B------:R-:W-:Y:S02]  /*f990*/  IADD3.X R245, PT, PT, R245, UR38, RZ, P1, !PT ;  /* 0x00000026f5f57c10 */ /* 0x000fe40008ffe4ff */
[----:B------:R-:W-:Y:S02]  /*f9a0*/  IADD3 R236, P1, PT, R236, UR18, RZ ;  /* 0x00000012ecec7c10 */ /* 0x000fe4000ff3e0ff */
[----:B------:R-:W-:-:S02]  /*f9b0*/  IADD3 R23, P5, PT, R23, UR11, RZ ;  /* 0x0000000b17177c10 */ /* 0x000fc4000ffbe0ff */
[----:B------:R-:W-:Y:S02]  /*f9c0*/  IADD3.X R235, PT, PT, R235, UR38, RZ, P1, !PT ;  /* 0x00000026ebeb7c10 */ /* 0x000fe40008ffe4ff */
[----:B---3--:R-:W-:Y:S02]  /*f9d0*/  IADD3.X R127, PT, PT, R127, UR38, RZ, P3, !PT ;  /* 0x000000267f7f7c10 */ /* 0x008fe40009ffe4ff */
[----:B------:R-:W-:Y:S02]  /*f9e0*/  IADD3 R244, P3, PT, R244, UR18, RZ ;  /* 0x00000012f4f47c10 */ /* 0x000fe4000ff7e0ff */
[----:B------:R-:W-:Y:S01]  /*f9f0*/  IADD3 R226, P1, PT, R226, UR18, RZ ;  /* 0x00000012e2e27c10 */ /* 0x000fe2000ff3e0ff */
[----:B------:R1:W-:Y:S01]  /*fa00*/  STL [R1], R127 ;  /* 0x0000007f01007387 */ /* 0x0003e20000100800 */
[----:B------:R-:W-:Y:S02]  /*fa10*/  IADD3.X R243, PT, PT, R243, UR38, RZ, P3, !PT ;  /* 0x00000026f3f37c10 */ /* 0x000fe40009ffe4ff */
[----:B------:R-:W-:-:S02]  /*fa20*/  IADD3 R234, P3, PT, R234, UR18, RZ ;  /* 0x00000012eaea7c10 */ /* 0x000fc4000ff7e0ff */
[----:B------:R-:W-:Y:S02]  /*fa30*/  IADD3.X R225, PT, PT, R225, UR38, RZ, P1, !PT ;  /* 0x00000026e1e17c10 */ /* 0x000fe40008ffe4ff */
[----:B------:R-:W-:Y:S02]  /*fa40*/  IADD3.X R233, PT, PT, R233, UR38, RZ, P3, !PT ;  /* 0x00000026e9e97c10 */ /* 0x000fe40009ffe4ff */
[----:B------:R-:W-:Y:S02]  /*fa50*/  IADD3 R224, P3, PT, R224, UR18, RZ ;  /* 0x00000012e0e07c10 */ /* 0x000fe4000ff7e0ff */
[----:B------:R-:W-:Y:S02]  /*fa60*/  IADD3 R216, P1, PT, R216, UR18, RZ ;  /* 0x00000012d8d87c10 */ /* 0x000fe4000ff3e0ff */
[----:B------:R-:W-:Y:S02]  /*fa70*/  IADD3.X R223, PT, PT, R223, UR38, RZ, P3, !PT ;  /* 0x00000026dfdf7c10 */ /* 0x000fe40009ffe4ff */
[----:B------:R-:W-:-:S02]  /*fa80*/  IADD3.X R215, PT, PT, R215, UR38, RZ, P1, !PT ;  /* 0x00000026d7d77c10 */ /* 0x000fc40008ffe4ff */
[----:B------:R-:W-:Y:S02]  /*fa90*/  IADD3 R214, P3, PT, R214, UR18, RZ ;  /* 0x00000012d6d67c10 */ /* 0x000fe4000ff7e0ff */
[----:B------:R-:W-:Y:S02]  /*faa0*/  IADD3 R206, P1, PT, R206, UR18, RZ ;  /* 0x00000012cece7c10 */ /* 0x000fe4000ff3e0ff */
[----:B------:R-:W-:Y:S02]  /*fab0*/  IADD3.X R213, PT, PT, R213, UR38, RZ, P3, !PT ;  /* 0x00000026d5d57c10 */ /* 0x000fe40009ffe4ff */
[----:B------:R-:W-:Y:S02]  /*fac0*/  IADD3.X R205, PT, PT, R205, UR38, RZ, P1, !PT ;  /* 0x00000026cdcd7c10 */ /* 0x000fe40008ffe4ff */
[----:B------:R-:W-:Y:S02]  /*fad0*/  IADD3 R204, P3, PT, R204, UR18, RZ ;  /* 0x00000012cccc7c10 */ /* 0x000fe4000ff7e0ff */
        /* <DEDUP_REMOVED lines=49> */
[----:B------:R-:W-:Y:S02]  /*fdf0*/  IADD3.X R22, PT, PT, R22, UR25, RZ, P1, !PT ;  /* 0x0000001916167c10 */ /* 0x000fe40008ffe4ff */
[----:B------:R-:W-:Y:S02]  /*fe00*/  IADD3 R57, P3, PT, R57, UR11, RZ ;  /* 0x0000000b39397c10 */ /* 0x000fe4000ff7e0ff */
[----:B------:R-:W-:Y:S02]  /*fe10*/  IADD3 R40, P5, PT, R40, UR11, RZ ;  /* 0x0000000b28287c10 */ /* 0x000fe4000ffbe0ff */
[----:B------:R-:W-:Y:S02]  /*fe20*/  IADD3 R55, P1, PT, R55, UR11, RZ ;  /* 0x0000000b37377c10 */ /* 0x000fe4000ff3e0ff */
[----:B------:R-:W-:Y:S02]  /*fe30*/  IADD3.X R44, PT, PT, R44, UR25, RZ, P6, !PT ;  /* 0x000000192c2c7c10 */ /* 0x000fe4000b7fe4ff */
[----:B------:R-:W-:-:S02]  /*fe40*/  IADD3 R17, P6, PT, R17, UR11, RZ ;  /* 0x0000000b11117c10 */ /* 0x000fc4000ffde0ff */
[----:B------:R-:W-:Y:S02]  /*fe50*/  IADD3.X R58, PT, PT, R58, UR25, RZ, P3, !PT ;  /* 0x000000193a3a7c10 */ /* 0x000fe40009ffe4ff */
[----:B------:R-:W-:Y:S02]  /*fe60*/  IADD3.X R42, PT, PT, R42, UR25, RZ, P5, !PT ;  /* 0x000000192a2a7c10 */ /* 0x000fe4000affe4ff */
[----:B------:R-:W-:Y:S02]  /*fe70*/  IADD3.X R56, PT, PT, R56, UR25, RZ, P1, !PT ;  /* 0x0000001938387c10 */ /* 0x000fe40008ffe4ff */
[----:B------:R-:W-:Y:S02]  /*fe80*/  IADD3 R15, P3, PT, R15, UR11, RZ ;  /* 0x0000000b0f0f7c10 */ /* 0x000fe4000ff7e0ff */
[----:B------:R-:W-:Y:S02]  /*fe90*/  IADD3 R39, P5, PT, R39, UR11, RZ ;  /* 0x0000000b27277c10 */ /* 0x000fe4000ffbe0ff */
[----:B------:R-:W-:-:S02]  /*fea0*/  IADD3 R53, P1, PT, R53, UR11, RZ ;  /* 0x0000000b35357c10 */ /* 0x000fc4000ff3e0ff */
[----:B------:R-:W-:Y:S02]  /*feb0*/  IADD3.X R18, PT, PT, R18, UR25, RZ, P6, !PT ;  /* 0x0000001912127c10 */ /* 0x000fe4000b7fe4ff */
[----:B------:R-:W-:Y:S02]  /*fec0*/  IADD3 R13, P6, PT, R13, UR11, RZ ;  /* 0x0000000b0d0d7c10 */ /* 0x000fe4000ffde0ff */
[----:B------:R-:W-:Y:S02]  /*fed0*/  IADD3.X R16, PT, PT, R16, UR25, RZ, P3, !PT ;  /* 0x0000001910107c10 */ /* 0x000fe40009ffe4ff */
[----:B------:R-:W-:Y:S02]  /*fee0*/  IADD3.X R41, PT, PT, R41, UR25, RZ, P5, !PT ;  /* 0x0000001929297c10 */ /* 0x000fe4000affe4ff */
[----:B------:R-:W-:Y:S02]  /*fef0*/  IADD3.X R54, PT, PT, R54, UR25, RZ, P1, !PT ;  /* 0x0000001936367c10 */ /* 0x000fe40008ffe4ff */
[----:B------:R-:W-:-:S02]  /*ff00*/  IADD3 R11, P3, PT, R11, UR11, RZ ;  /* 0x0000000b0b0b7c10 */ /* 0x000fc4000ff7e0ff */
[----:B------:R-:W-:Y:S02]  /*ff10*/  IADD3 R37, P5, PT, R37, UR11, RZ ;  /* 0x0000000b25257c10 */ /* 0x000fe4000ffbe0ff */
[----:B------:R-:W-:Y:S02]  /*ff20*/  IADD3 R51, P1, PT, R51, UR11, RZ ;  /* 0x0000000b33337c10 */ /* 0x000fe4000ff3e0ff */
[----:B-1----:R-:W-:Y:S02]  /*ff30*/  SHF.R.U32.HI R127, RZ, 0x6, R138 ;  /* 0x00000006ff7f7819 */ /* 0x002fe4000001168a */
[----:B------:R-:W-:Y:S02]  /*ff40*/  IADD3.X R14, PT, PT, R14, UR25, RZ, P6, !PT ;  /* 0x000000190e0e7c10 */ /* 0x000fe4000b7fe4ff */
[----:B------:R-:W-:Y:S02]  /*ff50*/  IADD3 R9, P6, PT, R9, UR11, RZ ;  /* 0x0000000b09097c10 */ /* 0x000fe4000ffde0ff */
[----:B------:R-:W-:-:S02]  /*ff60*/  IADD3.X R12, PT, PT, R12, UR25, RZ, P3, !PT ;  /* 0x000000190c0c7c10 */ /* 0x000fc40009ffe4ff */
[----:B------:R-:W-:Y:S02]  /*ff70*/  IADD3.X R38, PT, PT, R38, UR25, RZ, P5, !PT ;  /* 0x0000001926267c10 */ /* 0x000fe4000affe4ff */
[----:B------:R-:W-:Y:S02]  /*ff80*/  IADD3.X R52, PT, PT, R52, UR25, RZ, P1, !PT ;  /* 0x0000001934347c10 */ /* 0x000fe40008ffe4ff */
[----:B------:R-:W-:Y:S02]  /*ff90*/  IADD3 R7, P3, PT, R7, UR11, RZ ;  /* 0x0000000b07077c10 */ /* 0x000fe4000ff7e0ff */
[----:B------:R-:W-:Y:S02]  /*ffa0*/  IADD3 R35, P5, PT, R35, UR11, RZ ;  /* 0x0000000b23237c10 */ /* 0x000fe4000ffbe0ff */
[----:B------:R-:W-:Y:S02]  /*ffb0*/  IADD3 R49, P1, PT, R49, UR11, RZ ;  /* 0x0000000b31317c10 */ /* 0x000fe4000ff3e0ff */
[----:B------:R-:W-:-:S02]  /*ffc0*/  SGXT.U32 R127, R127, 0x2 ;  /* 0x000000027f7f781a */ /* 0x000fc40000000000 */
[----:B------:R-:W-:Y:S02]  /*ffd0*/  IADD3.X R10, PT, PT, R10, UR25, RZ, P6, !PT ;  /* 0x000000190a0a7c10 */ /* 0x000fe4000b7fe4ff */
[----:B------:R-:W-:Y:S02]  /*ffe0*/  IADD3 R5, P6, PT, R5, UR11, RZ ;  /* 0x0000000b05057c10 */ /* 0x000fe4000ffde0ff */
[----:B------:R-:W-:Y:S02]  /*fff0*/  IADD3.X R8, PT, PT, R8, UR25, RZ, P3, !PT ;  /* 0x0000001908087c10 */ /* 0x000fe40009ffe4ff */
[----:B------:R-:W-:Y:S02]  /*10000*/  IADD3.X R36, PT, PT, R36, UR25, RZ, P5, !PT ;  /* 0x0000001924247c10 */ /* 0x000fe4000affe4ff */
[----:B------:R-:W-:Y:S02]  /*10010*/  IADD3.X R50, PT, PT, R50, UR25, RZ, P1, !PT ;  /* 0x0000001932327c10 */ /* 0x000fe40008ffe4ff */
[----:B------:R-:W-:-:S02]  /*10020*/  IADD3 R2, P3, PT, R2, UR11, RZ ;  /* 0x0000000b02027c10 */ /* 0x000fc4000ff7e0ff */
[----:B------:R-:W-:Y:S02]  /*10030*/  LOP3.LUT R127, R127, 0x8, RZ, 0xfc, !PT ;  /* 0x000000087f7f7812 */ /* 0x000fe400078efcff */
[----:B------:R-:W-:Y:S02]  /*10040*/  IADD3 R33, P5, PT, R33, UR11, RZ ;  /* 0x0000000b21217c10 */ /* 0x000fe4000ffbe0ff */
[----:B------:R-:W-:Y:S02]  /*10050*/  IADD3 R0, P1, PT, R0, UR11, RZ ;  /* 0x0000000b00007c10 */ /* 0x000fe4000ff3e0ff */
[----:B------:R-:W-:Y:S02]  /*10060*/  IADD3.X R6, PT, PT, R6, UR25, RZ, P6, !PT ;  /* 0x0000001906067c10 */ /* 0x000fe4000b7fe4ff */
[----:B------:R-:W-:Y:S02]  /*10070*/  ISETP.GE.AND P6, PT, R127, UR22, PT ;  /* 0x000000167f007c0c */ /* 0x000fe4000bfc6270 */
[----:B------:R-:W-:-:S02]  /*10080*/  IADD3.X R4, PT, PT, R4, UR25, RZ, P3, !PT ;  /* 0x0000001904047c10 */ /* 0x000fc40009ffe4ff */
[----:B------:R-:W-:Y:S02]  /*10090*/  IADD3.X R34, PT, PT, R34, UR25, RZ, P5, !PT ;  /* 0x0000001922227c10 */ /* 0x000fe4000affe4ff */
[----:B------:R-:W-:Y:S01]  /*100a0*/  IADD3.X R3, PT, PT, R3, UR25, RZ, P1, !PT ;  /* 0x0000001903037c10 */ /* 0x000fe20008ffe4ff */
[----:B0-----:R-:W-:Y:S06]  /*100b0*/  @!P4 BRA `(.L_x_8) ;  /* 0x0000007000c8c947 */ /* 0x001fec0003800000 */
.L_x_16:
[----:B------:R-:W-:Y:S02]  /*100c0*/  @!P0 IMAD.MOV.U32 R126, RZ, RZ, R0 ;  /* 0x000000ffff7e8224 */ /* 0x000fe400078e0000 */
[----:B------:R-:W-:-:S05]  /*100d0*/  @!P0 IMAD.MOV.U32 R127, RZ, RZ, R3 ;  /* 0x000000ffff7f8224 */ /* 0x000fca00078e0003 */
[----:B------:R0:W2:Y:S01]  /*100e0*/  @!P0 LDG.E.U8 R145, desc[UR20][R126.64] ;  /* 0x000000147e918981 */ /* 0x0000a2000c1e1100 */
[----:B------:R-:W-:Y:S01]  /*100f0*/  PRMT R144, RZ, 0x7610, R144 ;  /* 0x00007610ff907816 */ /* 0x000fe20000000090 */
[----:B0-----:R-:W0:Y:S01]  /*10100*/  S2R R127, SR_TID.X ;  /* 0x00000000007f7919 */ /* 0x001e220000002100 */
[----:B------:R-:W-:Y:S01]  /*10110*/  @!P6 IMAD.MOV.U32 R126, RZ, RZ, R2 ;  /* 0x000000ffff7ee224 */ /* 0x000fe200078e0002 */
[----:B0-----:R-:W-:-:S04]  /*10120*/  SHF.R.U32.HI R127, RZ, 0x6, R127 ;  /* 0x00000006ff7f7819 */ /* 0x001fc8000001167f */
[----:B------:R-:W-:-:S04]  /*10130*/  SGXT.U32 R127, R127, 0x2 ;  /* 0x000000027f7f781a */ /* 0x000fc80000000000 */
[----:B------:R-:W-:-:S04]  /*10140*/  LOP3.LUT R127, R127, 0x10, RZ, 0xfc, !PT ;  /* 0x000000107f7f7812 */ /* 0x000fc800078efcff */
[----:B------:R-:W-:Y:S01]  /*10150*/  ISETP.GE.AND P0, PT, R127, UR22, PT ;  /* 0x000000167f007c0c */ /* 0x000fe2000bf06270 */
[----:B------:R-:W-:-:S05]  /*10160*/  @!P6 IMAD.MOV.U32 R127, RZ, RZ, R4 ;  /* 0x000000ffff7fe224 */ /* 0x000fca00078e0004 */
[----:B------:R0:W3:Y:S01]  /*10170*/  @!P6 LDG.E.U8 R144, desc[UR20][R126.64] ;  /* 0x000000147e90e981 */ /* 0x0000e2000c1e1100 */
[----:B------:R-:W-:Y:S01]  /*10180*/  PRMT R143, RZ, 0x7610, R143 ;  /* 0x00007610ff8f7816 */ /* 0x000fe2000000008f */
[----:B0-----:R-:W0:Y:S05]  /*10190*/  S2R R127, SR_TID.X ;  /* 0x00000000007f7919 */ /* 0x001e2a0000002100 */
[----:B------:R-:W-:Y:S01]  /*101a0*/  @!P0 IMAD.MOV.U32 R126, RZ, RZ, R5 ;  /* 0x000000ffff7e8224 */ /* 0x000fe200078e0005 */
[----:B------:R-:W-:Y:S02]  /*101b0*/  PRMT R142, RZ, 0x7610, R142 ;  /* 0x00007610ff8e7816 */ /* 0x000fe4000000008e */
[----:B0-----:R-:W-:-:S04]  /*101c0*/  SHF.R.U32.HI R127, RZ, 0x6, R127 ;  /* 0x00000006ff7f7819 */ /* 0x001fc8000001167f */
[----:B------:R-:W-:-:S04]  /*101d0*/  SGXT.U32 R127, R127, 0x2 ;  /* 0x000000027f7f781a */ /* 0x000fc80000000000 */
[----:B------:R-:W-:-:S04]  /*101e0*/  LOP3.LUT R127, R127, 0x18, RZ, 0xfc, !PT ;  /* 0x000000187f7f7812 */ /* 0x000fc800078efcff */
[----:B------:R-:W-:Y:S01]  /*101f0*/  ISETP.GE.AND P1, PT, R127, UR22, PT ;  /* 0x000000167f007c0c */ /* 0x000fe2000bf26270 */
[----:B------:R-:W-:-:S05]  /*10200*/  @!P0 IMAD.MOV.U32 R127, RZ, RZ, R6 ;  /* 0x000000ffff7f8224 */ /* 0x000fca00078e0006 */
[----:B------:R0:W4:Y:S07]  /*10210*/  @!P0 LDG.E.U8 R143, desc[UR20][R126.64] ;  /* 0x000000147e8f8981 */ /* 0x00012e000c1e1100 */
[----:B0-----:R-:W-:Y:S02]  /*10220*/  @!P1 IMAD.MOV.U32 R126, RZ, RZ, R7 ;  /* 0x000000ffff7e9224 */ /* 0x001fe400078e0007 */
[----:B------:R-:W-:-:S05]  /*10230*/  @!P1 IMAD.MOV.U32 R127, RZ, RZ, R8 ;  /* 0x000000ffff7f9224 */ /* 0x000fca00078e0008 */
[----:B------:R0:W5:Y:S01]  /*10240*/  @!P1 LDG.E.U8 R142, desc[UR20][R126.64] ;  /* 0x000000147e8e9981 */ /* 0x000162000c1e1100 */
[----:B------:R-:W-:Y:S01]  /*10250*/  PRMT R141, RZ, 0x7610, R141 ;  /* 0x00007610ff8d7816 */ /* 0x000fe2000000008d */
[----:B0-----:R-:W0:Y:S02]  /*10260*/  S2R R127, SR_TID.X ;  /* 0x00000000007f7919 */ /* 0x001e240000002100 */
[--C-:B0-----:R-:W-:Y:S02]  /*10270*/  SHF.R.U32.HI R126, RZ, 0x6, R127.reuse ;  /* 0x00000006ff7e7819 */ /* 0x101fe4000001167f */
[----:B------:R-:W-:Y:S02]  /*10280*/  SHF.R.U32.HI R127, RZ, 0x6, R127 ;  /* 0x00000006ff7f7819 */ /* 0x000fe4000001167f */
[----:B------:R-:W-:Y:S02]  /*10290*/  SGXT.U32 R126, R126, 0x2 ;  /* 0x000000027e7e781a */ /* 0x000fe40000000000 */
[----:B------:R-:W-:-:S02]  /*102a0*/  SGXT.U32 R127, R127, 0x2 ;  /* 0x000000027f7f781a */ /* 0x000fc40000000000 */
[----:B------:R-:W-:Y:S02]  /*102b0*/  LOP3.LUT R126, R126, 0x20, RZ, 0xfc, !PT ;  /* 0x000000207e7e7812 */ /* 0x000fe400078efcff */
[----:B------:R-:W-:Y:S02]  /*102c0*/  LOP3.LUT R127, R127, 0x28, RZ, 0xfc, !PT ;  /* 0x000000287f7f7812 */ /* 0x000fe400078efcff */
[----:B------:R-:W-:Y:S02]  /*102d0*/  ISETP.GE.AND P0, PT, R126, UR22, PT ;  /* 0x000000167e007c0c */ /* 0x000fe4000bf06270 */
[----:B------:R-:W-:-:S11]  /*102e0*/  ISETP.GE.AND P1, PT, R127, UR22, PT ;  /* 0x000000167f007c0c */ /* 0x000fd6000bf26270 */
        /* <DEDUP_REMOVED lines=11> */
[----:B------:R0:W2:Y:S01]  /*103a0*/  @!P1 LDG.E.U8 R140, desc[UR20][R126.64] ;  /* 0x000000147e8c9981 */ /* 0x0000a2000c1e1100 */
        /* <DEDUP_REMOVED lines=8> */
[----:B------:R-:W-:Y:S01]  /*10430*/  ISETP.GE.AND P1, PT, R126, UR22, PT ;  /* 0x000000167e007c0c */ /* 0x000fe2000bf26270 */
[----:B------:R-:W-:Y:S01]  /*10440*/  @!P0 IMAD.MOV.U32 R126, RZ, RZ, R13 ;  /* 0x000000ffff7e8224 */ /* 0x000fe200078e000d */
[----:B------:R-:W-:Y:S01]  /*10450*/  ISETP.GE.AND P3, PT, R127, UR22, PT ;  /* 0x000000167f007c0c */ /* 0x000fe2000bf66270 */
[----:B------:R-:W-:-:S05]  /*10460*/  @!P0 IMAD.MOV.U32 R127, RZ, RZ, R14 ;  /* 0x000000ffff7f8224 */ /* 0x000fca00078e000e */
[----:B------:R0:W2:Y:S01]  /*10470*/  @!P0 LDG.E.U8 R139, desc[UR20][R126.64] ;  /* 0x000000147e8b8981 */ /* 0x0000a2000c1e1100 */
[----:B------:R-:W-:Y:S01]  /*10480*/  PRMT R173, RZ, 0x7610, R173 ;  /* 0x00007610ffad7816 */ /* 0x000fe200000000ad */
[----:B0-----:R-:W0:Y:S03]  /*10490*/  S2R R127, SR_TID.X ;  /* 0x00000000007f7919 */ /* 0x001e260000002100 */
[----:B------:R-:W-:Y:S01]  /*104a0*/  @!P1 IMAD.MOV.U32 R126, RZ, RZ, R15 ;  /* 0x000000ffff7e9224 */ /* 0x000fe200078e000f */
[----:B------:R-:W-:Y:S02]  /*104b0*/  PRMT R172, RZ, 0x7610, R172 ;  /* 0x00007610ffac7816 */ /* 0x000fe400000000ac */
[----:B0-----:R-:W-:-:S04]  /*104c0*/  SHF.R.U32.HI R127, RZ, 0x6, R127 ;  /* 0x00000006ff7f7819 */ /* 0x001fc8000001167f */
[----:B------:R-:W-:-:S04]  /*104d0*/  SGXT.U32 R127, R127, 0x2 ;  /* 0x000000027f7f781a */ /* 0x000fc80000000000 */
[----:B------:R-:W-:-:S04]  /*104e0*/  LOP3.LUT R127, R127, 0x48, RZ, 0xfc, !PT ;  /* 0x000000487f7f7812 */ /* 0x000fc800078efcff */
[----:B------:R-:W-:Y:S01]  /*104f0*/  ISETP.GE.AND P0, PT, R127, UR22, PT ;  /* 0x000000167f007c0c */ /* 0x000fe2000bf06270 */
[----:B------:R-:W-:-:S05]  /*10500*/  @!P1 IMAD.MOV.U32 R127, RZ, RZ, R16 ;  /* 0x000000ffff7f9224 */ /* 0x000fca00078e0010 */
[----:B------:R0:W2:Y:S02]  /*10510*/  @!P1 LDG.E.U8 R173, desc[UR20][R126.64] ;  /* 0x000000147ead9981 */ /* 0x0000a4000c1e1100 */
[----:B0-----:R-:W-:Y:S02]  /*10520*/  @!P3 IMAD.MOV.U32 R126, RZ, RZ, R17 ;  /* 0x000000ffff7eb224 */ /* 0x001fe400078e0011 */
        /* <DEDUP_REMOVED lines=24> */
[----:B------:R-:W-:Y:S02]  /*106b0*/  PRMT R169, RZ, 0x7610, R169 ;  /* 0x00007610ffa97816 */ /* 0x000fe400000000a9 */
[----:B------:R-:W-:Y:S01]  /*106c0*/  PRMT R167, RZ, 0x7610, R167 ;  /* 0x00007610ffa77816 */ /* 0x000fe200000000a7 */
[----:B0-----:R-:W0:Y:S02]  /*106d0*/  S2R R126, SR_TID.X ;  /* 0x00000000007e7919 */ /* 0x001e240000002100 */
[--C-:B0-----:R-:W-:Y:S02]  /*106e0*/  SHF.R.U32.HI R127, RZ, 0x6, R126.reuse ;  /* 0x00000006ff7f7819 */ /* 0x101fe4000001167e */
[----:B------:R-:W-:Y:S02]  /*106f0*/  SHF.R.U32.HI R126, RZ, 0x6, R126 ;  /* 0x00000006ff7e7819 */ /* 0x000fe4000001167e */
[----:B------:R-:W-:-:S02]  /*10700*/  SGXT.U32 R127, R127, 0x2 ;  /* 0x000000027f7f781a */ /* 0x000fc40000000000 */
[----:B------:R-:W-:Y:S02]  /*10710*/  SGXT.U32 R126, R126, 0x2 ;  /* 0x000000027e7e781a */ /* 0x000fe40000000000 */
[----:B------:R-:W-:Y:S02]  /*10720*/  LOP3.LUT R127, R127, 0x68, RZ, 0xfc, !PT ;  /* 0x000000687f7f7812 */ /* 0x000fe400078efcff */
[----:B------:R-:W-:Y:S02]  /*10730*/  LOP3.LUT R126, R126, 0x4, RZ, 0xfc, !PT ;  /* 0x000000047e7e7812 */ /* 0x000fe400078efcff */
[----:B------:R-:W-:Y:S01]  /*10740*/  ISETP.GE.AND P1, PT, R127, UR22, PT ;  /* 0x000000167f007c0c */ /* 0x000fe2000bf26270 */
[----:B------:R-:W-:Y:S01]  /*10750*/  @!P3 IMAD.MOV.U32 R127, RZ, RZ, R24 ;  /* 0x000000ffff7fb224 */ /* 0x000fe200078e0018 */
[----:B------:R-:W-:Y:S01]  /*10760*/  ISETP.GE.AND P0, PT, R126, UR22, PT ;  /* 0x000000167e007c0c */ /* 0x000fe2000bf06270 */
[----:B------:R-:W-:-:S05]  /*10770*/  @!P3 IMAD.MOV.U32 R126, RZ, RZ, R23 ;  /* 0x000000ffff7eb224 */ /* 0x000fca00078e0017 */
[----:B------:R0:W2:Y:S02]  /*10780*/  @!P3 LDG.E.U8 R169, desc[UR20][R126.64] ;  /* 0x000000147ea9b981 */ /* 0x0000a4000c1e1100 */
[----:B0-----:R-:W-:Y:S02]  /*10790*/  @!P4 IMAD.MOV.U32 R126, RZ, RZ, R25 ;  /* 0x000000ffff7ec224 */ /* 0x001fe400078e0019 */
[----:B------:R-:W-:-:S05]  /*107a0*/  @!P4 IMAD.MOV.U32 R127, RZ, RZ, R26 ;  /* 0x000000ffff7fc224 */ /* 0x000fca00078e001a */
[----:B------:R0:W2:Y:S01]  /*107b0*/  @!P4 LDG.E.U8 R167, desc[UR20][R126.64] ;  /* 0x000000147ea7c981 */ /* 0x0000a2000c1e1100 */
[----:B------:R-:W-:Y:S02]  /*107c0*/  PRMT R138, RZ, 0x7610, R138 ;  /* 0x00007610ff8a7816 */ /* 0x000fe4000000008a */
        /* <DEDUP_REMOVED lines=22> */
[----:B0-----:R-:W0:Y:S05]  /*10930*/  S2R R127, SR_TID.X ;  /* 0x00000000007f7919 */ /* 0x001e2a0000002100 */
[----:B------:R-:W-:Y:S01]  /*10940*/  @!P1 IMAD.MOV.U32 R126, RZ, RZ, R31 ;  /* 0x000000ffff7e9224 */ /* 0x000fe200078e001f */
[----:B0-----:R-:W-:-:S04]  /*10950*/  LEA.HI R127, R127, 0xc, RZ, 0x1a ;  /* 0x0000000c7f7f7811 */ /* 0x001fc800078fd0ff */
[----:B------:R-:W-:Y:S01]  /*10960*/  ISETP.GE.AND P0, PT, R127, UR22, PT ;  /* 0x000000167f007c0c */ /* 0x000fe2000bf06270 */
[----:B------:R-:W-:-:S05]  /*10970*/  @!P1 IMAD.MOV.U32 R127, RZ, RZ, R32 ;  /* 0x000000ffff7f9224 */ /* 0x000fca00078e0020 */
[----:B------:R0:W2:Y:S01]  /*10980*/  @!P1 LDG.E.U8 R177, desc[UR20][R126.64] ;  /* 0x000000147eb19981 */ /* 0x0000a2000c1e1100 */
[----:B------:R-:W-:Y:S01]  /*10990*/  PRMT R176, RZ, 0x7610, R176 ;  /* 0x00007610ffb07816 */ /* 0x000fe200000000b0 */
[----:B0-----:R-:W0:Y:S05]  /*109a0*/  S2R R127, SR_TID.X ;  /* 0x00000000007f7919 */ /* 0x001e2a0000002100 */
        /* <DEDUP_REMOVED lines=93> */
[----:B------:R0:W4:Y:S01]  /*10f80*/  @!P1 LDG.E.U8 R156, desc[UR20][R126.64] ;  /* 0x000000147e9c9981 */ /* 0x000122000c1e1100 */
        /* <DEDUP_REMOVED lines=8> */
[----:B------:R0:W5:Y:S01]  /*11010*/  @!P0 LDG.E.U8 R155, desc[UR20][R126.64] ;  /* 0x000000147e9b8981 */ /* 0x000162000c1e1100 */
[----:B------:R-:W-:Y:S01]  /*11020*/  PRMT R154, RZ, 0x7610, R154 ;  /* 0x00007610ff9a7816 */ /* 0x000fe2000000009a */
[----:B0-----:R-:W0:Y:S05]  /*11030*/  S2R R127, SR_TID.X ;  /* 0x00000000007f7919 */ /* 0x001e2a0000002100 */
[----:B------:R-:W-:Y:S01]  /*11040*/  @!P1 IMAD.MOV.U32 R126, RZ, RZ, R47 ;  /* 0x000000ffff7e9224 */ /* 0x000fe200078e002f */
[----:B0-----:R-:W-:-:S04]  /*11050*/  LEA.HI R127, R127, 0x7c, RZ, 0x1a ;  /* 0x0000007c7f7f7811 */ /* 0x001fc800078fd0ff */
[----:B------:R-:W-:Y:S01]  /*11060*/  ISETP.GE.AND P0, PT, R127, UR22, PT ;  /* 0x000000167f007c0c */ /* 0x000fe2000bf06270 */
[----:B------:R-:W-:-:S05]  /*11070*/  @!P1 IMAD.MOV.U32 R127, RZ, RZ, R48 ;  /* 0x000000ffff7f9224 */ /* 0x000fca00078e0030 */
[----:B------:R0:W5:Y:S01]  /*11080*/  @!P1 LDG.E.U8 R154, desc[UR20][R126.64] ;  /* 0x000000147e9a9981 */ /* 0x000162000c1e1100 */
[----:B------:R-:W-:Y:S01]  /*11090*/  PRMT R153, RZ, 0x7610, R153 ;  /* 0x00007610ff997816 */ /* 0x000fe20000000099 */
[----:B0-----:R-:W0:Y:S05]  /*110a0*/  S2R R127, SR_TID.X ;  /* 0x00000000007f7919 */ /* 0x001e2a0000002100 */
[----:B------:R-:W-:Y:S01]  /*110b0*/  @!P0 IMAD.MOV.U32 R126, RZ, RZ, R63 ;  /* 0x000000ffff7e8224 */ /* 0x000fe200078e003f */
[----:B------:R-:W-:Y:S02]  /*110c0*/  PRMT R152, RZ, 0x7610, R152 ;  /* 0x00007610ff987816 */ /* 0x000fe40000000098 */
[----:B0-----:R-:W-:-:S04]  /*110d0*/  LOP3.LUT R127, R127, 0x7f, RZ, 0xc0, !PT ;  /* 0x0000007f7f7f7812 */ /* 0x001fc800078ec0ff */
[----:B------:R-:W-:Y:S01]  /*110e0*/  ISETP.GE.AND P1, PT, R127, UR22, PT ;  /* 0x000000167f007c0c */ /* 0x000fe2000bf26270 */
[----:B------:R-:W-:-:S05]  /*110f0*/  @!P0 IMAD.MOV.U32 R127, RZ, RZ, R64 ;  /* 0x000000ffff7f8224 */ /* 0x000fca00078e0040 */
[----:B------:R0:W5:Y:S01]  /*11100*/  @!P0 LDG.E.U8 R153, desc[UR20][R126.64] ;  /* 0x000000147e998981 */ /* 0x000162000c1e1100 */
[----:B------:R-:W-:Y:S01]  /*11110*/  BAR.SYNC.DEFER_BLOCKING 0x0 ;  /* 0x0000000000007b1d */ /* 0x000fe20000010000 */
[----:B------:R-:W-:-:S05]  /*11120*/  PRMT R151, RZ, 0x7610, R151 ;  /* 0x00007610ff977816 */ /* 0x000fca0000000097 */
[----:B0-----:R-:W-:Y:S02]  /*11130*/  @!P1 IMAD.MOV.U32 R126, RZ, RZ, R65 ;  /* 0x000000ffff7e9224 */ /* 0x001fe400078e0041 */
[----:B------:R-:W-:Y:S01]  /*11140*/  @!P1 IMAD.MOV.U32 R127, RZ, RZ, R66 ;  /* 0x000000ffff7f9224 */ /* 0x000fe200078e0042 */
[----:B------:R-:W-:Y:S02]  /*11150*/  PRMT R150, RZ, 0x7610, R150 ;  /* 0x00007610ff967816 */ /* 0x000fe40000000096 */
[----:B------:R-:W-:Y:S02]  /*11160*/  PRMT R149, RZ, 0x7610, R149 ;  /* 0x00007610ff957816 */ /* 0x000fe40000000095 */
[----:B------:R0:W5:Y:S02]  /*11170*/  @!P1 LDG.E.U8 R152, desc[UR20][R126.64] ;  /* 0x000000147e989981 */ /* 0x000164000c1e1100 */
[----:B0-----:R-:W-:Y:S02]  /*11180*/  @!P1 IMAD.MOV.U32 R126, RZ, RZ, R67 ;  /* 0x000000ffff7e9224 */ /* 0x001fe400078e0043 */
[----:B------:R-:W-:-:S05]  /*11190*/  @!P1 IMAD.MOV.U32 R127, RZ, RZ, R68 ;  /* 0x000000ffff7f9224 */ /* 0x000fca00078e0044 */
[----:B------:R0:W5:Y:S02]  /*111a0*/  @!P1 LDG.E.U8 R151, desc[UR20][R126.64] ;  /* 0x000000147e979981 */ /* 0x000164000c1e1100 */
[----:B0-----:R-:W-:Y:S02]  /*111b0*/  @!P1 IMAD.MOV.U32 R126, RZ, RZ, R69 ;  /* 0x000000ffff7e9224 */ /* 0x001fe400078e0045 */
[----:B------:R-:W-:-:S05]  /*111c0*/  @!P1 IMAD.MOV.U32 R127, RZ, RZ, R70 ;  /* 0x000000ffff7f9224 */ /* 0x000fca00078e0046 */
[----:B------:R0:W5:Y:S01]  /*111d0*/  @!P1 LDG.E.U8 R150, desc[UR20][R126.64] ;  /* 0x000000147e969981 */ /* 0x000162000c1e1100 */
[----:B------:R-:W-:Y:S01]  /*111e0*/  PRMT R148, RZ, 0x7610, R148 ;  /* 0x00007610ff947816 */ /* 0x000fe20000000094 */
        /* <DEDUP_REMOVED lines=10> */
[----:B------:R0:W5:Y:S04]  /*11290*/  @!P1 LDG.E.U8 R147, desc[UR20][R126.64] ;  /* 0x000000147e939981 */ /* 0x000168000c1e1100 */
[----:B--2---:R1:W-:Y:S01]  /*112a0*/  STS.U8 [R96+UR9+0x12000], R145 ;  /* 0x0120009160007988 */ /* 0x0043e20008000009 */
[----:B0-----:R-:W-:Y:S02]  /*112b0*/  @!P1 IMAD.MOV.U32 R126, RZ, RZ, R77 ;  /* 0x000000ffff7e9224 */ /* 0x001fe400078e004d */
[----:B------:R-:W-:Y:S01]  /*112c0*/  @!P1 IMAD.MOV.U32 R127, RZ, RZ, R78 ;  /* 0x000000ffff7f9224 */ /* 0x000fe200078e004e */
[----:B-1----:R-:W-:-:S04]  /*112d0*/  PRMT R145, RZ, 0x7610, R145 ;  /* 0x00007610ff917816 */ /* 0x002fc80000000091 */
[----:B------:R0:W2:Y:S04]  /*112e0*/  @!P1 LDG.E.U8 R146, desc[UR20][R126.64] ;  /* 0x000000147e929981 */ /* 0x0000a8000c1e1100 */
[----:B---3--:R1:W-:Y:S01]  /*112f0*/  STS.U8 [R96+UR9+0x12200], R144 ;  /* 0x0122009060007988 */ /* 0x0083e20008000009 */
[----:B0-----:R-:W-:Y:S02]  /*11300*/  @!P1 IMAD.MOV.U32 R126, RZ, RZ, R79 ;  /* 0x000000ffff7e9224 */ /* 0x001fe400078e004f */
[----:B------:R-:W-:Y:S01]  /*11310*/  @!P1 IMAD.MOV.U32 R127, RZ, RZ, R80 ;  /* 0x000000ffff7f9224 */ /* 0x000fe200078e0050 */
[----:B-1----:R-:W-:-:S04]  /*11320*/  PRMT R144, RZ, 0x7610, R144 ;  /* 0x00007610ff907816 */ /* 0x002fc80000000090 */
[----:B------:R0:W3:Y:S04]  /*11330*/  @!P1 LDG.E.U8 R145, desc[UR20][R126.64] ;  /* 0x000000147e919981 */ /* 0x0000e8000c1e1100 */
[----:B----4-:R1:W-:Y:S01]  /*11340*/  STS.U8 [R96+UR9+0x12400], R143 ;  /* 0x0124008f60007988 */ /* 0x0103e20008000009 */
[----:B0-----:R-:W-:Y:S02]  /*11350*/  @!P1 IMAD.MOV.U32 R126, RZ, RZ, R133 ;  /* 0x000000ffff7e9224 */ /* 0x001fe400078e0085 */
[----:B------:R-:W-:Y:S01]  /*11360*/  @!P1 IMAD.MOV.U32 R127, RZ, RZ, R132 ;  /* 0x000000ffff7f9224 */ /* 0x000fe200078e0084 */
[----:B-1----:R-:W-:-:S04]  /*11370*/  PRMT R143, RZ, 0x7610, R143 ;  /* 0x00007610ff8f7816 */ /* 0x002fc8000000008f */
[----:B------:R0:W4:Y:S04]  /*11380*/  @!P1 LDG.E.U8 R144, desc[UR20][R126.64] ;  /* 0x000000147e909981 */ /* 0x000128000c1e1100 */
[----:B-----5:R1:W-:Y:S01]  /*11390*/  STS.U8 [R96+UR9+0x12600], R142 ;  /* 0x0126008e60007988 */ /* 0x0203e20008000009 */
[----:B0-----:R-:W-:Y:S02]  /*113a0*/  @!P1 IMAD.MOV.U32 R126, RZ, RZ, R182 ;  /* 0x000000ffff7e9224 */ /* 0x001fe400078e00b6 */
[----:B------:R-:W-:Y:S01]  /*113b0*/  @!P1 IMAD.MOV.U32 R127, RZ, RZ, R181 ;  /* 0x000000ffff7f9224 */ /* 0x000fe200078e00b5 */
[----:B-1----:R-:W-:-:S04]  /*113c0*/  PRMT R142, RZ, 0x7610, R142 ;  /* 0x00007610ff8e7816 */ /* 0x002fc8000000008e */
[----:B------:R0:W5:Y:S04]  /*113d0*/  @!P1 LDG.E.U8 R143, desc[UR20][R126.64] ;  /* 0x000000147e8f9981 */ /* 0x000168000c1e1100 */
[----:B------:R1:W-:Y:S01]  /*113e0*/  STS.U8 [R96+UR9+0x12800], R141 ;  /* 0x0128008d60007988 */ /* 0x0003e20008000009 */
[----:B0-----:R-:W-:Y:S02]  /*113f0*/  @!P1 IMAD.MOV.U32 R126, RZ, RZ, R190 ;  /* 0x000000ffff7e9224 */ /* 0x001fe400078e00be */
[----:B------:R-:W-:Y:S01]  /*11400*/  @!P1 IMAD.MOV.U32 R127, RZ, RZ, R189 ;  /* 0x000000ffff7f9224 */ /* 0x000fe200078e00bd */
[----:B-1----:R-:W-:-:S04]  /*11410*/  PRMT R141, RZ, 0x7610, R141 ;  /* 0x00007610ff8d7816 */ /* 0x002fc8000000008d */
[----:B------:R0:W2:Y:S04]  /*11420*/  @!P1 LDG.E.U8 R142, desc[UR20][R126.64] ;  /* 0x000000147e8e9981 */ /* 0x0000a8000c1e1100 */
        /* <DEDUP_REMOVED lines=9> */
[----:B------:R0:W2:Y:S01]  /*114c0*/  @!P1 LDG.E.U8 R140, desc[UR20][R126.64] ;  /* 0x000000147e8c9981 */ /* 0x0000a2000c1e1100 */
[----:B------:R-:W-:Y:S01]  /*114d0*/  PRMT R175, RZ, 0x7610, R175 ;  /* 0x00007610ffaf7816 */ /* 0x000fe200000000af */
[----:B0-----:R-:W-:Y:S02]  /*114e0*/  @!P1 IMAD.MOV.U32 R126, RZ, RZ, R214 ;  /* 0x000000ffff7e9224 */ /* 0x001fe400078e00d6 */
[----:B------:R-:W-:-:S05]  /*114f0*/  @!P1 IMAD.MOV.U32 R127, RZ, RZ, R213 ;  /* 0x000000ffff7f9224 */ /* 0x000fca00078e00d5 */
[----:B------:R0:W2:Y:S01]  /*11500*/  @!P1 LDG.E.U8 R139, desc[UR20][R126.64] ;  /* 0x000000147e8b9981 */ /* 0x0000a2000c1e1100 */
[----:B------:R-:W-:-:S03]  /*11510*/  PRMT R174, RZ, 0x7610, R174 ;  /* 0x00007610ffae7816 */ /* 0x000fc600000000ae */
[----:B------:R1:W-:Y:S01]  /*11520*/  STS.U8 [R96+UR9+0x12e00], R173 ;  /* 0x012e00ad60007988 */ /* 0x0003e20008000009 */
[----:B0-----:R-:W-:Y:S02]  /*11530*/  @!P1 IMAD.MOV.U32 R126, RZ, RZ, R222 ;  /* 0x000000ffff7e9224 */ /* 0x001fe400078e00de */
[----:B------:R-:W-:-:S05]  /*11540*/  @!P1 IMAD.MOV.U32 R127, RZ, RZ, R221 ;  /* 0x000000ffff7f9224 */ /* 0x000fca00078e00dd */
[----:B------:R0:W2:Y:S01]  /*11550*/  @!P1 LDG.E.U8 R175, desc[UR20][R126.64] ;  /* 0x000000147eaf9981 */ /* 0x0000a2000c1e1100 */
[----:B-1----:R-:W-:-:S03]  /*11560*/  PRMT R173, RZ, 0x7610, R173 ;  /* 0x00007610ffad7816 */ /* 0x002fc600000000ad */
        /* <DEDUP_REMOVED lines=8> */
[----:B------:R0:W2:Y:S04]  /*115f0*/  @!P1 LDG.E.U8 R173, desc[UR20][R126.64] ;  /* 0x000000147ead9981 */ /* 0x0000a8000c1e1100 */
[----:B------:R1:W-:Y:S01]  /*11600*/  STS.U8 [R96+UR9+0x13400], R170 ;  /* 0x013400aa60007988 */ /* 0x0003e20008000009 */
[----:B0-----:R-:W-:Y:S02]  /*11610*/  @!P1 IMAD.MOV.U32 R126, RZ, RZ, R246 ;  /* 0x000000ffff7e9224 */ /* 0x001fe400078e00f6 */
[----:B------:R-:W-:-:S05]  /*11620*/  @!P1 IMAD.MOV.U32 R127, RZ, RZ, R245 ;  /* 0x000000ffff7f9224 */ /* 0x000fca00078e00f5 */
[----:B------:R0:W2:Y:S04]  /*11630*/  @!P1 LDG.E.U8 R172, desc[UR20][R126.64] ;  /* 0x000000147eac9981 */ /* 0x0000a8000c1e1100 */
[----:B------:R-:W0:Y:S04]  /*11640*/  LDL R126, [R1] ;  /* 0x00000000017e7983 */ /* 0x000e280000100800 */
[----:B------:R-:W0:Y:S01]  /*11650*/  LDL R127, [R1+0x4] ;  /* 0x00000400017f7983 */ /* 0x000e220000100800 */
[----:B-1----:R-:W-:-:S03]  /*11660*/  PRMT R171, RZ, 0x7610, R171 ;  /* 0x00007610ffab7816 */ /* 0x002fc600000000ab */
[----:B------:R1:W-:Y:S01]  /*11670*/  STS.U8 [R96+UR9+0x13600], R169 ;  /* 0x013600a960007988 */ /* 0x0003e20008000009 */
[----:B0-----:R-:W-:-:S04]  /*11680*/  @!P1 LOP3.LUT R127, R127, R126, RZ, 0x3c, !PT ;  /* 0x0000007e7f7f9212 */ /* 0x001fc800078e3cff */
[----:B------:R-:W-:-:S04]  /*11690*/  @!P1 LOP3.LUT R126, R127, R126, RZ, 0x3c, !PT ;  /* 0x0000007e7f7e9212 */ /* 0x000fc800078e3cff */
[----:B------:R-:W-:-:S05]  /*116a0*/  @!P1 LOP3.LUT R127, R127, R126, RZ, 0x3c, !PT ;  /* 0x0000007e7f7f9212 */ /* 0x000fca00078e3cff */
[----:B------:R0:W2:Y:S04]  /*116b0*/  @!P1 LDG.E.U8 R171, desc[UR20][R126.64] ;  /* 0x000000147eab9981 */ /* 0x0000a8000c1e1100 */
[----:B------:R-:W0:Y:S04]  /*116c0*/  LDL R126, [R1+0x20] ;  /* 0x00002000017e7983 */ /* 0x000e280000100800 */
[----:B------:R-:W0:Y:S01]  /*116d0*/  LDL R127, [R1+0x24] ;  /* 0x00002400017f7983 */ /* 0x000e220000100800 */
[----:B------:R-:W-:-:S03]  /*116e0*/  PRMT R170, RZ, 0x7610, R170 ;  /* 0x00007610ffaa7816 */ /* 0x000fc600000000aa */
[----:B------:R0:W-:Y:S04]  /*116f0*/  STS.U8 [R96+UR9+0x13a00], R168 ;  /* 0x013a00a860007988 */ /* 0x0001e80008000009 */
[----:B------:R0:W-:Y:S02]  /*11700*/  STS.U8 [R96+UR9+0x13800], R167 ;  /* 0x013800a760007988 */ /* 0x0001e40008000009 */
[----:B0-----:R-:W-:-:S04]  /*11710*/  @!P1 LOP3.LUT R127, R127, R126, RZ, 0x3c, !PT ;  /* 0x0000007e7f7f9212 */ /* 0x001fc800078e3cff */
[----:B------:R-:W-:-:S04]  /*11720*/  @!P1 LOP3.LUT R126, R127, R126, RZ, 0x3c, !PT ;  /* 0x0000007e7f7e9212 */ /* 0x000fc800078e3cff */
[----:B------:R-:W-:-:S05]  /*11730*/  @!P1 LOP3.LUT R127, R127, R126, RZ, 0x3c, !PT ;  /* 0x0000007e7f7f9212 */ /* 0x000fca00078e3cff */
[----:B------:R0:W2:Y:S04]  /*11740*/  @!P1 LDG.E.U8 R170, desc[UR20][R126.64] ;  /* 0x000000147eaa9981 */ /* 0x0000a8000c1e1100 */
[----:B------:R-:W0:Y:S04]  /*11750*/  LDL R126, [R1+0x40] ;  /* 0x00004000017e7983 */ /* 0x000e280000100800 */
[----:B------:R-:W0:Y:S01]  /*11760*/  LDL R127, [R1+0x44] ;  /* 0x00004400017f7983 */ /* 0x000e220000100800 */
[----:B-1----:R-:W-:Y:S02]  /*11770*/  PRMT R169, RZ, 0x7610, R169 ;  /* 0x00007610ffa97816 */ /* 0x002fe400000000a9 */
[----:B0-----:R-:W-:-:S04]  /*11780*/  @!P1 LOP3.LUT R127, R127, R126, RZ, 0x3c, !PT ;  /* 0x0000007e7f7f9212 */ /* 0x001fc800078e3cff */
[----:B------:R-:W-:-:S04]  /*11790*/  @!P1 LOP3.LUT R126, R127, R126, RZ, 0x3c, !PT ;  /* 0x0000007e7f7e9212 */ /* 0x000fc800078e3cff */
[----:B------:R-:W-:-:S05]  /*117a0*/  @!P1 LOP3.LUT R127, R127, R126, RZ, 0x3c, !PT ;  /* 0x0000007e7f7f9212 */ /* 0x000fca00078e3cff */
[----:B------:R0:W2:Y:S04]  /*117b0*/  @!P1 LDG.E.U8 R169, desc[UR20][R126.64] ;  /* 0x000000147ea99981 */ /* 0x0000a8000c1e1100 */
[----:B------:R-:W0:Y:S04]  /*117c0*/  LDL R126, [R1+0x60] ;  /* 0x00006000017e7983 */ /* 0x000e280000100800 */
[----:B------:R-:W0:Y:S01]  /*117d0*/  LDL R127, [R1+0x64] ;  /* 0x00006400017f7983 */ /* 0x000e220000100800 */
[----:B------:R-:W-:-:S03]  /*117e0*/  PRMT R168, RZ, 0x7610, R168 ;  /* 0x00007610ffa87816 */ /* 0x000fc600000000a8 */
        /* <DEDUP_REMOVED lines=9> */
[----:B-1----:R-:W-:Y:S02]  /*11880*/  LOP3.LUT R178, R96, 0x20, RZ, 0x3c, !PT ;  /* 0x0000002060b27812 */ /* 0x002fe400078e3cff */
[-C--:B0-----:R-:W-:Y:S01]  /*11890*/  @!P1 LOP3.LUT R127, R127, R126.reuse, RZ, 0x3c, !PT ;  /* 0x0000007e7f7f9212 */ /* 0x081fe200078e3cff */
[----:B------:R-:W2:Y:S03]  /*118a0*/  LDL R177, [R1+0x10c] ;  /* 0x00010c0001b17983 */ /* 0x000ea60000100800 */
[----:B------:R-:W-:-:S04]  /*118b0*/  @!P1 LOP3.LUT R126, R127, R126, RZ, 0x3c, !PT ;  /* 0x0000007e7f7e9212 */ /* 0x000fc800078e3cff */
[----:B------:R-:W-:-:S05]  /*118c0*/  @!P1 LOP3.LUT R127, R127, R126, RZ, 0x3c, !PT ;  /* 0x0000007e7f7f9212 */ /* 0x000fca00078e3cff */
[----:B------:R0:W2:Y:S04]  /*118d0*/  @!P1 LDG.E.U8 R167, desc[UR20][R126.64] ;  /* 0x000000147ea79981 */ /* 0x0000a8000c1e1100 */
[----:B------:R-:W0:Y:S04]  /*118e0*/  LDL R126, [R1+0xa0] ;  /* 0x0000a000017e7983 */ /* 0x000e280000100800 */
[----:B------:R-:W0:Y:S04]  /*118f0*/  LDL R127, [R1+0xac] ;  /* 0x0000ac00017f7983 */ /* 0x000e280000100800 */
[----:B------:R1:W-:Y:S02]  /*11900*/  STS.U8 [R178+UR9+0x12100], R138 ;  /* 0x0121008ab2007988 */ /* 0x0003e40008000009 */
[----:B-1----:R-:W-:-:S02]  /*11910*/  PRMT R138, RZ, 0x7610, R138 ;  /* 0x00007610ff8a7816 */ /* 0x002fc4000000008a */
[----:B0-----:R-:W-:-:S04]  /*11920*/  @!P1 LOP3.LUT R127, R127, R126, RZ, 0x3c, !PT ;  /* 0x0000007e7f7f9212 */ /* 0x001fc800078e3cff */
        /* <DEDUP_REMOVED lines=18> */
[----:B------:R2:W3:Y:S04]  /*11a50*/  @!P1 LDG.E.U8 R166, desc[UR20][R126.64] ;  /* 0x000000147ea69981 */ /* 0x0004e8000c1e1100 */
[----:B------:R-:W3:Y:S01]  /*11a60*/  LDL R127, [R1+0x108] ;  /* 0x00010800017f7983 */ /* 0x000ee20000100800 */
[----:B--2---:R-:W-:-:S03]  /*11a70*/  @!P1 IMAD.MOV.U32 R126, RZ, RZ, R177 ;  /* 0x000000ffff7e9224 */ /* 0x004fc600078e00b1 */
[----:B------:R0:W-:Y:S04]  /*11a80*/  STS.U8 [R178+UR9+0x12700], R165 ;  /* 0x012700a5b2007988 */ /* 0x0001e80008000009 */
[----:B------:R-:W2:Y:S01]  /*11a90*/  LDL R177, [R1+0x1a4] ;  /* 0x0001a40001b17983 */ /* 0x000ea20000100800 */
[----:B0-----:R-:W-:-:S06]  /*11aa0*/  PRMT R165, RZ, 0x7610, R165 ;  /* 0x00007610ffa57816 */ /* 0x001fcc00000000a5 */
[----:B---3--:R0:W3:Y:S04]  /*11ab0*/  @!P1 LDG.E.U8 R165, desc[UR20][R126.64] ;  /* 0x000000147ea59981 */ /* 0x0080e8000c1e1100 */
        /* <DEDUP_REMOVED lines=35> */
[----:B------:R1:W-:Y:S04]  /*11cf0*/  STS.U8 [R178+UR9+0x13300], R159 ;  /* 0x0133009fb2007988 */ /* 0x0003e80008000009 */
[----:B------:R-:W2:Y:S01]  /*11d00*/  LDL R177, [R1+0x6c] ;  /* 0x00006c0001b17983 */ /* 0x000ea20000100800 */
[----:B0-----:R-:W-:Y:S02]  /*11d10*/  PRMT R160, RZ, 0x7610, R160 ;  /* 0x00007610ffa07816 */ /* 0x001fe400000000a0 */
[----:B-1----:R-:W-:Y:S01]  /*11d20*/  PRMT R159, RZ, 0x7610, R159 ;  /* 0x00007610ff9f7816 */ /* 0x002fe2000000009f */
[----:B------:R0:W-:Y:S04]  /*11d30*/  STS.U8 [R178+UR9+0x13500], R158 ;  /* 0x0135009eb2007988 */ /* 0x0001e80008000009 */
[----:B------:R1:W-:Y:S01]  /*11d40*/  STS.U8 [R178+UR9+0x13700], R157 ;  /* 0x0137009db2007988 */ /* 0x0003e20008000009 */
[----:B0-----:R-:W-:-:S02]  /*11d50*/  PRMT R158, RZ, 0x7610, R158 ;  /* 0x00007610ff9e7816 */ /* 0x001fc4000000009e */
[----:B-1----:R-:W-:Y:S01]  /*11d60*/  PRMT R157, RZ, 0x7610, R157 ;  /* 0x00007610ff9d7816 */ /* 0x002fe2000000009d */
[----:B------:R0:W-:Y:S04]  /*11d70*/  STS.U8 [R178+UR9+0x13900], R156 ;  /* 0x0139009cb2007988 */ /* 0x0001e80008000009 */
[----:B------:R1:W-:Y:S01]  /*11d80*/  STS.U8 [R178+UR9+0x13b00], R155 ;  /* 0x013b009bb2007988 */ /* 0x0003e20008000009 */
        /* <DEDUP_REMOVED lines=22> */
[----:B----4-:R0:W-:Y:S04]  /*11ef0*/  STS.U8 [R96+UR9+0xa000], R144 ;  /* 0x00a0009060007988 */ /* 0x0101e80008000009 */
[----:B-----5:R1:W-:Y:S01]  /*11f00*/  STS.U8 [R96+UR9+0xa400], R143 ;  /* 0x00a4008f60007988 */ /* 0x0203e20008000009 */
[----:B0-----:R-:W-:Y:S02]  /*11f10*/  PRMT R144, RZ, 0x7610, R144 ;  /* 0x00007610ff907816 */ /* 0x001fe40000000090 */
[----:B-1----:R-:W-:Y:S01]  /*11f20*/  PRMT R143, RZ, 0x7610, R143 ;  /* 0x00007610ff8f7816 */ /* 0x002fe2000000008f */
[----:B------:R0:W-:Y:S02]  /*11f30*/  STS.U8 [R96+UR9+0xa800], R142 ;  /* 0x00a8008e60007988 */ /* 0x0001e40008000009 */
[----:B0-----:R-:W-:-:S02]  /*11f40*/  PRMT R142, RZ, 0x7610, R142 ;  /* 0x00007610ff8e7816 */ /* 0x001fc4000000008e */
[----:B---3--:R0:W3:Y:S02]  /*11f50*/  @!P1 LDG.E.U8 R160, desc[UR20][R126.64] ;  /* 0x000000147ea09981 */ /* 0x0080e4000c1e1100 */
[----:B0-----:R-:W-:Y:S02]  /*11f60*/  @!P1 IMAD.MOV.U32 R126, RZ, RZ, R81 ;  /* 0x000000ffff7e9224 */ /* 0x001fe400078e0051 */
[----:B------:R-:W-:-:S05]  /*11f70*/  @!P1 IMAD.MOV.U32 R127, RZ, RZ, R82 ;  /* 0x000000ffff7f9224 */ /* 0x000fca00078e0052 */
[----:B------:R0:W4:Y:S02]  /*11f80*/  @!P1 LDG.E.U8 R159, desc[UR20][R126.64] ;  /* 0x000000147e9f9981 */ /* 0x000124000c1e1100 */
[----:B0-----:R-:W-:Y:S02]  /*11f90*/  @!P1 IMAD.MOV.U32 R126, RZ, RZ, R83 ;  /* 0x000000ffff7e9224 */ /* 0x001fe400078e0053 */
[----:B------:R-:W-:-:S05]  /*11fa0*/  @!P1 IMAD.MOV.U32 R127, RZ, RZ, R84 ;  /* 0x000000ffff7f9224 */ /* 0x000fca00078e0054 */
[----:B------:R0:W5:Y:S02]  /*11fb0*/  @!P1 LDG.E.U8 R158, desc[UR20][R126.64] ;  /* 0x000000147e9e9981 */ /* 0x000164000c1e1100 */
[----:B0-----:R-:W-:Y:S02]  /*11fc0*/  @!P1 IMAD.MOV.U32 R126, RZ, RZ, R85 ;  /* 0x000000ffff7e9224 */ /* 0x001fe400078e0055 */
[----:B------:R-:W-:-:S05]  /*11fd0*/  @!P1 IMAD.MOV.U32 R127, RZ, RZ, R86 ;  /* 0x000000ffff7f9224 */ /* 0x000fca00078e0056 */
[----:B------:R0:W2:Y:S02]  /*11fe0*/  @!P1 LDG.E.U8 R157, desc[UR20][R126.64] ;  /* 0x000000147e9d9981 */ /* 0x0000a4000c1e1100 */
        /* <DEDUP_REMOVED lines=73> */
[----:B------:R2:W-:Y:S01]  /*12480*/  STS.U8 [R96+UR9+0xc000], R173 ;  /* 0x00c000ad60007988 */ /* 0x0005e20008000009 */
[----:B0-----:R-:W-:-:S03]  /*12490*/  PRMT R175, RZ, 0x7610, R175 ;  /* 0x00007610ffaf7816 */ /* 0x001fc600000000af */
[----:B------:R0:W-:Y:S04]  /*124a0*/  STS.U8 [R96+UR9+0xc400], R172 ;  /* 0x00c400ac60007988 */ /* 0x0001e80008000009 */
[----:B------:R0:W-:Y:S04]  /*124b0*/  STS.U8 [R96+UR9+0xc800], R171 ;  /* 0x00c800ab60007988 */ /* 0x0001e80008000009 */
[----:B------:R-:W2:Y:S04]  /*124c0*/  LDL R177, [R1+0x114] ;  /* 0x0001140001b17983 */ /* 0x000ea80000100800 */
[----:B---3--:R3:W2:Y:S04]  /*124d0*/  @!P1 LDG.E.U8 R175, desc[UR20][R126.64] ;  /* 0x000000147eaf9981 */ /* 0x0086a8000c1e1100 */
[----:B------:R-:W3:Y:S04]  /*124e0*/  LDL R126, [R1+0x88] ;  /* 0x00008800017e7983 */ /* 0x000ee80000100800 */
[----:B------:R-:W3:Y:S01]  /*124f0*/  LDL R127, [R1+0x8c] ;  /* 0x00008c00017f7983 */ /* 0x000ee20000100800 */
[----:B-1----:R-:W-:-:S02]  /*12500*/  PRMT R174, RZ, 0x7610, R174 ;  /* 0x00007610ffae7816 */ /* 0x002fc400000000ae */
[----:B---3--:R-:W-:-:S04]  /*12510*/  @!P1 LOP3.LUT R127, R127, R126, RZ, 0x3c, !PT ;  /* 0x0000007e7f7f9212 */ /* 0x008fc800078e3cff */
[----:B------:R-:W-:-:S04]  /*12520*/  @!P1 LOP3.LUT R126, R127, R126, RZ, 0x3c, !PT ;  /* 0x0000007e7f7e9212 */ /* 0x000fc800078e3cff */
[----:B------:R-:W-:-:S05]  /*12530*/  @!P1 LOP3.LUT R127, R127, R126, RZ, 0x3c, !PT ;  /* 0x0000007e7f7f9212 */ /* 0x000fca00078e3cff */
[----:B------:R1:W3:Y:S04]  /*12540*/  @!P1 LDG.E.U8 R174, desc[UR20][R126.64] ;  /* 0x000000147eae9981 */ /* 0x0002e8000c1e1100 */
[----:B------:R-:W1:Y:S04]  /*12550*/  LDL R126, [R1+0xb0] ;  /* 0x0000b000017e7983 */ /* 0x000e680000100800 */
[----:B------:R-:W1:Y:S01]  /*12560*/  LDL R127, [R1+0xb4] ;  /* 0x0000b400017f7983 */ /* 0x000e620000100800 */
[----:B--2---:R-:W-:Y:S02]  /*12570*/  PRMT R173, RZ, 0x7610, R173 ;  /* 0x00007610ffad7816 */ /* 0x004fe400000000ad */
[----:B-1----:R-:W-:-:S04]  /*12580*/  @!P1 LOP3.LUT R127, R127, R126, RZ, 0x3c, !PT ;  /* 0x0000007e7f7f9212 */ /* 0x002fc800078e3cff */
[----:B------:R-:W-:-:S04]  /*12590*/  @!P1 LOP3.LUT R126, R127, R126, RZ, 0x3c, !PT ;  /* 0x0000007e7f7e9212 */ /* 0x000fc800078e3cff */
[----:B------:R-:W-:-:S05]  /*125a0*/  @!P1 LOP3.LUT R127, R127, R126, RZ, 0x3c, !PT ;  /* 0x0000007e7f7f9212 */ /* 0x000fca00078e3cff */
[----:B------:R1:W2:Y:S04]  /*125b0*/  @!P1 LDG.E.U8 R173, desc[UR20][R126.64] ;  /* 0x000000147ead9981 */ /* 0x0002a8000c1e1100 */
[----:B------:R-:W1:Y:S04]  /*125c0*/  LDL R126, [R1+0xd0] ;  /* 0x0000d000017e7983 */ /* 0x000e680000100800 */
[----:B------:R-:W1:Y:S01]  /*125d0*/  LDL R127, [R1+0xd4] ;  /* 0x0000d400017f7983 */ /* 0x000e620000100800 */
[----:B0-----:R-:W-:Y:S02]  /*125e0*/  PRMT R172, RZ, 0x7610, R172 ;  /* 0x00007610ffac7816 */ /* 0x001fe400000000ac */
[----:B-1----:R-:W-:-:S04]  /*125f0*/  @!P1 LOP3.LUT R127, R127, R126, RZ, 0x3c, !PT ;  /* 0x0000007e7f7f9212 */ /* 0x002fc800078e3cff */
[----:B------:R-:W-:-:S04]  /*12600*/  @!P1 LOP3.LUT R126, R127, R126, RZ, 0x3c, !PT ;  /* 0x0000007e7f7e9212 */ /* 0x000fc800078e3cff */
[----:B------:R-:W-:-:S05]  /*12610*/  @!P1 LOP3.LUT R127, R127, R126, RZ, 0x3c, !PT ;  /* 0x0000007e7f7f9212 */ /* 0x000fca00078e3cff */
[----:B------:R0:W2:Y:S04]  /*12620*/  @!P1 LDG.E.U8 R172, desc[UR20][R126.64] ;  /* 0x000000147eac9981 */ /* 0x0000a8000c1e1100 */
[----:B------:R-:W0:Y:S04]  /*12630*/  LDL R126, [R1+0xf0] ;  /* 0x0000f000017e7983 */ /* 0x000e280000100800 */
[----:B------:R-:W0:Y:S01]  /*12640*/  LDL R127, [R1+0xf4] ;  /* 0x0000f400017f7983 */ /* 0x000e220000100800 */
[----:B------:R-:W-:Y:S02]  /*12650*/  PRMT R171, RZ, 0x7610, R171 ;  /* 0x00007610ffab7816 */ /* 0x000fe400000000ab */
[----:B0-----:R-:W-:-:S04]  /*12660*/  @!P1 LOP3.LUT R127, R127, R126, RZ, 0x3c, !PT ;  /* 0x0000007e7f7f9212 */ /* 0x001fc800078e3cff */
[----:B------:R-:W-:-:S04]  /*12670*/  @!P1 LOP3.LUT R126, R127, R126, RZ, 0x3c, !PT ;  /* 0x0000007e7f7e9212 */ /* 0x000fc800078e3cff */
[----:B------:R-:W-:-:S05]  /*12680*/  @!P1 LOP3.LUT R127, R127, R126, RZ, 0x3c, !PT ;  /* 0x0000007e7f7f9212 */ /* 0x000fca00078e3cff */
[----:B------:R0:W2:Y:S04]  /*12690*/  @!P1 LDG.E.U8 R171, desc[UR20][R126.64] ;  /* 0x000000147eab9981 */ /* 0x0000a8000c1e1100 */
[----:B------:R-:W2:Y:S01]  /*126a0*/  LDL R127, [R1+0x110] ;  /* 0x00011000017f7983 */ /* 0x000ea20000100800 */
[----:B0-----:R-:W-:-:S03]  /*126b0*/  @!P1 IMAD.MOV.U32 R126, RZ, RZ, R177 ;  /* 0x000000ffff7e9224 */ /* 0x001fc600078e00b1 */
[----:B------:R0:W-:Y:S04]  /*126c0*/  STS.U8 [R96+UR9+0xcc00], R170 ;  /* 0x00cc00aa60007988 */ /* 0x0001e80008000009 */
[----:B------:R1:W-:Y:S04]  /*126d0*/  STS.U8 [R96+UR9+0xd000], R169 ;  /* 0x00d000a960007988 */ /* 0x0003e80008000009 */
[----:B------:R1:W-:Y:S01]  /*126e0*/  STS.U8 [R96+UR9+0xd400], R168 ;  /* 0x00d400a860007988 */ /* 0x0003e20008000009 */
[----:B0-----:R-:W-:-:S03]  /*126f0*/  PRMT R170, RZ, 0x7610, R170 ;  /* 0x00007610ffaa7816 */ /* 0x001fc600000000aa */
[----:B------:R0:W-:Y:S04]  /*12700*/  STS.U8 [R96+UR9+0xd800], R167 ;  /* 0x00d800a760007988 */ /* 0x0001e80008000009 */
[----:B------:R0:W-:Y:S04]  /*12710*/  STS.U8 [R96+UR9+0xdc00], R138 ;  /* 0x00dc008a60007988 */ /* 0x0001e80008000009 */
[----:B------:R-:W3:Y:S04]  /*12720*/  LDL R177, [R1+0x1ac] ;  /* 0x0001ac0001b17983 */ /* 0x000ee80000100800 */
[----:B--2---:R2:W2:Y:S04]  /*12730*/  @!P1 LDG.E.U8 R170, desc[UR20][R126.64] ;  /* 0x000000147eaa9981 */ /* 0x0044a8000c1e1100 */
[----:B------:R-:W2:Y:S04]  /*12740*/  LDL R126, [R1+0x130] ;  /* 0x00013000017e7983 */ /* 0x000ea80000100800 */
[----:B------:R-:W2:Y:S01]  /*12750*/  LDL R127, [R1+0x134] ;  /* 0x00013400017f7983 */ /* 0x000ea20000100800 */
[----:B-1----:R-:W-:-:S02]  /*12760*/  PRMT R169, RZ, 0x7610, R169 ;  /* 0x00007610ffa97816 */ /* 0x002fc400000000a9 */
[----:B--2---:R-:W-:-:S04]  /*12770*/  @!P1 LOP3.LUT R127, R127, R126, RZ, 0x3c, !PT ;  /* 0x0000007e7f7f9212 */ /* 0x004fc800078e3cff */
[----:B------:R-:W-:-:S04]  /*12780*/  @!P1 LOP3.LUT R126, R127, R126, RZ, 0x3c, !PT ;  /* 0x0000007e7f7e9212 */ /* 0x000fc800078e3cff */
[----:B------:R-:W-:-:S05]  /*12790*/  @!P1 LOP3.LUT R127, R127, R126, RZ, 0x3c, !PT ;  /* 0x0000007e7f7f9212 */ /* 0x000fca00078e3cff */
[----:B------:R1:W2:Y:S04]  /*127a0*/  @!P1 LDG.E.U8 R169, desc[UR20][R126.64] ;  /* 0x000000147ea99981 */ /* 0x0002a8000c1e1100 */
[----:B------:R-:W1:Y:S04]  /*127b0*/  LDL R126, [R1+0x150] ;  /* 0x00015000017e7983 */ /* 0x000e680000100800 */
[----:B------:R-:W1:Y:S01]  /*127c0*/  LDL R127, [R1+0x154] ;  /* 0x00015400017f7983 */ /* 0x000e620000100800 */
[----:B------:R-:W-:Y:S02]  /*127d0*/  PRMT R168, RZ, 0x7610, R168 ;  /* 0x00007610ffa87816 */ /* 0x000fe400000000a8 */
        /* <DEDUP_REMOVED lines=19> */
[----:B---3--:R-:W-:-:S03]  /*12910*/  @!P1 IMAD.MOV.U32 R126, RZ, RZ, R177 ;  /* 0x000000ffff7e9224 */ /* 0x008fc600078e00b1 */
[----:B------:R0:W-:Y:S04]  /*12920*/  STS.U8 [R96+UR9+0xe000], R176 ;  /* 0x00e000b060007988 */ /* 0x0001e80008000009 */
[----:B------:R1:W-:Y:S04]  /*12930*/  STS.U8 [R96+UR9+0xe400], R166 ;  /* 0x00e400a660007988 */ /* 0x0003e80008000009 */
[----:B------:R3:W-:Y:S01]  /*12940*/  STS.U8 [R96+UR9+0xe800], R165 ;  /* 0x00e800a560007988 */ /* 0x0007e20008000009 */
[----:B0-----:R-:W-:-:S03]  /*12950*/  PRMT R176, RZ, 0x7610, R176 ;  /* 0x00007610ffb07816 */ /* 0x001fc600000000b0 */
[----:B------:R0:W-:Y:S01]  /*12960*/  STS.U8 [R96+UR9+0xec00], R164 ;  /* 0x00ec00a460007988 */ /* 0x0001e20008000009 */
[----:B-1----:R-:W-:-:S03]  /*12970*/  PRMT R166, RZ, 0x7610, R166 ;  /* 0x00007610ffa67816 */ /* 0x002fc600000000a6 */
[----:B------:R1:W-:Y:S01]  /*12980*/  STS.U8 [R96+UR9+0xf000], R163 ;  /* 0x00f000a360007988 */ /* 0x0003e20008000009 */
[----:B---3--:R-:W-:-:S03]  /*12990*/  PRMT R165, RZ, 0x7610, R165 ;  /* 0x00007610ffa57816 */ /* 0x008fc600000000a5 */
[----:B------:R3:W-:Y:S01]  /*129a0*/  STS.U8 [R96+UR9+0xf400], R162 ;  /* 0x00f400a260007988 */ /* 0x0007e20008000009 */
[----:B0-----:R-:W-:-:S03]  /*129b0*/  PRMT R164, RZ, 0x7610, R164 ;  /* 0x00007610ffa47816 */ /* 0x001fc600000000a4 */
[----:B------:R0:W-:Y:S01]  /*129c0*/  STS.U8 [R96+UR9+0xf800], R161 ;  /* 0x00f800a160007988 */ /* 0x0001e20008000009 */
[----:B-1----:R-:W-:-:S03]  /*129d0*/  PRMT R163, RZ, 0x7610, R163 ;  /* 0x00007610ffa37816 */ /* 0x002fc600000000a3 */
[----:B------:R1:W-:Y:S01]  /*129e0*/  STS.U8 [R96+UR9+0xfc00], R160 ;  /* 0x00fc00a060007988 */ /* 0x0003e20008000009 */
[----:B---3--:R-:W-:-:S03]  /*129f0*/  PRMT R162, RZ, 0x7610, R162 ;  /* 0x00007610ffa27816 */ /* 0x008fc600000000a2 */
[----:B------:R-:W3:Y:S01]  /*12a00*/  LDL R177, [R1+0x74] ;  /* 0x0000740001b17983 */ /* 0x000ee20000100800 */
[----:B0-----:R-:W-:Y:S02]  /*12a10*/  PRMT R161, RZ, 0x7610, R161 ;  /* 0x00007610ffa17816 */ /* 0x001fe400000000a1 */
[----:B-1----:R-:W-:Y:S01]  /*12a20*/  PRMT R160, RZ, 0x7610, R160 ;  /* 0x00007610ffa07816 */ /* 0x002fe200000000a0 */
[----:B----4-:R0:W-:Y:S04]  /*12a30*/  STS.U8 [R178+UR9+0x8100], R159 ;  /* 0x0081009fb2007988 */ /* 0x0101e80008000009 */
[----:B-----5:R1:W-:Y:S01]  /*12a40*/  STS.U8 [R178+UR9+0x8500], R158 ;  /* 0x0085009eb2007988 */ /* 0x0203e20008000009 */
        /* <DEDUP_REMOVED lines=18> */
[----:B------:R0:W-:Y:S02]  /*12b70*/  STS.U8 [R178+UR9+0xa900], R149 ;  /* 0x00a90095b2007988 */ /* 0x0001e40008000009 */
[----:B0-----:R-:W-:-:S02]  /*12b80*/  PRMT R149, RZ, 0x7610, R149 ;  /* 0x00007610ff957816 */ /* 0x001fc40000000095 */
[----:B--2---:R0:W2:Y:S02]  /*12b90*/  @!P1 LDG.E.U8 R176, desc[UR20][R126.64] ;  /* 0x000000147eb09981 */ /* 0x0040a4000c1e1100 */
        /* <DEDUP_REMOVED lines=78> */
[----:B------:R-:W2:Y:S01]  /*13080*/  LDL R127, [R1+0x70] ;  /* 0x00007000017f7983 */ /* 0x000ea20000100800 */
[----:B---3--:R-:W-:-:S03]  /*13090*/  @!P1 IMAD.MOV.U32 R126, RZ, RZ, R177 ;  /* 0x000000ffff7e9224 */ /* 0x008fc600078e00b1 */
[----:B------:R0:W-:Y:S04]  /*130a0*/  STS.U8 [R178+UR9+0xb900], R145 ;  /* 0x00b90091b2007988 */ /* 0x0001e80008000009 */
[----:B------:R-:W3:Y:S01]  /*130b0*/  LDL R177, [R1+0x11c] ;  /* 0x00011c0001b17983 */ /* 0x000ee20000100800 */
[----:B0-----:R-:W-:-:S06]  /*130c0*/  PRMT R145, RZ, 0x7610, R145 ;  /* 0x00007610ff917816 */ /* 0x001fcc0000000091 */
[----:B--2---:R0:W2:Y:S04]  /*130d0*/  @!P1 LDG.E.U8 R145, desc[UR20][R126.64] ;  /* 0x000000147e919981 */ /* 0x0040a8000c1e1100 */
        /* <DEDUP_REMOVED lines=74> */
[----:B------:R-:W3:Y:S01]  /*13580*/  LDL R177, [R1+0x7c] ;  /* 0x00007c0001b17983 */ /* 0x000ee20000100800 */
        /* <DEDUP_REMOVED lines=13> */
[----:B-1----:R-:W-:Y:S02]  /*13660*/  LOP3.LUT R178, R96, 0x40, RZ, 0x3c, !PT ;  /* 0x0000004060b27812 */ /* 0x002fe400078e3cff */
[----:B------:R-:W-:-:S03]  /*13670*/  PRMT R176, RZ, 0x7610, R176 ;  /* 0x00007610ffb07816 */ /* 0x000fc600000000b0 */
        /* <DEDUP_REMOVED lines=179> */
[----:B------:R0:W-:Y:S02]  /*141b0*/  STS.U8 [R178+UR9+0xe200], R142 ;  /* 0x00e2008eb2007988 */ /* 0x0001e40008000009 */
[----:B0-----:R-:W-:Y:S02]  /*141c0*/  PRMT R142, RZ, 0x7610, R142 ;  /* 0x00007610ff8e7816 */ /* 0x001fe4000000008e */
[----:B------:R0:W-:Y:S01]  /*141d0*/  STS.U8 [R178+UR9+0xe600], R141 ;  /* 0x00e6008db2007988 */ /* 0x0001e20008000009 */
[----:B------:R-:W-:-:S03]  /*141e0*/  LOP3.LUT R177, R96, 0x60, RZ, 0x3c, !PT ;  /* 0x0000006060b17812 */ /* 0x000fc600078e3cff */
[----:B------:R0:W-:Y:S04]  /*141f0*/  STS.U8 [R178+UR9+0xea00], R140 ;  /* 0x00ea008cb2007988 */ /* 0x0001e80008000009 */
[----:B------:R0:W-:Y:S04]  /*14200*/  STS.U8 [R178+UR9+0xee00], R139 ;  /* 0x00ee008bb2007988 */ /* 0x0001e80008000009 */
[----:B------:R0:W-:Y:S04]  /*14210*/  STS.U8 [R178+UR9+0xf200], R175 ;  /* 0x00f200afb2007988 */ /* 0x0001e80008000009 */
[----:B------:R0:W-:Y:S04]  /*14220*/  STS.U8 [R178+UR9+0xf600], R174 ;  /* 0x00f600aeb2007988 */ /* 0x0001e80008000009 */
[----:B--2---:R-:W2:Y:S04]  /*14230*/  @!P1 LDG.E.U8 R142, desc[UR20][R126.64] ;  /* 0x000000147e8e9981 */ /* 0x004ea8000c1e1100 */
[----:B------:R0:W-:Y:S04]  /*14240*/  STS.U8 [R178+UR9+0xfa00], R173 ;  /* 0x00fa00adb2007988 */ /* 0x0001e80008000009 */
[----:B------:R0:W-:Y:S04]  /*14250*/  STS.U8 [R178+UR9+0xfe00], R172 ;  /* 0x00fe00acb2007988 */ /* 0x0001e80008000009 */
[----:B----4-:R0:W-:Y:S04]  /*14260*/  STS.U8 [R177+UR9+0x8300], R171 ;  /* 0x008300abb1007988 */ /* 0x0101e80008000009 */
[----:B-----5:R0:W-:Y:S04]  /*14270*/  STS.U8 [R177+UR9+0x8700], R170 ;  /* 0x008700aab1007988 */ /* 0x0201e80008000009 */
[----:B------:R0:W-:Y:S04]  /*14280*/  STS.U8 [R177+UR9+0x8b00], R169 ;  /* 0x008b00a9b1007988 */ /* 0x0001e80008000009 */
        /* <DEDUP_REMOVED lines=27> */
[----:B------:R0:W-:Y:S01]  /*14440*/  STS.U8 [R177+UR9+0xfb00], R143 ;  /* 0x00fb008fb1007988 */ /* 0x0001e20008000009 */
[----:B------:R-:W-:Y:S01]  /*14450*/  ULEA UR6, UR23, UR9, 0x3 ;  /* 0x0000000917067291 */ /* 0x000fe2000f8e18ff */
[----:B------:R-:W-:-:S03]  /*14460*/  UMOV UR4, UR5 ;  /* 0x0000000500047c82 */ /* 0x000fc60008000000 */
[----:B------:R-:W-:Y:S01]  /*14470*/  UIADD3 UR6, UPT, UPT, UR6, 0x14000, URZ ;  /* 0x0001400006067890 */ /* 0x000fe2000fffe0ff */
[----:B--2---:R0:W-:Y:S01]  /*14480*/  STS.U8 [R177+UR9+0xff00], R142 ;  /* 0x00ff008eb1007988 */ /* 0x0041e20008000009 */
[----:B------:R1:W-:Y:S06]  /*14490*/  MEMBAR.ALL.CTA ;  /* 0x0000000000007992 */ /* 0x0003ec0000008000 */
[----:B-1----:R-:W1:Y:S02]  /*144a0*/  FENCE.VIEW.ASYNC.S ;  /* 0x00000000000073c6 */ /* 0x002e640000000000 */
[----:B-1----:R-:W-:Y:S06]  /*144b0*/  BAR.SYNC.DEFER_BLOCKING 0x0 ;  /* 0x0000000000007b1d */ /* 0x002fec0000010000 */
[----:B------:R-:W-:Y:S05]  /*144c0*/  BRA.U UP1, `(.L_x_9) ;  /* 0x0000000101487547 */ /* 0x000fea000b800000 */
[----:B------:R-:W-:Y:S01]  /*144d0*/  UMOV UR13, 0x80004020 ;  /* 0x80004020000d7882 */ /* 0x000fe20000000000 */
[----:B------:R-:W-:Y:S01]  /*144e0*/  UMOV UR15, 0x40004040 ;  /* 0x40004040000f7882 */ /* 0x000fe20000000000 */
[----:B------:R-:W-:Y:S01]  /*144f0*/  UMOV UR16, 0x0 ;  /* 0x0000000000107882 */ /* 0x000fe20000000000 */
[----:B------:R-:W-:Y:S01]  /*14500*/  UMOV UR17, 0x4408010 ;  /* 0x0440801000117882 */ /* 0x000fe20000000000 */
[----:B------:R-:W-:Y:S01]  /*14510*/  UMOV UR40, 0x0 ;  /* 0x0000000000287882 */ /* 0x000fe20000000000 */
[----:B------:R-:W-:Y:S01]  /*14520*/  UMOV UR41, 0x4408010 ;  /* 0x0440801000297882 */ /* 0x000fe20000000000 */
[----:B------:R-:W-:Y:S01]  /*14530*/  UMOV UR42, 0x0 ;  /* 0x00000000002a7882 */ /* 0x000fe20000000000 */
[----:B------:R-:W-:Y:S01]  /*14540*/  UMOV UR43, 0x4408010 ;  /* 0x04408010002b7882 */ /* 0x000fe20000000000 */
[----:B------:R-:W-:Y:S01]  /*14550*/  UMOV UR7, URZ ;  /* 0x000000ff00077c82 */ /* 0x000fe20008000000 */
[----:B------:R1:W-:Y:S01]  /*14560*/  UTCQMMA gdesc[UR12], gdesc[UR14], tmem[UR8], tmem[UR16], idesc[UR17], UPT ;  /* 0x00ff100e0c0075ea */ /* 0x0003e2000b800308 */
        /* <DEDUP_REMOVED lines=8> */
.L_x_9:
[----:B------:R-:W-:Y:S01]  /*145f0*/  UIADD3 UR23, UPT, UPT, UR23, 0x1, URZ ;  /* 0x0000000117177890 */ /* 0x000fe2000fffe0ff */
[----:B------:R-:W-:Y:S01]  /*14600*/  IMAD.U32 R126, RZ, RZ, UR4 ;  /* 0x00000004ff7e7e24 */ /* 0x000fe2000f8e00ff */
[----:B------:R-:W-:Y:S02]  /*14610*/  UIADD3 UR19, UPT, UPT, UR19, -0x1, URZ ;  /* 0xffffffff13137890 */ /* 0x000fe4000fffe0ff */
[----:B------:R-:W-:Y:S02]  /*14620*/  UISETP.GT.AND UP2, UPT, UR23, 0x1, UPT ;  /* 0x000000011700788c */ /* 0x000fe4000bf44270 */
[----:B------:R-:W-:Y:S02]  /*14630*/  UIADD3 UR22, UPT, UPT, UR22, -0x80, URZ ;  /* 0xffffff8016167890 */ /* 0x000fe4000fffe0ff */
[----:B-1----:R-:W-:Y:S02]  /*14640*/  USEL UR5, URZ, 0x1, !UP2 ;  /* 0x00000001ff057887 */ /* 0x002fe4000d000000 */
[----:B------:R-:W-:-:S02]  /*14650*/  USEL UR23, UR23, URZ, !UP2 ;  /* 0x000000ff17177287 */ /* 0x000fc4000d000000 */
[----:B------:R-:W-:Y:S02]  /*14660*/  UISETP.NE.U32.AND UP2, UPT, UR19, URZ, UPT ;  /* 0x000000ff1300728c */ /* 0x000fe4000bf45070 */
[----:B------:R-:W-:-:S07]  /*14670*/  ULOP3.LUT UR5, UR4, UR5, URZ, 0x3c, !UPT ;  /* 0x0000000504057292 */ /* 0x000fce000f8e3cff */
[----:B------:R-:W-:Y:S05]  /*14680*/  BRA.U UP2, `(.L_x_10) ;  /* 0xffffff9502dc7547 */ /* 0x000fea000b83ffff */
.L_x_7:
[----:B------:R-:W-:-:S09]  /*14690*/  UISETP.GE.AND UP1, UPT, UR24, 0x80, UPT ;  /* 0x000000801800788c */ /* 0x000fd2000bf26270 */
[----:B------:R-:W-:Y:S05]  /*146a0*/  BRA.U !UP1, `(.L_x_11) ;  /* 0x0000000109107547 */ /* 0x000fea000b800000 */
[----:B------:R-:W-:-:S06]  /*146b0*/  USHF.L.U32 UR4, UR4, 0x1f, URZ ;  /* 0x0000001f04047899 */ /* 0x000fcc00080006ff */
[----:B-----5:R-:W-:-:S04]  /*146c0*/  IMAD.U32 R0, RZ, RZ, UR4 ;  /* 0x00000004ff007e24 */ /* 0x020fc8000f8e00ff */
[----:B------:R-:W1:Y:S02]  /*146d0*/  SYNCS.PHASECHK.TRANS64.TRYWAIT P0, [UR6], R0 ;  /* 0x00000000ff0075a7 */ /* 0x000e640008001106 */
[----:B-1----:R-:W-:Y:S05]  /*146e0*/  @!P0 BRA `(.L_x_12) ;  /* 0x0000002c00488947 */ /* 0x002fea0003800000 */
.L_x_11:
[----:B------:R-:W2:Y:S01]  /*146f0*/  LDL.LU R77, [R1+0x1c4] ;  /* 0x0001c400014d7983 */ /* 0x000ea20000300800 */
[----:B------:R-:W1:Y:S03]  /*14700*/  LDCU UR4, c[0x0][0x3b4] ;  /* 0x00007680ff0477ac */ /* 0x000e660008000800 */
[----:B------:R-:W3:Y:S01]  /*14710*/  LDL.LU R80, [R1+0x1c0] ;  /* 0x0001c00001507983 */ /* 0x000ee20000300800 */
[----:B------:R-:W2:Y:S01]  /*14720*/  LDCU.128 UR12, c[0x0][0x390] ;  /* 0x00007200ff0c77ac */ /* 0x000ea20008000c00 */
[----:B------:R-:W-:Y:S06]  /*14730*/  BAR.SYNC.DEFER_BLOCKING 0x0 ;  /* 0x0000000000007b1d */ /* 0x000fec0000010000 */
[----:B------:R-:W4:Y:S01]  /*14740*/  S2R R73, SR_TID.X ;  /* 0x0000000000497919 */ /* 0x000f220000002100 */
[----:B------:R-:W0:Y:S01]  /*14750*/  S2R R71, SR_TID.X ;  /* 0x0000000000477919 */ /* 0x000e220000002100 */
[----:B------:R-:W0:Y:S01]  /*14760*/  S2R R79, SR_TID.X ;  /* 0x00000000004f7919 */ /* 0x000e220000002100 */
[----:B------:R-:W1:Y:S02]  /*14770*/  @!P2 SYNCS.CCTL.IV [UR9+0x14000] ;  /* 0x01400000ff00a9b1 */ /* 0x000e640008000009 */
[----:B-1----:R-:W-:Y:S06]  /*14780*/  BAR.SYNC.DEFER_BLOCKING 0x0 ;  /* 0x0000000000007b1d */ /* 0x002fec0000010000 */
[----:B-----5:R-:W-:Y:S01]  /*14790*/  LDTM.16dp32bit_t0_t15.x64 R4, tmem[UR10] ;  /* 0x0000000a000479ee */ /* 0x020fe20008b00000 */
[----:B------:R-:W1:Y:S01]  /*147a0*/  LDTM.16dp32bit_t16_t31.x64 R4, tmem[UR10+0x40] ;  /* 0x0000400a000479ee */ /* 0x000e620008b20000 */
[C---:B----4-:R-:W-:Y:S01]  /*147b0*/  IMAD.SHL.U32 R0, R73.reuse, 0x100, RZ ;  /* 0x0000010049007824 */ /* 0x050fe200078e00ff */
[C---:B------:R-:W-:Y:S01]  /*147c0*/  LOP3.LUT R2, R73.reuse, 0x80, RZ, 0xc0, !PT ;  /* 0x0000008049027812 */ /* 0x040fe200078ec0ff */
[----:B------:R-:W-:Y:S01]  /*147d0*/  IMAD.SHL.U32 R3, R73, 0x8, RZ ;  /* 0x0000000849037824 */ /* 0x000fe200078e00ff */
[----:B0-----:R-:W-:-:S02]  /*147e0*/  LEA.HI R75, R71, 0x7c, RZ, 0x1a ;  /* 0x0000007c474b7811 */ /* 0x001fc400078fd0ff */
[----:B------:R-:W-:Y:S02]  /*147f0*/  LOP3.LUT R0, R0, 0x1000, RZ, 0xc0, !PT ;  /* 0x0000100000007812 */ /* 0x000fe400078ec0ff */
[----:B------:R-:W-:Y:S01]  /*14800*/  LOP3.LUT R3, R3, 0x300, RZ, 0xc0, !PT ;  /* 0x0000030003037812 */ /* 0x000fe200078ec0ff */
[----:B------:R-:W0:Y:S01]  /*14810*/  @!P2 SYNCS.CCTL.IV [UR9+0x14008] ;  /* 0x01400800ff00a9b1 */ /* 0x000e220008000009 */
[----:B------:R-:W-:Y:S01]  /*14820*/  NOP ;  /* 0x0000000000007918 */ /* 0x000fe20000000000 */
[----:B------:R-:W-:Y:S01]  /*14830*/  VIADD R69, R0, UR9 ;  /* 0x0000000900457c36 */ /* 0x000fe20008000000 */
[----:B------:R-:W-:Y:S01]  /*14840*/  LEA.HI R81, R71, 0x6c, RZ, 0x1a ;  /* 0x0000006c47517811 */ /* 0x000fe200078fd0ff */
[----:B------:R-:W-:Y:S02]  /*14850*/  IMAD.SHL.U32 R0, R73, 0x10, RZ ;  /* 0x0000001049007824 */ /* 0x000fe400078e00ff */
[----:B------:R-:W-:Y:S01]  /*14860*/  IMAD R69, R2, 0x40, R69 ;  /* 0x0000004002457824 */ /* 0x000fe200078e0245 */
[----:B-1----:R-:W-:-:S02]  /*14870*/  F2FP.SATFINITE.E4M3.F32.PACK_AB_MERGE_C R52, R53, R52, RZ ;  /* 0x000000343534723e */ /* 0x002fc400048070ff */
[----:B------:R-:W-:Y:S02]  /*14880*/  F2FP.SATFINITE.E4M3.F32.PACK_AB_MERGE_C R56, R57, R56, RZ ;  /* 0x000000383938723e */ /* 0x000fe400048070ff */
[----:B------:R-:W-:Y:S02]  /*14890*/  F2FP.SATFINITE.E4M3.F32.PACK_AB_MERGE_C R60, R61, R60, RZ ;  /* 0x0000003c3d3c723e */ /* 0x000fe400048070ff */
[----:B------:R-:W-:Y:S02]  /*148a0*/  F2FP.SATFINITE.E4M3.F32.PACK_AB_MERGE_C R20, R21, R20, RZ ;  /* 0x000000141514723e */ /* 0x000fe400048070ff */
[----:B------:R-:W-:Y:S02]  /*148b0*/  F2FP.SATFINITE.E4M3.F32.PACK_AB_MERGE_C R38, R39, R38, RZ ;  /* 0x000000262726723e */ /* 0x000fe400048070ff */
[----:B------:R-:W-:Y:S02]  /*148c0*/  F2FP.SATFINITE.E4M3.F32.PACK_AB_MERGE_C R4, R5, R4, RZ ;  /* 0x000000040504723e */ /* 0x000fe400048070ff */
[----:B------:R-:W-:-:S02]  /*148d0*/  F2FP.SATFINITE.E4M3.F32.PACK_AB_MERGE_C R8, R9, R8, RZ ;  /* 0x000000080908723e */ /* 0x000fc400048070ff */
[----:B------:R-:W-:Y:S02]  /*148e0*/  F2FP.SATFINITE.E4M3.F32.PACK_AB_MERGE_C R12, R13, R12, RZ ;  /* 0x0000000c0d0c723e */ /* 0x000fe400048070ff */
[----:B------:R-:W-:Y:S02]  /*148f0*/  F2FP.SATFINITE.E4M3.F32.PACK_AB_MERGE_C R24, R25, R24, RZ ;  /* 0x000000181918723e */ /* 0x000fe400048070ff */
[----:B------:R-:W-:Y:S02]  /*14900*/  F2FP.SATFINITE.E4M3.F32.PACK_AB_MERGE_C R28, R29, R28, RZ ;  /* 0x0000001c1d1c723e */ /* 0x000fe400048070ff */
[----:B------:R-:W-:Y:S02]  /*14910*/  F2FP.SATFINITE.E4M3.F32.PACK_AB_MERGE_C R36, R37, R36, RZ ;  /* 0x000000242524723e */ /* 0x000fe400048070ff */
[----:B------:R-:W-:Y:S02]  /*14920*/  F2FP.SATFINITE.E4M3.F32.PACK_AB_MERGE_C R40, R41, R40, RZ ;  /* 0x000000282928723e */ /* 0x000fe400048070ff */
[----:B------:R-:W-:-:S02]  /*14930*/  F2FP.SATFINITE.E4M3.F32.PACK_AB_MERGE_C R44, R45, R44, RZ ;  /* 0x0000002c2d2c723e */ /* 0x000fc400048070ff */
[----:B------:R-:W-:Y:S02]  /*14940*/  LOP3.LUT R52, R52, 0xffff, RZ, 0xc0, !PT ;  /* 0x0000ffff34347812 */ /* 0x000fe400078ec0ff */
[----:B------:R-:W-:Y:S02]  /*14950*/  LOP3.LUT R39, R56, 0xffff, RZ, 0xc0, !PT ;  /* 0x0000ffff38277812 */ /* 0x000fe400078ec0ff */
[----:B------:R-:W-:Y:S02]  /*14960*/  LOP3.LUT R60, R60, 0xffff, RZ, 0xc0, !PT ;  /* 0x0000ffff3c3c7812 */ /* 0x000fe400078ec0ff */
[----:B------:R-:W-:Y:S02]  /*14970*/  LOP3.LUT R2, R0, 0xf0, RZ, 0xc0, !PT ;  /* 0x000000f000027812 */ /* 0x000fe400078ec0ff */
[----:B------:R-:W-:Y:S02]  /*14980*/  F2FP.SATFINITE.E4M3.F32.PACK_AB_MERGE_C R14, R15, R14, RZ ;  /* 0x0000000e0f0e723e */ /* 0x000fe400048070ff */
[----:B------:R-:W-:-:S02]  /*14990*/  F2FP.SATFINITE.E4M3.F32.PACK_AB_MERGE_C R18, R19, R18, RZ ;  /* 0x000000121312723e */ /* 0x000fc400048070ff */
[----:B------:R-:W-:Y:S02]  /*149a0*/  F2FP.SATFINITE.E4M3.F32.PACK_AB_MERGE_C R22, R23, R22, RZ ;  /* 0x000000161716723e */ /* 0x000fe400048070ff */
[----:B------:R-:W-:Y:S02]  /*149b0*/  LOP3.LUT R21, R20, 0xffff, RZ, 0xc0, !PT ;  /* 0x0000ffff14157812 */ /* 0x000fe400078ec0ff */
[----:B------:R-:W-:Y:S02]  /*149c0*/  LOP3.LUT R19, R4, 0xffff, RZ, 0xc0, !PT ;  /* 0x0000ffff04137812 */ /* 0x000fe400078ec0ff */
[----:B------:R-:W-:Y:S02]  /*149d0*/  LOP3.LUT R76, R8, 0xffff, RZ, 0xc0, !PT ;  /* 0x0000ffff084c7812 */ /* 0x000fe400078ec0ff */
[----:B------:R-:W-:Y:S02]  /*149e0*/  LOP3.LUT R78, R12, 0xffff, RZ, 0xc0, !PT ;  /* 0x0000ffff0c4e7812 */ /* 0x000fe400078ec0ff */
[----:B------:R-:W-:-:S02]  /*149f0*/  LOP3.LUT R24, R24, 0xffff, RZ, 0xc0, !PT ;  /* 0x0000ffff18187812 */ /* 0x000fc400078ec0ff */
[----:B------:R-:W-:Y:S02]  /*14a00*/  LOP3.LUT R28, R28, 0xffff, RZ, 0xc0, !PT ;  /* 0x0000ffff1c1c7812 */ /* 0x000fe400078ec0ff */
[----:B------:R-:W-:Y:S02]  /*14a10*/  LOP3.LUT R36, R36, 0xffff, RZ, 0xc0, !PT ;  /* 0x0000ffff24247812 */ /* 0x000fe400078ec0ff */
[----:B------:R-:W-:Y:S02]  /*14a20*/  LOP3.LUT R23, R40, 0xffff, RZ, 0xc0, !PT ;  /* 0x0000ffff28177812 */ /* 0x000fe400078ec0ff */
[----:B------:R-:W-:Y:S02]  /*14a30*/  LOP3.LUT R44, R44, 0xffff, RZ, 0xc0, !PT ;  /* 0x0000ffff2c2c7812 */ /* 0x000fe400078ec0ff */
[----:B------:R-:W-:Y:S02]  /*14a40*/  PRMT R15, R60, 0x3340, R1 ;  /* 0x000033403c0f7816 */ /* 0x000fe40000000001 */
[----:B------:R-:W-:-:S02]  /*14a50*/  PRMT R20, R52, 0x3340, R39 ;  /* 0x0000334034147816 */ /* 0x000fc40000000027 */
[----:B------:R-:W-:Y:S02]  /*14a60*/  F2FP.SATFINITE.E4M3.F32.PACK_AB_MERGE_C R6, R7, R6, RZ ;  /* 0x000000060706723e */ /* 0x000fe400048070ff */
[----:B------:R-:W-:Y:S02]  /*14a70*/  F2FP.SATFINITE.E4M3.F32.PACK_AB_MERGE_C R10, R11, R10, RZ ;  /* 0x0000000a0b0a723e */ /* 0x000fe400048070ff */
[----:B------:R-:W-:Y:S02]  /*14a80*/  F2FP.SATFINITE.E4M3.F32.PACK_AB_MERGE_C R26, R27, R26, RZ ;  /* 0x0000001a1b1a723e */ /* 0x000fe400048070ff */
[----:B------:R-:W-:Y:S02]  /*14a90*/  F2FP.SATFINITE.E4M3.F32.PACK_AB_MERGE_C R30, R31, R30, RZ ;  /* 0x0000001e1f1e723e */ /* 0x000fe400048070ff */
[----:B------:R-:W-:Y:S02]  /*14aa0*/  F2FP.SATFINITE.E4M3.F32.PACK_AB_MERGE_C R42, R43, R42, RZ ;  /* 0x0000002a2b2a723e */ /* 0x000fe400048070ff */
[----:B------:R-:W-:-:S02]  /*14ab0*/  F2FP.SATFINITE.E4M3.F32.PACK_AB_MERGE_C R46, R47, R46, RZ ;  /* 0x0000002e2f2e723e */ /* 0x000fc400048070ff */
[----:B------:R-:W-:Y:S02]  /*14ac0*/  IADD3 R2, PT, PT, R3, R69, R2 ;  /* 0x0000004503027210 */ /* 0x000fe40007ffe002 */
[----:B------:R-:W-:Y:S02]  /*14ad0*/  F2FP.SATFINITE.E4M3.F32.PACK_AB_MERGE_C R32, R33, R32, RZ ;  /* 0x000000202120723e */ /* 0x000fe400048070ff */
[----:B------:R-:W-:Y:S02]  /*14ae0*/  F2FP.SATFINITE.E4M3.F32.PACK_AB_MERGE_C R34, R35, R34, RZ ;  /* 0x000000222322723e */ /* 0x000fe400048070ff */
[--C-:B------:R-:W-:Y:S02]  /*14af0*/  PRMT R3, R78, 0x3340, R1.reuse ;  /* 0x000033404e037816 */ /* 0x100fe40000000001 */
[--C-:B------:R-:W-:Y:S02]  /*14b00*/  PRMT R5, R28, 0x3340, R1.reuse ;  /* 0x000033401c057816 */ /* 0x100fe40000000001 */
[----:B------:R-:W-:-:S02]  /*14b10*/  PRMT R7, R44, 0x3340, R1 ;  /* 0x000033402c077816 */ /* 0x000fc40000000001 */
[----:B------:R-:W-:Y:S02]  /*14b20*/  PRMT R4, R19, 0x3340, R76 ;  /* 0x0000334013047816 */ /* 0x000fe4000000004c */
[----:B------:R-:W-:Y:S02]  /*14b30*/  PRMT R8, R21, 0x3340, R24 ;  /* 0x0000334015087816 */ /* 0x000fe40000000018 */
[----:B------:R-:W-:Y:S02]  /*14b40*/  PRMT R12, R36, 0x3340, R23 ;  /* 0x00003340240c7816 */ /* 0x000fe40000000017 */
[----:B------:R-:W-:Y:S02]  /*14b50*/  PRMT R15, R20, 0x5410, R15 ;  /* 0x00005410140f7816 */ /* 0x000fe4000000000f */
[----:B------:R-:W-:Y:S02]  /*14b60*/  LOP3.LUT R20, R6, 0xffff, RZ, 0xc0, !PT ;  /* 0x0000ffff06147812 */ /* 0x000fe400078ec0ff */
[----:B------:R-:W-:-:S02]  /*14b70*/  LOP3.LUT R33, R10, 0xffff, RZ, 0xc0, !PT ;  /* 0x0000ffff0a217812 */ /* 0x000fc400078ec0ff */
[----:B------:R-:W-:Y:S02]  /*14b80*/  LOP3.LUT R14, R14, 0xffff, RZ, 0xc0, !PT ;  /* 0x0000ffff0e0e7812 */ /* 0x000fe400078ec0ff */
[----:B------:R-:W-:Y:S02]  /*14b90*/  LOP3.LUT R22, R22, 0xffff, RZ, 0xc0, !PT ;  /* 0x0000ffff16167812 */ /* 0x000fe400078ec0ff */
[----:B------:R-:W-:Y:S02]  /*14ba0*/  LOP3.LUT R35, R26, 0xffff, RZ, 0xc0, !PT ;  /* 0x0000ffff1a237812 */ /* 0x000fe400078ec0ff */
[----:B------:R-:W-:Y:S02]  /*14bb0*/  LOP3.LUT R30, R30, 0xffff, RZ, 0xc0, !PT ;  /* 0x0000ffff1e1e7812 */ /* 0x000fe400078ec0ff */
[----:B------:R-:W-:Y:S02]  /*14bc0*/  LOP3.LUT R38, R38, 0xffff, RZ, 0xc0, !PT ;  /* 0x0000ffff26267812 */ /* 0x000fe400078ec0ff */
[----:B------:R-:W-:-:S02]  /*14bd0*/  LOP3.LUT R37, R42, 0xffff, RZ, 0xc0, !PT ;  /* 0x0000ffff2a257812 */ /* 0x000fc400078ec0ff */
[----:B------:R-:W-:Y:S02]  /*14be0*/  LOP3.LUT R46, R46, 0xffff, RZ, 0xc0, !PT ;  /* 0x0000ffff2e2e7812 */ /* 0x000fe400078ec0ff */
[----:B------:R-:W-:Y:S02]  /*14bf0*/  PRMT R9, R4, 0x5410, R3 ;  /* 0x0000541004097816 */ /* 0x000fe40000000003 */
[----:B------:R-:W-:Y:S02]  /*14c00*/  PRMT R11, R8, 0x5410, R5 ;  /* 0x00005410080b7816 */ /* 0x000fe40000000005 */
[----:B------:R-:W-:Y:S02]  /*14c10*/  PRMT R13, R12, 0x5410, R7 ;  /* 0x000054100c0d7816 */ /* 0x000fe40000000007 */
[----:B------:R-:W-:Y:S02]  /*14c20*/  F2FP.SATFINITE.E4M3.F32.PACK_AB_MERGE_C R54, R55, R54, RZ ;  /* 0x000000363736723e */ /* 0x000fe400048070ff */
[----:B------:R-:W-:-:S02]  /*14c30*/  F2FP.SATFINITE.E4M3.F32.PACK_AB_MERGE_C R58, R59, R58, RZ ;  /* 0x0000003a3b3a723e */ /* 0x000fc400048070ff */
[----:B------:R-:W-:Y:S02]  /*14c40*/  F2FP.SATFINITE.E4M3.F32.PACK_AB_MERGE_C R62, R63, R62, RZ ;  /* 0x0000003e3f3e723e */ /* 0x000fe400048070ff */
[--C-:B------:R-:W-:Y:S02]  /*14c50*/  PRMT R3, R14, 0x3340, R1.reuse ;  /* 0x000033400e037816 */ /* 0x100fe40000000001 */
[--C-:B------:R-:W-:Y:S02]  /*14c60*/  PRMT R5, R30, 0x3340, R1.reuse ;  /* 0x000033401e057816 */ /* 0x100fe40000000001 */
[----:B------:R-:W-:Y:S02]  /*14c70*/  PRMT R7, R46, 0x3340, R1 ;  /* 0x000033402e077816 */ /* 0x000fe40000000001 */
[----:B------:R-:W-:Y:S02]  /*14c80*/  PRMT R4, R20, 0x3340, R33 ;  /* 0x0000334014047816 */ /* 0x000fe40000000021 */
[----:B------:R-:W-:-:S02]  /*14c90*/  PRMT R6, R22, 0x3340, R35 ;  /* 0x0000334016067816 */ /* 0x000fc40000000023 */
[----:B------:R-:W-:Y:S02]  /*14ca0*/  PRMT R8, R38, 0x3340, R37 ;  /* 0x0000334026087816 */ /* 0x000fe40000000025 */
[----:B------:R-:W-:Y:S02]  /*14cb0*/  LOP3.LUT R54, R54, 0xffff, RZ, 0xc0, !PT ;  /* 0x0000ffff36367812 */ /* 0x000fe400078ec0ff */
[----:B------:R-:W-:Y:S02]  /*14cc0*/  LOP3.LUT R41, R58, 0xffff, RZ, 0xc0, !PT ;  /* 0x0000ffff3a297812 */ /* 0x000fe400078ec0ff */
[----:B------:R-:W-:Y:S02]  /*14cd0*/  LOP3.LUT R62, R62, 0xffff, RZ, 0xc0, !PT ;  /* 0x0000ffff3e3e7812 */ /* 0x000fe400078ec0ff */
[----:B------:R-:W-:Y:S02]  /*14ce0*/  PRMT R25, R4, 0x5410, R3 ;  /* 0x0000541004197816 */ /* 0x000fe40000000003 */
[----:B------:R-:W-:-:S02]  /*14cf0*/  PRMT R27, R6, 0x5410, R5 ;  /* 0x00005410061b7816 */ /* 0x000fc40000000005 */
[----:B------:R-:W-:Y:S02]  /*14d00*/  PRMT R29, R8, 0x5410, R7 ;  /* 0x00005410081d7816 */ /* 0x000fe40000000007 */
[----:B------:R-:W-:Y:S02]  /*14d10*/  SHF.R.U32.HI R3, RZ, 0x8, R19 ;  /* 0x00000008ff037819 */ /* 0x000fe40000011613 */
[----:B------:R-:W-:Y:S02]  /*14d20*/  SHF.R.U32.HI R4, RZ, 0x8, R76 ;  /* 0x00000008ff047819 */ /* 0x000fe4000001164c */
[----:B------:R-:W-:Y:S02]  /*14d30*/  SHF.R.U32.HI R5, RZ, 0x8, R78 ;  /* 0x00000008ff057819 */ /* 0x000fe4000001164e */
[----:B------:R-:W-:Y:S02]  /*14d40*/  SHF.R.U32.HI R6, RZ, 0x8, R21 ;  /* 0x00000008ff067819 */ /* 0x000fe40000011615 */
[----:B------:R-:W-:-:S02]  /*14d50*/  SHF.R.U32.HI R7, RZ, 0x8, R24 ;  /* 0x00000008ff077819 */ /* 0x000fc40000011618 */
[----:B------:R-:W-:Y:S02]  /*14d60*/  SHF.R.U32.HI R8, RZ, 0x8, R28 ;  /* 0x00000008ff087819 */ /* 0x000fe4000001161c */
[----:B------:R-:W-:Y:S02]  /*14d70*/  F2FP.SATFINITE.E4M3.F32.PACK_AB_MERGE_C R16, R17, R16, RZ ;  /* 0x000000101110723e */ /* 0x000fe400048070ff */
        /* <DEDUP_REMOVED lines=10> */
[----:B------:R-:W-:Y:S02]  /*14e20*/  PRMT R68, R5, 0x3340, R68 ;  /* 0x0000334005447816 */ /* 0x000fe40000000044 */
[----:B------:R-:W-:Y:S02]  /*14e30*/  PRMT R19, R6, 0x3340, R7 ;  /* 0x0000334006137816 */ /* 0x000fe40000000007 */
[----:B------:R-:W-:Y:S02]  /*14e40*/  PRMT R10, R8, 0x3340, R1 ;  /* 0x00003340080a7816 */ /* 0x000fe40000000001 */
[----:B------:R-:W-:Y:S02]  /*14e50*/  SHF.R.U32.HI R3, RZ, 0x8, R36 ;  /* 0x00000008ff037819 */ /* 0x000fe40000011624 */
[----:B------:R-:W-:Y:S02]  /*14e60*/  SHF.R.U32.HI R4, RZ, 0x8, R23 ;  /* 0x00000008ff047819 */ /* 0x000fe40000011617 */
[----:B------:R-:W-:-:S02]  /*14e70*/  SHF.R.U32.HI R5, RZ, 0x8, R44 ;  /* 0x00000008ff057819 */ /* 0x000fc4000001162c */
[----:B------:R-:W-:Y:S02]  /*14e80*/  SHF.R.U32.HI R6, RZ, 0x8, R52 ;  /* 0x00000008ff067819 */ /* 0x000fe40000011634 */
[----:B------:R-:W-:Y:S02]  /*14e90*/  SHF.R.U32.HI R7, RZ, 0x8, R39 ;  /* 0x00000008ff077819 */ /* 0x000fe40000011627 */
[----:B------:R-:W-:Y:S02]  /*14ea0*/  SHF.R.U32.HI R8, RZ, 0x8, R60 ;  /* 0x00000008ff087819 */ /* 0x000fe4000001163c */
[----:B------:R-:W-:Y:S02]  /*14eb0*/  LOP3.LUT R3, R3, 0xffff, RZ, 0xc0, !PT ;  /* 0x0000ffff03037812 */ /* 0x000fe400078ec0ff */
[----:B------:R-:W-:Y:S02]  /*14ec0*/  LOP3.LUT R4, R4, 0xffff, RZ, 0xc0, !PT ;  /* 0x0000ffff04047812 */ /* 0x000fe400078ec0ff */
[----:B------:R-:W-:-:S02]  /*14ed0*/  LOP3.LUT R5, R5, 0xffff, RZ, 0xc0, !PT ;  /* 0x0000ffff05057812 */ /* 0x000fc400078ec0ff */
[----:B------:R-:W-:Y:S02]  /*14ee0*/  LOP3.LUT R6, R6, 0xffff, RZ, 0xc0, !PT ;  /* 0x0000ffff06067812 */ /* 0x000fe400078ec0ff */
[----:B------:R-:W-:Y:S02]  /*14ef0*/  LOP3.LUT R7, R7, 0xffff, RZ, 0xc0, !PT ;  /* 0x0000ffff07077812 */ /* 0x000fe400078ec0ff */
[----:B------:R-:W-:Y:S02]  /*14f00*/  LOP3.LUT R8, R8, 0xffff, RZ, 0xc0, !PT ;  /* 0x0000ffff08087812 */ /* 0x000fe400078ec0ff */
[----:B------:R-:W-:Y:S02]  /*14f10*/  PRMT R21, R3, 0x3340, R4 ;  /* 0x0000334003157816 */ /* 0x000fe40000000004 */
        /* <DEDUP_REMOVED lines=9> */
[----:B------:R-:W-:Y:S02]  /*14fb0*/  LOP3.LUT R3, R3, 0xffff, RZ, 0xc0, !PT ;  /* 0x0000ffff03037812 */ /* 0x000fe400078ec0ff */
[----:B------:R-:W-:Y:S02]  /*14fc0*/  LOP3.LUT R4, R4, 0xffff, RZ, 0xc0, !PT ;  /* 0x0000ffff04047812 */ /* 0x000fe400078ec0ff */
[----:B------:R-:W-:Y:S02]  /*14fd0*/  LOP3.LUT R5, R5, 0xffff, RZ, 0xc0, !PT ;  /* 0x0000ffff05057812 */ /* 0x000fe400078ec0ff */
[----:B------:R-:W-:Y:S01]  /*14fe0*/  LOP3.LUT R8, R8, 0xffff, RZ, 0xc0, !PT ;  /* 0x0000ffff08087812 */ /* 0x000fe200078ec0ff */
[----:B---3--:R-:W-:Y:S01]  /*14ff0*/  IMAD.IADD R43, R80, 0x1, R81 ;  /* 0x00000001502b7824 */ /* 0x008fe200078e0251 */
[----:B------:R-:W-:-:S02]  /*15000*/  LOP3.LUT R7, R7, 0xffff, RZ, 0xc0, !PT ;  /* 0x0000ffff07077812 */ /* 0x000fc400078ec0ff */
[----:B------:R-:W-:Y:S02]  /*15010*/  LOP3.LUT R6, R6, 0xffff, RZ, 0xc0, !PT ;  /* 0x0000ffff06067812 */ /* 0x000fe400078ec0ff */
[----:B------:R-:W-:Y:S02]  /*15020*/  PRMT R33, R3, 0x3340, R4 ;  /* 0x0000334003217816 */ /* 0x000fe40000000004 */
[----:B------:R-:W-:Y:S02]  /*15030*/  PRMT R72, R5, 0x3340, R72 ;  /* 0x0000334005487816 */ /* 0x000fe40000000048 */
[----:B------:R-:W-:Y:S02]  /*15040*/  PRMT R14, R8, 0x3340, R1 ;  /* 0x00003340080e7816 */ /* 0x000fe40000000001 */
[----:B------:R-:W-:Y:S02]  /*15050*/  PRMT R35, R6, 0x3340, R7 ;  /* 0x0000334006237816 */ /* 0x000fe40000000007 */
[----:B------:R-:W-:-:S02]  /*15060*/  SHF.R.U32.HI R3, RZ, 0x8, R38 ;  /* 0x00000008ff037819 */ /* 0x000fc40000011626 */
[----:B------:R-:W-:Y:S02]  /*15070*/  SHF.R.U32.HI R4, RZ, 0x8, R37 ;  /* 0x00000008ff047819 */ /* 0x000fe40000011625 */
[----:B------:R-:W-:Y:S02]  /*15080*/  SHF.R.U32.HI R5, RZ, 0x8, R46 ;  /* 0x00000008ff057819 */ /* 0x000fe4000001162e */
[----:B------:R-:W-:Y:S02]  /*15090*/  SHF.R.U32.HI R6, RZ, 0x8, R54 ;  /* 0x00000008ff067819 */ /* 0x000fe40000011636 */
[----:B------:R-:W-:Y:S02]  /*150a0*/  SHF.R.U32.HI R7, RZ, 0x8, R41 ;  /* 0x00000008ff077819 */ /* 0x000fe40000011629 */
[----:B------:R-:W-:Y:S02]  /*150b0*/  SHF.R.U32.HI R8, RZ, 0x8, R62 ;  /* 0x00000008ff087819 */ /* 0x000fe4000001163e */
[----:B------:R-:W-:-:S02]  /*150c0*/  LOP3.LUT R5, R5, 0xffff, RZ, 0xc0, !PT ;  /* 0x0000ffff05057812 */ /* 0x000fc400078ec0ff */
[----:B------:R-:W-:Y:S02]  /*150d0*/  LOP3.LUT R4, R4, 0xffff, RZ, 0xc0, !PT ;  /* 0x0000ffff04047812 */ /* 0x000fe400078ec0ff */
[----:B------:R-:W-:Y:S02]  /*150e0*/  LOP3.LUT R3, R3, 0xffff, RZ, 0xc0, !PT ;  /* 0x0000ffff03037812 */ /* 0x000fe400078ec0ff */
[----:B------:R-:W-:Y:S02]  /*150f0*/  LOP3.LUT R8, R8, 0xffff, RZ, 0xc0, !PT ;  /* 0x0000ffff08087812 */ /* 0x000fe400078ec0ff */
[----:B------:R-:W-:Y:S02]  /*15100*/  LOP3.LUT R7, R7, 0xffff, RZ, 0xc0, !PT ;  /* 0x0000ffff07077812 */ /* 0x000fe400078ec0ff */
[----:B------:R-:W-:Y:S02]  /*15110*/  LOP3.LUT R6, R6, 0xffff, RZ, 0xc0, !PT ;  /* 0x0000ffff06067812 */ /* 0x000fe400078ec0ff */
[----:B------:R-:W-:-:S02]  /*15120*/  F2FP.SATFINITE.E4M3.F32.PACK_AB_MERGE_C R48, R49, R48, RZ ;  /* 0x000000303130723e */ /* 0x000fc400048070ff */
[----:B------:R-:W-:Y:S02]  /*15130*/  F2FP.SATFINITE.E4M3.F32.PACK_AB_MERGE_C R50, R51, R50, RZ ;  /* 0x000000323332723e */ /* 0x000fe400048070ff */
[----:B------:R-:W-:Y:S02]  /*15140*/  F2FP.SATFINITE.E4M3.F32.PACK_AB_MERGE_C R64, R65, R64, RZ ;  /* 0x000000404140723e */ /* 0x000fe400048070ff */
[----:B------:R-:W-:Y:S02]  /*15150*/  F2FP.SATFINITE.E4M3.F32.PACK_AB_MERGE_C R66, R67, R66, RZ ;  /* 0x000000424342723e */ /* 0x000fe400048070ff */
[----:B------:R-:W-:Y:S02]  /*15160*/  PRMT R5, R5, 0x3340, R74 ;  /* 0x0000334005057816 */ /* 0x000fe4000000004a */
[----:B------:R-:W-:Y:S02]  /*15170*/  PRMT R4, R3, 0x3340, R4 ;  /* 0x0000334003047816 */ /* 0x000fe40000000004 */
[----:B------:R-:W-:-:S02]  /*15180*/  PRMT R8, R8, 0x3340, R1 ;  /* 0x0000334008087816 */ /* 0x000fc40000000001 */
[----:B------:R-:W-:Y:S02]  /*15190*/  PRMT R7, R6, 0x3340, R7 ;  /* 0x0000334006077816 */ /* 0x000fe40000000007 */
[----:B------:R-:W-:Y:S02]  /*151a0*/  PRMT R21, R21, 0x5410, R70 ;  /* 0x0000541015157816 */ /* 0x000fe40000000046 */
        /* <DEDUP_REMOVED lines=15> */
[----:B------:R-:W-:-:S02]  /*152a0*/  PRMT R4, R9, 0x4210, R16 ;  /* 0x0000421009047816 */ /* 0x000fc40000000010 */
[----:B------:R-:W-:Y:S02]  /*152b0*/  PRMT R5, R11, 0x4210, R32 ;  /* 0x000042100b057816 */ /* 0x000fe40000000020 */
[--C-:B------:R-:W-:Y:S02]  /*152c0*/  PRMT R6, R13, 0x4210, R48.reuse ;  /* 0x000042100d067816 */ /* 0x100fe40000000030 */
[----:B------:R-:W-:Y:S02]  /*152d0*/  PRMT R10, R21, 0x5210, R48 ;  /* 0x00005210150a7816 */ /* 0x000fe40000000030 */
[----:B------:R-:W-:Y:S02]  /*152e0*/  PRMT R7, R15, 0x4210, R64 ;  /* 0x000042100f077816 */ /* 0x000fe40000000040 */
[----:B------:R-:W-:Y:S02]  /*152f0*/  PRMT R14, R29, 0x4210, R50 ;  /* 0x000042101d0e7816 */ /* 0x000fe40000000032 */
[----:B------:R-:W-:Y:S01]  /*15300*/  PRMT R8, R17, 0x5210, R16 ;  /* 0x0000521011087816 */ /* 0x000fe20000000010 */
[----:B0-----:R-:W-:Y:S01]  /*15310*/  STS.128 [R2], R4 ;  /* 0x0000000402007388 */ /* 0x001fe20000000c00 */
[----:B------:R-:W-:-:S02]  /*15320*/  PRMT R9, R19, 0x5210, R32 ;  /* 0x0000521013097816 */ /* 0x000fc40000000020 */
[----:B------:R-:W-:Y:S02]  /*15330*/  PRMT R11, R23, 0x5210, R64 ;  /* 0x00005210170b7816 */ /* 0x000fe40000000040 */
[--C-:B------:R-:W-:Y:S02]  /*15340*/  PRMT R12, R25, 0x4210, R18.reuse ;  /* 0x00004210190c7816 */ /* 0x100fe40000000012 */
[----:B------:R-:W-:Y:S01]  /*15350*/  PRMT R48, R33, 0x5210, R18 ;  /* 0x0000521021307816 */ /* 0x000fe20000000012 */
[----:B------:R0:W-:Y:S01]  /*15360*/  STS.128 [R2+0x400], R8 ;  /* 0x0004000802007388 */ /* 0x0001e20000000c00 */
[--C-:B------:R-:W-:Y:S02]  /*15370*/  PRMT R13, R27, 0x4210, R34.reuse ;  /* 0x000042101b0d7816 */ /* 0x100fe40000000022 */
[----:B------:R-:W-:Y:S01]  /*15380*/  PRMT R49, R35, 0x5210, R34 ;  /* 0x0000521023317816 */ /* 0x000fe20000000022 */
[----:B------:R-:W-:Y:S01]  /*15390*/  IMAD.IADD R35, R80, 0x1, R75 ;  /* 0x0000000150237824 */ /* 0x000fe200078e024b */
[----:B------:R-:W-:-:S02]  /*153a0*/  PRMT R50, R3, 0x5210, R50 ;  /* 0x0000521003327816 */ /* 0x000fc40000000032 */
[--C-:B------:R-:W-:Y:S02]  /*153b0*/  PRMT R15, R31, 0x4210, R66.reuse ;  /* 0x000042101f0f7816 */ /* 0x100fe40000000042 */
[----:B------:R-:W-:Y:S02]  /*153c0*/  PRMT R51, R51, 0x5210, R66 ;  /* 0x0000521033337816 */ /* 0x000fe40000000042 */
[C---:B------:R-:W-:Y:S01]  /*153d0*/  LEA.HI R75, R71.reuse, 0x5c, RZ, 0x1a ;  /* 0x0000005c474b7811 */ /* 0x040fe200078fd0ff */
[----:B------:R-:W-:Y:S01]  /*153e0*/  STS.128 [R2+0x800], R12 ;  /* 0x0008000c02007388 */ /* 0x000fe20000000c00 */
[----:B------:R-:W-:Y:S02]  /*153f0*/  LOP3.LUT R22, R0, 0xff0, RZ, 0xc0, !PT ;  /* 0x00000ff000167812 */ /* 0x000fe400078ec0ff */
[----:B------:R-:W-:Y:S01]  /*15400*/  LEA.HI R71, R71, 0x4c, RZ, 0x1a ;  /* 0x0000004c47477811 */ /* 0x000fe200078fd0ff */
[----:B------:R1:W-:Y:S01]  /*15410*/  STS.128 [R2+0xc00], R48 ;  /* 0x000c003002007388 */ /* 0x0003e20000000c00 */
[C---:B------:R-:W-:Y:S01]  /*15420*/  IMAD.IADD R53, R80.reuse, 0x1, R75 ;  /* 0x0000000150357824 */ /* 0x040fe200078e024b */
[----:B------:R-:W-:Y:S01]  /*15430*/  LEA.HI R75, R79, 0x3c, RZ, 0x1a ;  /* 0x0000003c4f4b7811 */ /* 0x000fe200078fd0ff */
[----:B0-----:R-:W0:Y:S08]  /*15440*/  LDC R10, c[0x0][0x3b8] ;  /* 0x0000ee00ff0a7b82 */ /* 0x001e300000000800 */
[----:B------:R-:W-:Y:S01]  /*15450*/  BAR.SYNC.DEFER_BLOCKING 0x0 ;  /* 0x0000000000007b1d */ /* 0x000fe20000010000 */
[----:B------:R-:W-:Y:S01]  /*15460*/  SHF.R.U32.HI R11, RZ, 0x6, R73 ;  /* 0x00000006ff0b7819 */ /* 0x000fe20000011649 */
[C---:B------:R-:W-:Y:S01]  /*15470*/  IMAD.IADD R59, R80.reuse, 0x1, R71 ;  /* 0x00000001503b7824 */ /* 0x040fe200078e0247 */
[----:B--2---:R-:W-:Y:S01]  /*15480*/  ISETP.GE.AND P0, PT, R77, UR14, PT ;  /* 0x0000000e4d007c0c */ /* 0x004fe2000bf06270 */
[----:B------:R-:W-:Y:S01]  /*15490*/  IMAD.IADD R31, R80, 0x1, R75 ;  /* 0x00000001501f7824 */ /* 0x000fe200078e024b */
[----:B------:R-:W-:-:S02]  /*154a0*/  SGXT.U32 R11, R11, 0x2 ;  /* 0x000000020b0b781a */ /* 0x000fc40000000000 */
[C---:B------:R-:W-:Y:S01]  /*154b0*/  LEA.HI R71, R79.reuse, 0x2c, RZ, 0x1a ;  /* 0x0000002c4f477811 */ /* 0x040fe200078fd0ff */
[----:B------:R-:W2:Y:S01]  /*154c0*/  S2R R75, SR_TID.X ;  /* 0x00000000004b7919 */ /* 0x000ea20000002100 */
[C---:B------:R-:W-:Y:S02]  /*154d0*/  LOP3.LUT R3, R80.reuse, R11, RZ, 0xfc, !PT ;  /* 0x0000000b50037212 */ /* 0x040fe400078efcff */
[----:B------:R-:W-:Y:S01]  /*154e0*/  LEA.HI R79, R79, 0x1c, RZ, 0x1a ;  /* 0x0000001c4f4f7811 */ /* 0x000fe200078fd0ff */
[----:B-1----:R-:W-:Y:S01]  /*154f0*/  IMAD R2, R77, UR4, RZ ;  /* 0x000000044d027c24 */ /* 0x002fe2000f8e02ff */
[----:B------:R-:W-:Y:S01]  /*15500*/  ISETP.LT.AND P1, PT, R3, UR15, !P0 ;  /* 0x0000000f03007c0c */ /* 0x000fe2000c721270 */
[C---:B------:R-:W-:Y:S01]  /*15510*/  IMAD.IADD R71, R80.reuse, 0x1, R71 ;  /* 0x0000000150477824 */ /* 0x040fe200078e0247 */
[----:B------:R-:W-:Y:S01]  /*15520*/  LEA.HI R9, R73, R80, RZ, 0x1a ;  /* 0x0000005049097211 */ /* 0x000fe200078fd0ff */
[----:B------:R-:W-:Y:S01]  /*15530*/  IMAD.IADD R27, R80, 0x1, R79 ;  /* 0x00000001501b7824 */ /* 0x000fe200078e024f */
[----:B------:R-:W-:-:S02]  /*15540*/  IADD3 R8, P2, PT, R2, UR12, RZ ;  /* 0x0000000c02087c10 */ /* 0x000fc4000ff5e0ff */
[--C-:B------:R-:W-:Y:S02]  /*15550*/  LOP3.LUT R7, R80, 0x4, R11.reuse, 0xfe, !PT ;  /* 0x0000000450077812 */ /* 0x100fe400078efe0b */
[----:B------:R-:W-:Y:S01]  /*15560*/  LEA.HI.X.SX32 R2, R2, UR13, 0x1, P2 ;  /* 0x0000000d02027c11 */ /* 0x000fe200090f0eff */
[----:B0-----:R-:W-:Y:S01]  /*15570*/  IMAD R5, R3, R10, RZ ;  /* 0x0000000a03057224 */ /* 0x001fe200078e02ff */
[----:B------:R-:W0:Y:S01]  /*15580*/  LDS.128 R12, [R22+UR9] ;  /* 0x00000009160c7984 */ /* 0x000e220008000c00 */
[C-C-:B------:R-:W-:Y:S02]  /*15590*/  LOP3.LUT R37, R80.reuse, 0x78, R11.reuse, 0xfe, !PT ;  /* 0x0000007850257812 */ /* 0x140fe400078efe0b */
[C-C-:B------:R-:W-:Y:S02]  /*155a0*/  LOP3.LUT R39, R80.reuse, 0x74, R11.reuse, 0xfe, !PT ;  /* 0x0000007450277812 */ /* 0x140fe400078efe0b */
[----:B------:R-:W-:Y:S02]  /*155b0*/  IADD3 R4, P3, PT, R5, R8, RZ ;  /* 0x0000000805047210 */ /* 0x000fe40007f7e0ff */
[----:B------:R-:W-:-:S02]  /*155c0*/  LOP3.LUT R41, R80, 0x70, R11, 0xfe, !PT ;  /* 0x0000007050297812 */ /* 0x000fc400078efe0b */
[C-C-:B------:R-:W-:Y:S02]  /*155d0*/  LOP3.LUT R45, R80.reuse, 0x68, R11.reuse, 0xfe, !PT ;  /* 0x00000068502d7812 */ /* 0x140fe400078efe0b */
[C-C-:B------:R-:W-:Y:S02]  /*155e0*/  LOP3.LUT R47, R80.reuse, 0x64, R11.reuse, 0xfe, !PT ;  /* 0x00000064502f7812 */ /* 0x140fe400078efe0b */
[C-C-:B------:R-:W-:Y:S02]  /*155f0*/  LOP3.LUT R49, R80.reuse, 0x60, R11.reuse, 0xfe, !PT ;  /* 0x0000006050317812 */ /* 0x140fe400078efe0b */
[C-C-:B------:R-:W-:Y:S02]  /*15600*/  LOP3.LUT R51, R80.reuse, 0x58, R11.reuse, 0xfe, !PT ;  /* 0x0000005850337812 */ /* 0x140fe400078efe0b */
[----:B--2---:R-:W-:Y:S02]  /*15610*/  LEA.HI R75, R75, 0xc, RZ, 0x1a ;  /* 0x0000000c4b4b7811 */ /* 0x004fe400078fd0ff */
[----:B------:R-:W-:-:S02]  /*15620*/  LOP3.LUT R55, R80, 0x54, R11, 0xfe, !PT ;  /* 0x0000005450377812 */ /* 0x000fc400078efe0b */
[C---:B------:R-:W-:Y:S01]  /*15630*/  LOP3.LUT R57, R80.reuse, 0x50, R11, 0xfe, !PT ;  /* 0x0000005050397812 */ /* 0x040fe200078efe0b */
[C---:B------:R-:W-:Y:S01]  /*15640*/  IMAD.IADD R19, R80.reuse, 0x1, R75 ;  /* 0x0000000150137824 */ /* 0x040fe200078e024b */
[C-C-:B------:R-:W-:Y:S02]  /*15650*/  LOP3.LUT R61, R80.reuse, 0x48, R11.reuse, 0xfe, !PT ;  /* 0x00000048503d7812 */ /* 0x140fe400078efe0b */
[C-C-:B------:R-:W-:Y:S02]  /*15660*/  LOP3.LUT R63, R80.reuse, 0x44, R11.reuse, 0xfe, !PT ;  /* 0x00000044503f7812 */ /* 0x140fe400078efe0b */
[C-C-:B------:R-:W-:Y:S02]  /*15670*/  LOP3.LUT R65, R80.reuse, 0x40, R11.reuse, 0xfe, !PT ;  /* 0x0000004050417812 */ /* 0x140fe400078efe0b */
[C-C-:B------:R-:W-:Y:S02]  /*15680*/  LOP3.LUT R33, R80.reuse, 0x38, R11.reuse, 0xfe, !PT ;  /* 0x0000003850217812 */ /* 0x140fe400078efe0b */
[----:B------:R-:W-:-:S02]  /*15690*/  LOP3.LUT R67, R80, 0x34, R11, 0xfe, !PT ;  /* 0x0000003450437812 */ /* 0x000fc400078efe0b */
[C-C-:B------:R-:W-:Y:S02]  /*156a0*/  LOP3.LUT R69, R80.reuse, 0x30, R11.reuse, 0xfe, !PT ;  /* 0x0000003050457812 */ /* 0x140fe400078efe0b */
[C-C-:B------:R-:W-:Y:S02]  /*156b0*/  LOP3.LUT R73, R80.reuse, 0x28, R11.reuse, 0xfe, !PT ;  /* 0x0000002850497812 */ /* 0x140fe400078efe0b */
[C-C-:B------:R-:W-:Y:S02]  /*156c0*/  LOP3.LUT R75, R80.reuse, 0x24, R11.reuse, 0xfe, !PT ;  /* 0x00000024504b7812 */ /* 0x140fe400078efe0b */
[C-C-:B------:R-:W-:Y:S02]  /*156d0*/  LOP3.LUT R77, R80.reuse, 0x20, R11.reuse, 0xfe, !PT ;  /* 0x00000020504d7812 */ /* 0x140fe400078efe0b */
[C-C-:B------:R-:W-:Y:S02]  /*156e0*/  LOP3.LUT R79, R80.reuse, 0x18, R11.reuse, 0xfe, !PT ;  /* 0x00000018504f7812 */ /* 0x140fe400078efe0b */
[----:B------:R-:W-:-:S02]  /*156f0*/  LOP3.LUT R29, R80, 0x14, R11, 0xfe, !PT ;  /* 0x00000014501d7812 */ /* 0x000fc400078efe0b */
[C-C-:B------:R-:W-:Y:S02]  /*15700*/  LOP3.LUT R81, R80.reuse, 0x10, R11.reuse, 0xfe, !PT ;  /* 0x0000001050517812 */ /* 0x140fe400078efe0b */
[----:B------:R-:W-:Y:S02]  /*15710*/  LOP3.LUT R11, R80, 0x8, R11, 0xfe, !PT ;  /* 0x00000008500b7812 */ /* 0x000fe400078efe0b */
[----:B------:R-:W-:Y:S02]  /*15720*/  LEA.HI.X.SX32 R5, R5, R2, 0x1, P3 ;  /* 0x0000000205057211 */ /* 0x000fe400018f0eff */
[----:B0-----:R-:W-:Y:S02]  /*15730*/  PRMT R25, R12, 0x7770, RZ ;  /* 0x000077700c197816 */ /* 0x001fe400000000ff */
[C---:B------:R-:W-:Y:S01]  /*15740*/  ISETP.LT.AND P2, PT, R7.reuse, UR15, !P0 ;  /* 0x0000000f07007c0c */ /* 0x040fe2000c741270 */
[-C--:B------:R-:W-:Y:S01]  /*15750*/  IMAD R7, R7, R10.reuse, RZ ;  /* 0x0000000a07077224 */ /* 0x080fe200078e02ff */
[C---:B------:R-:W-:Y:S01]  /*15760*/  ISETP.LT.AND P3, PT, R11.reuse, UR15, !P0 ;  /* 0x0000000f0b007c0c */ /* 0x040fe2000c761270 */
[-C--:B------:R-:W-:Y:S01]  /*15770*/  IMAD R11, R11, R10.reuse, RZ ;  /* 0x0000000a0b0b7224 */ /* 0x080fe200078e02ff */
[----:B------:R0:W-:Y:S01]  /*15780*/  @P1 STG.E.U8 desc[UR20][R4.64], R25 ;  /* 0x0000001904001986 */ /* 0x0001e2000c101114 */
[C---:B------:R-:W-:Y:S01]  /*15790*/  ISETP.LT.AND P1, PT, R19.reuse, UR15, !P0 ;  /* 0x0000000f13007c0c */ /* 0x040fe2000c721270 */
[----:B------:R-:W-:Y:S01]  /*157a0*/  IMAD R19, R19, R10, RZ ;  /* 0x0000000a13137224 */ /* 0x000fe200078e02ff */
[----:B------:R-:W-:-:S02]  /*157b0*/  IADD3 R6, P4, PT, R7, R8, RZ ;  /* 0x0000000807067210 */ /* 0x000fc40007f9e0ff */
[----:B------:R-:W-:Y:S02]  /*157c0*/  IADD3 R16, P5, PT, R11, R8, RZ ;  /* 0x000000080b107210 */ /* 0x000fe40007fbe0ff */
[----:B------:R-:W-:Y:S02]  /*157d0*/  LEA.HI.X.SX32 R7, R7, R2, 0x1, P4 ;  /* 0x0000000207077211 */ /* 0x000fe400020f0eff */
[C---:B------:R-:W-:Y:S02]  /*157e0*/  PRMT R21, R12.reuse, 0x7771, RZ ;  /* 0x000077710c157816 */ /* 0x040fe400000000ff */
[----:B------:R-:W-:Y:S01]  /*157f0*/  IADD3 R18, P4, PT, R19, R8, RZ ;  /* 0x0000000813127210 */ /* 0x000fe20007f9e0ff */
[----:B0-----:R-:W-:Y:S01]  /*15800*/  IMAD R5, R81, R10, RZ ;  /* 0x0000000a51057224 */ /* 0x001fe200078e02ff */
[----:B------:R-:W-:Y:S01]  /*15810*/  LEA.HI.X.SX32 R17, R11, R2, 0x1, P5 ;  /* 0x000000020b117211 */ /* 0x000fe200028f0eff */
[----:B------:R0:W-:Y:S01]  /*15820*/  @P2 STG.E.U8 desc[UR20][R6.64], R21 ;  /* 0x0000001506002986 */ /* 0x0001e2000c101114 */
[----:B------:R-:W-:Y:S01]  /*15830*/  PRMT R23, R12, 0x7772, RZ ;  /* 0x000077720c177816 */ /* 0x000fe200000000ff */
[----:B------:R-:W-:Y:S01]  /*15840*/  IMAD R11, R29, R10, RZ ;  /* 0x0000000a1d0b7224 */ /* 0x000fe200078e02ff */
[----:B------:R-:W-:-:S02]  /*15850*/  LEA.HI.X.SX32 R19, R19, R2, 0x1, P4 ;  /* 0x0000000213137211 */ /* 0x000fc400020f0eff */
[----:B------:R-:W-:Y:S01]  /*15860*/  PRMT R25, R12, 0x7773, RZ ;  /* 0x000077730c197816 */ /* 0x000fe200000000ff */
[----:B------:R1:W-:Y:S01]  /*15870*/  @P3 STG.E.U8 desc[UR20][R16.64], R23 ;  /* 0x0000001710003986 */ /* 0x0003e2000c101114 */
[----:B------:R-:W-:Y:S02]  /*15880*/  ISETP.LT.AND P2, PT, R81, UR15, !P0 ;  /* 0x0000000f51007c0c */ /* 0x000fe4000c741270 */
[----:B------:R-:W-:Y:S01]  /*15890*/  ISETP.LT.AND P3, PT, R29, UR15, !P0 ;  /* 0x0000000f1d007c0c */ /* 0x000fe2000c761270 */
[----:B------:R2:W-:Y:S01]  /*158a0*/  @P1 STG.E.U8 desc[UR20][R18.64], R25 ;  /* 0x0000001912001986 */ /* 0x0005e2000c101114 */
[----:B------:R-:W-:Y:S01]  /*158b0*/  IADD3 R4, P1, PT, R5, R8, RZ ;  /* 0x0000000805047210 */ /* 0x000fe20007f3e0ff */
[----:B0-----:R-:W-:Y:S01]  /*158c0*/  IMAD R21, R27, R10, RZ ;  /* 0x0000000a1b157224 */ /* 0x001fe200078e02ff */
[----:B------:R-:W-:Y:S02]  /*158d0*/  IADD3 R6, P6, PT, R11, R8, RZ ;  /* 0x000000080b067210 */ /* 0x000fe40007fde0ff */
[----:B------:R-:W-:-:S02]  /*158e0*/  LEA.HI.X.SX32 R5, R5, R2, 0x1, P1 ;  /* 0x0000000205057211 */ /* 0x000fc400008f0eff */
[----:B------:R-:W-:Y:S01]  /*158f0*/  PRMT R29, R13, 0x7770, RZ ;  /* 0x000077700d1d7816 */ /* 0x000fe200000000ff */
[----:B-1----:R-:W-:Y:S01]  /*15900*/  IMAD R17, R79, R10, RZ ;  /* 0x0000000a4f117224 */ /* 0x002fe200078e02ff */
[----:B------:R-:W-:Y:S01]  /*15910*/  LEA.HI.X.SX32 R7, R11, R2, 0x1, P6 ;  /* 0x000000020b077211 */ /* 0x000fe200030f0eff */
[----:B------:R-:W-:Y:S01]  /*15920*/  IMAD R11, R77, R10, RZ ;  /* 0x0000000a4d0b7224 */ /* 0x000fe200078e02ff */
[----:B------:R-:W-:Y:S01]  /*15930*/  PRMT R23, R13, 0x7771, RZ ;  /* 0x000077710d177816 */ /* 0x000fe200000000ff */
[----:B------:R-:W-:Y:S01]  /*15940*/  @P2 STG.E.U8 desc[UR20][R4.64], R29 ;  /* 0x0000001d04002986 */ /* 0x000fe2000c101114 */
[----:B------:R-:W-:Y:S02]  /*15950*/  ISETP.LT.AND P5, PT, R79, UR15, !P0 ;  /* 0x0000000f4f007c0c */ /* 0x000fe4000c7a1270 */
[----:B------:R-:W-:Y:S01]  /*15960*/  ISETP.LT.AND P4, PT, R27, UR15, !P0 ;  /* 0x0000000f1b007c0c */ /* 0x000fe2000c781270 */
[----:B------:R0:W-:Y:S01]  /*15970*/  @P3 STG.E.U8 desc[UR20][R6.64], R23 ;  /* 0x0000001706003986 */ /* 0x0001e2000c101114 */
[----:B------:R-:W-:-:S02]  /*15980*/  IADD3 R16, P2, PT, R17, R8, RZ ;  /* 0x0000000811107210 */ /* 0x000fc40007f5e0ff */
[----:B--2---:R-:W-:Y:S02]  /*15990*/  IADD3 R18, P3, PT, R21, R8, RZ ;  /* 0x0000000815127210 */ /* 0x004fe40007f7e0ff */
[-C--:B------:R-:W-:Y:S02]  /*159a0*/  LEA.HI.X.SX32 R17, R17, R2.reuse, 0x1, P2 ;  /* 0x0000000211117211 */ /* 0x080fe400010f0eff */
[----:B------:R-:W-:Y:S02]  /*159b0*/  PRMT R27, R13, 0x7772, RZ ;  /* 0x000077720d1b7816 */ /* 0x000fe400000000ff */
[----:B------:R-:W-:Y:S01]  /*159c0*/  LEA.HI.X.SX32 R19, R21, R2, 0x1, P3 ;  /* 0x0000000215137211 */ /* 0x000fe200018f0eff */
[-C--:B------:R-:W-:Y:S01]  /*159d0*/  IMAD R21, R71, R10.reuse, RZ ;  /* 0x0000000a47157224 */ /* 0x080fe200078e02ff */
[----:B------:R-:W-:Y:S01]  /*159e0*/  PRMT R25, R13, 0x7773, RZ ;  /* 0x000077730d197816 */ /* 0x000fe200000000ff */
[----:B------:R1:W-:Y:S01]  /*159f0*/  @P5 STG.E.U8 desc[UR20][R16.64], R27 ;  /* 0x0000001b10005986 */ /* 0x0003e2000c101114 */
[----:B------:R-:W-:Y:S01]  /*15a00*/  ISETP.LT.AND P1, PT, R77, UR15, !P0 ;  /* 0x0000000f4d007c0c */ /* 0x000fe2000c721270 */
[----:B0-----:R-:W-:Y:S01]  /*15a10*/  IMAD R7, R75, R10, RZ ;  /* 0x0000000a4b077224 */ /* 0x001fe200078e02ff */
[----:B------:R-:W-:Y:S01]  /*15a20*/  PRMT R23, R14, 0x7770, RZ ;  /* 0x000077700e177816 */ /* 0x000fe200000000ff */
[----:B------:R0:W-:Y:S01]  /*15a30*/  @P4 STG.E.U8 desc[UR20][R18.64], R25 ;  /* 0x0000001912004986 */ /* 0x0001e2000c101114 */
[----:B------:R-:W-:-:S02]  /*15a40*/  IADD3 R4, P4, PT, R11, R8, RZ ;  /* 0x000000080b047210 */ /* 0x000fc40007f9e0ff */
[----:B------:R-:W-:Y:S02]  /*15a50*/  IADD3 R12, P5, PT, R7, R8, RZ ;  /* 0x00000008070c7210 */ /* 0x000fe40007fbe0ff */
[----:B------:R-:W-:Y:S01]  /*15a60*/  LEA.HI.X.SX32 R5, R11, R2, 0x1, P4 ;  /* 0x000000020b057211 */ /* 0x000fe200020f0eff */
[----:B------:R-:W-:Y:S01]  /*15a70*/  IMAD R11, R73, R10, RZ ;  /* 0x0000000a490b7224 */ /* 0x000fe200078e02ff */
[----:B------:R-:W-:Y:S02]  /*15a80*/  LEA.HI.X.SX32 R13, R7, R2, 0x1, P5 ;  /* 0x00000002070d7211 */ /* 0x000fe400028f0eff */
[----:B------:R-:W-:Y:S01]  /*15a90*/  ISETP.LT.AND P3, PT, R75, UR15, !P0 ;  /* 0x0000000f4b007c0c */ /* 0x000fe2000c761270 */
[----:B------:R2:W-:Y:S01]  /*15aa0*/  @P1 STG.E.U8 desc[UR20][R4.64], R23 ;  /* 0x0000001704001986 */ /* 0x0005e2000c101114 */
[----:B------:R-:W-:Y:S02]  /*15ab0*/  ISETP.LT.AND P4, PT, R73, UR15, !P0 ;  /* 0x0000000f49007c0c */ /* 0x000fe4000c781270 */
[----:B------:R-:W-:Y:S01]  /*15ac0*/  ISETP.LT.AND P2, PT, R71, UR15, !P0 ;  /* 0x0000000f47007c0c */ /* 0x000fe2000c741270 */
[----:B------:R-:W3:Y:S01]  /*15ad0*/  LDS.128 R4, [R22+UR9+0x1000] ;  /* 0x0010000916047984 */ /* 0x000ee20008000c00 */
[----:B-1----:R-:W-:-:S02]  /*15ae0*/  IADD3 R16, P1, PT, R11, R8, RZ ;  /* 0x000000080b107210 */ /* 0x002fc40007f3e0ff */
[----:B0-----:R-:W-:Y:S02]  /*15af0*/  IADD3 R18, P6, PT, R21, R8, RZ ;  /* 0x0000000815127210 */ /* 0x001fe40007fde0ff */
[C---:B------:R-:W-:Y:S02]  /*15b00*/  PRMT R29, R14.reuse, 0x7771, RZ ;  /* 0x000077710e1d7816 */ /* 0x040fe400000000ff */
[----:B------:R-:W-:Y:S01]  /*15b10*/  LEA.HI.X.SX32 R17, R11, R2, 0x1, P1 ;  /* 0x000000020b117211 */ /* 0x000fe200008f0eff */
[----:B------:R-:W-:Y:S01]  /*15b20*/  IMAD R11, R69, R10, RZ ;  /* 0x0000000a450b7224 */ /* 0x000fe200078e02ff */
[C---:B------:R-:W-:Y:S01]  /*15b30*/  PRMT R25, R14.reuse, 0x7772, RZ ;  /* 0x000077720e197816 */ /* 0x040fe200000000ff */
[----:B------:R0:W-:Y:S01]  /*15b40*/  @P3 STG.E.U8 desc[UR20][R12.64], R29 ;  /* 0x0000001d0c003986 */ /* 0x0001e2000c101114 */
[----:B------:R-:W-:Y:S01]  /*15b50*/  LEA.HI.X.SX32 R19, R21, R2, 0x1, P6 ;  /* 0x0000000215137211 */ /* 0x000fe200030f0eff */
[CC--:B------:R-:W-:Y:S01]  /*15b60*/  IMAD R21, R67.reuse, R10.reuse, RZ ;  /* 0x0000000a43157224 */ /* 0x0c0fe200078e02ff */
[----:B------:R-:W-:Y:S01]  /*15b70*/  PRMT R27, R14, 0x7773, RZ ;  /* 0x000077730e1b7816 */ /* 0x000fe200000000ff */
[----:B------:R1:W-:Y:S01]  /*15b80*/  @P4 STG.E.U8 desc[UR20][R16.64], R25 ;  /* 0x0000001910004986 */ /* 0x0003e2000c101114 */
[----:B------:R-:W-:Y:S01]  /*15b90*/  ISETP.LT.AND P4, PT, R67, UR15, !P0 ;  /* 0x0000000f43007c0c */ /* 0x000fe2000c781270 */
[C---:B--2---:R-:W-:Y:S01]  /*15ba0*/  IMAD R23, R33.reuse, R10, RZ ;  /* 0x0000000a21177224 */ /* 0x044fe200078e02ff */
[----:B------:R-:W-:Y:S01]  /*15bb0*/  ISETP.LT.AND P3, PT, R33, UR15, !P0 ;  /* 0x0000000f21007c0c */ /* 0x000fe2000c761270 */
[----:B------:R2:W-:Y:S01]  /*15bc0*/  @P2 STG.E.U8 desc[UR20][R18.64], R27 ;  /* 0x0000001b12002986 */ /* 0x0005e2000c101114 */
[----:B------:R-:W-:-:S02]  /*15bd0*/  ISETP.LT.AND P2, PT, R69, UR15, !P0 ;  /* 0x0000000f45007c0c */ /* 0x000fc4000c741270 */
[----:B------:R-:W-:Y:S02]  /*15be0*/  PRMT R33, R15, 0x7770, RZ ;  /* 0x000077700f217816 */ /* 0x000fe400000000ff */
[-C--:B0-----:R-:W-:Y:S02]  /*15bf0*/  IADD3 R12, P6, PT, R11, R8.reuse, RZ ;  /* 0x000000080b0c7210 */ /* 0x081fe40007fde0ff */
[----:B------:R-:W-:Y:S01]  /*15c00*/  IADD3 R14, P5, PT, R21, R8, RZ ;  /* 0x00000008150e7210 */ /* 0x000fe20007fbe0ff */
[----:B-1----:R-:W-:Y:S01]  /*15c10*/  IMAD R25, R31, R10, RZ ;  /* 0x0000000a1f197224 */ /* 0x002fe200078e02ff */
[----:B------:R-:W-:Y:S01]  /*15c20*/  LEA.HI.X.SX32 R13, R11, R2, 0x1, P6 ;  /* 0x000000020b0d7211 */ /* 0x000fe200030f0eff */
[----:B------:R-:W-:Y:S01]  /*15c30*/  IMAD R11, R65, R10, RZ ;  /* 0x0000000a410b7224 */ /* 0x000fe200078e02ff */
[----:B------:R-:W-:Y:S02]  /*15c40*/  IADD3 R16, P6, PT, R23, R8, RZ ;  /* 0x0000000817107210 */ /* 0x000fe40007fde0ff */
[----:B------:R-:W-:Y:S01]  /*15c50*/  ISETP.LT.AND P1, PT, R31, UR15, !P0 ;  /* 0x0000000f1f007c0c */ /* 0x000fe2000c721270 */
[----:B------:R0:W-:Y:S01]  /*15c60*/  @P2 STG.E.U8 desc[UR20][R12.64], R33 ;  /* 0x000000210c002986 */ /* 0x0001e2000c101114 */
[----:B--2---:R-:W-:-:S02]  /*15c70*/  PRMT R27, R15, 0x7773, RZ ;  /* 0x000077730f1b7816 */ /* 0x004fc400000000ff */
[C---:B------:R-:W-:Y:S02]  /*15c80*/  PRMT R29, R15.reuse, 0x7772, RZ ;  /* 0x000077720f1d7816 */ /* 0x040fe400000000ff */
[----:B------:R-:W-:Y:S02]  /*15c90*/  PRMT R31, R15, 0x7771, RZ ;  /* 0x000077710f1f7816 */ /* 0x000fe400000000ff */
[----:B------:R-:W-:Y:S02]  /*15ca0*/  ISETP.LT.AND P2, PT, R65, UR15, !P0 ;  /* 0x0000000f41007c0c */ /* 0x000fe4000c741270 */
[-C--:B------:R-:W-:Y:S02]  /*15cb0*/  LEA.HI.X.SX32 R15, R21, R2.reuse, 0x1, P5 ;  /* 0x00000002150f7211 */ /* 0x080fe400028f0eff */
[----:B------:R-:W-:Y:S01]  /*15cc0*/  LEA.HI.X.SX32 R17, R23, R2, 0x1, P6 ;  /* 0x0000000217117211 */ /* 0x000fe200030f0eff */
[----:B------:R-:W-:Y:S01]  /*15cd0*/  IMAD R23, R63, R10, RZ ;  /* 0x0000000a3f177224 */ /* 0x000fe200078e02ff */
[-C--:B------:R-:W-:Y:S01]  /*15ce0*/  IADD3 R18, P5, PT, R25, R8.reuse, RZ ;  /* 0x0000000819127210 */ /* 0x080fe20007fbe0ff */
[----:B------:R1:W-:Y:S01]  /*15cf0*/  @P4 STG.E.U8 desc[UR20][R14.64], R31 ;  /* 0x0000001f0e004986 */ /* 0x0003e2000c101114 */
[----:B------:R-:W-:-:S02]  /*15d00*/  IADD3 R20, P6, PT, R11, R8, RZ ;  /* 0x000000080b147210 */ /* 0x000fc40007fde0ff */
[-C--:B------:R-:W-:Y:S01]  /*15d10*/  LEA.HI.X.SX32 R19, R25, R2.reuse, 0x1, P5 ;  /* 0x0000000219137211 */ /* 0x080fe200028f0eff */
[----:B------:R3:W-:Y:S01]  /*15d20*/  @P3 STG.E.U8 desc[UR20][R16.64], R29 ;  /* 0x0000001d10003986 */ /* 0x0007e2000c101114 */
[----:B------:R-:W-:Y:S02]  /*15d30*/  ISETP.LT.AND P3, PT, R63, UR15, !P0 ;  /* 0x0000000f3f007c0c */ /* 0x000fe4000c761270 */
[----:B------:R-:W-:Y:S01]  /*15d40*/  LEA.HI.X.SX32 R21, R11, R2, 0x1, P6 ;  /* 0x000000020b157211 */ /* 0x000fe200030f0eff */
[----:B------:R-:W-:Y:S01]  /*15d50*/  IMAD R11, R59, R10, RZ ;  /* 0x0000000a3b0b7224 */ /* 0x000fe200078e02ff */
[----:B0-----:R-:W-:Y:S01]  /*15d60*/  IADD3 R12, P5, PT, R23, R8, RZ ;  /* 0x00000008170c7210 */ /* 0x001fe20007fbe0ff */
[----:B------:R0:W-:Y:S01]  /*15d70*/  @P1 STG.E.U8 desc[UR20][R18.64], R27 ;  /* 0x0000001b12001986 */ /* 0x0001e2000c101114 */
[C---:B------:R-:W-:Y:S01]  /*15d80*/  ISETP.LT.AND P4, PT, R61.reuse, UR15, !P0 ;  /* 0x0000000f3d007c0c */ /* 0x040fe2000c781270 */
[----:B-1----:R-:W-:Y:S01]  /*15d90*/  IMAD R15, R61, R10, RZ ;  /* 0x0000000a3d0f7224 */ /* 0x002fe200078e02ff */
[----:B------:R-:W-:-:S02]  /*15da0*/  LEA.HI.X.SX32 R13, R23, R2, 0x1, P5 ;  /* 0x00000002170d7211 */ /* 0x000fc400028f0eff */
[----:B------:R-:W-:Y:S02]  /*15db0*/  ISETP.LT.AND P1, PT, R59, UR15, !P0 ;  /* 0x0000000f3b007c0c */ /* 0x000fe4000c721270 */
[C---:B---3--:R-:W-:Y:S02]  /*15dc0*/  PRMT R29, R4.reuse, 0x7770, RZ ;  /* 0x00007770041d7816 */ /* 0x048fe400000000ff */
[C---:B------:R-:W-:Y:S02]  /*15dd0*/  PRMT R23, R4.reuse, 0x7771, RZ ;  /* 0x0000777104177816 */ /* 0x040fe400000000ff */
[-C--:B------:R-:W-:Y:S01]  /*15de0*/  IADD3 R14, P6, PT, R15, R8.reuse, RZ ;  /* 0x000000080f0e7210 */ /* 0x080fe20007fde0ff */
[----:B------:R1:W-:Y:S01]  /*15df0*/  @P2 STG.E.U8 desc[UR20][R20.64], R29 ;  /* 0x0000001d14002986 */ /* 0x0003e2000c101114 */
[----:B------:R-:W-:Y:S02]  /*15e00*/  IADD3 R16, P2, PT, R11, R8, RZ ;  /* 0x000000080b107210 */ /* 0x000fe40007f5e0ff */
[-C--:B------:R-:W-:Y:S01]  /*15e10*/  LEA.HI.X.SX32 R15, R15, R2.reuse, 0x1, P6 ;  /* 0x000000020f0f7211 */ /* 0x080fe200030f0eff */
[----:B------:R2:W-:Y:S01]  /*15e20*/  @P3 STG.E.U8 desc[UR20][R12.64], R23 ;  /* 0x000000170c003986 */ /* 0x0005e2000c101114 */
[----:B------:R-:W-:Y:S01]  /*15e30*/  LEA.HI.X.SX32 R17, R11, R2, 0x1, P2 ;  /* 0x000000020b117211 */ /* 0x000fe200010f0eff */
[----:B------:R-:W-:Y:S01]  /*15e40*/  IMAD R11, R57, R10, RZ ;  /* 0x0000000a390b7224 */ /* 0x000fe200078e02ff */
[----:B0-----:R-:W-:-:S02]  /*15e50*/  PRMT R27, R4, 0x7772, RZ ;  /* 0x00007772041b7816 */ /* 0x001fc400000000ff */
[----:B------:R-:W-:Y:S02]  /*15e60*/  ISETP.LT.AND P2, PT, R57, UR15, !P0 ;  /* 0x0000000f39007c0c */ /* 0x000fe4000c741270 */
[C---:B------:R-:W-:Y:S01]  /*15e70*/  ISETP.LT.AND P3, PT, R55.reuse, UR15, !P0 ;  /* 0x0000000f37007c0c */ /* 0x040fe2000c761270 */
[----:B-1----:R-:W-:Y:S01]  /*15e80*/  IMAD R21, R55, R10, RZ ;  /* 0x0000000a37157224 */ /* 0x002fe200078e02ff */
[----:B------:R-:W-:Y:S01]  /*15e90*/  PRMT R25, R4, 0x7773, RZ ;  /* 0x0000777304197816 */ /* 0x000fe200000000ff */
[----:B------:R0:W-:Y:S01]  /*15ea0*/  @P4 STG.E.U8 desc[UR20][R14.64], R27 ;  /* 0x0000001b0e004986 */ /* 0x0001e2000c101114 */
[----:B------:R-:W-:Y:S01]  /*15eb0*/  IADD3 R18, P6, PT, R11, R8, RZ ;  /* 0x000000080b127210 */ /* 0x000fe20007fde0ff */
[----:B--2---:R-:W-:Y:S01]  /*15ec0*/  IMAD R23, R51, R10, RZ ;  /* 0x0000000a33177224 */ /* 0x004fe200078e02ff */
[----:B------:R-:W-:Y:S01]  /*15ed0*/  IADD3 R12, P5, PT, R21, R8, RZ ;  /* 0x00000008150c7210 */ /* 0x000fe20007fbe0ff */
[----:B------:R1:W-:Y:S01]  /*15ee0*/  @P1 STG.E.U8 desc[UR20][R16.64], R25 ;  /* 0x0000001910001986 */ /* 0x0003e2000c101114 */
[----:B------:R-:W-:-:S02]  /*15ef0*/  ISETP.LT.AND P4, PT, R51, UR15, !P0 ;  /* 0x0000000f33007c0c */ /* 0x000fc4000c781270 */
[----:B------:R-:W-:Y:S01]  /*15f00*/  LEA.HI.X.SX32 R19, R11, R2, 0x1, P6 ;  /* 0x000000020b137211 */ /* 0x000fe200030f0eff */
[----:B------:R-:W-:Y:S01]  /*15f10*/  IMAD R11, R53, R10, RZ ;  /* 0x0000000a350b7224 */ /* 0x000fe200078e02ff */
[----:B------:R-:W-:Y:S02]  /*15f20*/  LEA.HI.X.SX32 R13, R21, R2, 0x1, P5 ;  /* 0x00000002150d7211 */ /* 0x000fe400028f0eff */
[----:B------:R-:W-:Y:S02]  /*15f30*/  ISETP.LT.AND P1, PT, R53, UR15, !P0 ;  /* 0x0000000f35007c0c */ /* 0x000fe4000c721270 */
[----:B0-----:R-:W-:Y:S02]  /*15f40*/  PRMT R27, R5, 0x7770, RZ ;  /* 0x00007770051b7816 */ /* 0x001fe400000000ff */
[----:B------:R-:W-:Y:S02]  /*15f50*/  IADD3 R14, P6, PT, R23, R8, RZ ;  /* 0x00000008170e7210 */ /* 0x000fe40007fde0ff */
[----:B-1----:R-:W-:Y:S01]  /*15f60*/  PRMT R25, R5, 0x7771, RZ ;  /* 0x0000777105197816 */ /* 0x002fe200000000ff */
[----:B------:R-:W-:Y:S01]  /*15f70*/  @P2 STG.E.U8 desc[UR20][R18.64], R27 ;  /* 0x0000001b12002986 */ /* 0x000fe2000c101114 */
[----:B------:R-:W-:-:S02]  /*15f80*/  LEA.HI.X.SX32 R15, R23, R2, 0x1, P6 ;  /* 0x00000002170f7211 */ /* 0x000fc400030f0eff */
[C---:B------:R-:W-:Y:S01]  /*15f90*/  PRMT R23, R5.reuse, 0x7772, RZ ;  /* 0x0000777205177816 */ /* 0x040fe200000000ff */
[----:B------:R0:W-:Y:S01]  /*15fa0*/  @P3 STG.E.U8 desc[UR20][R12.64], R25 ;  /* 0x000000190c003986 */ /* 0x0001e2000c101114 */
[----:B------:R-:W-:Y:S01]  /*15fb0*/  PRMT R21, R5, 0x7773, RZ ;  /* 0x0000777305157816 */ /* 0x000fe200000000ff */
[----:B------:R-:W-:Y:S01]  /*15fc0*/  IMAD R5, R49, R10, RZ ;  /* 0x0000000a31057224 */ /* 0x000fe200078e02ff */
[----:B------:R-:W-:Y:S01]  /*15fd0*/  IADD3 R16, P2, PT, R11, R8, RZ ;  /* 0x000000080b107210 */ /* 0x000fe20007f5e0ff */
[----:B------:R1:W-:Y:S01]  /*15fe0*/  @P4 STG.E.U8 desc[UR20][R14.64], R23 ;  /* 0x000000170e004986 */ /* 0x0003e2000c101114 */
[----:B------:R-:W-:Y:S02]  /*15ff0*/  ISETP.LT.AND P3, PT, R49, UR15, !P0 ;  /* 0x0000000f31007c0c */ /* 0x000fe4000c761270 */
[----:B------:R-:W-:Y:S01]  /*16000*/  LEA.HI.X.SX32 R17, R11, R2, 0x1, P2 ;  /* 0x000000020b117211 */ /* 0x000fe200010f0eff */
[----:B------:R-:W-:Y:S01]  /*16010*/  IMAD R11, R47, R10, RZ ;  /* 0x0000000a2f0b7224 */ /* 0x000fe200078e02ff */
[----:B------:R-:W-:-:S02]  /*16020*/  IADD3 R4, P2, PT, R5, R8, RZ ;  /* 0x0000000805047210 */ /* 0x000fc40007f5e0ff */
[----:B------:R-:W-:Y:S01]  /*16030*/  ISETP.LT.AND P4, PT, R47, UR15, !P0 ;  /* 0x0000000f2f007c0c */ /* 0x000fe2000c781270 */
[----:B0-----:R-:W-:Y:S01]  /*16040*/  IMAD R13, R45, R10, RZ ;  /* 0x0000000a2d0d7224 */ /* 0x001fe200078e02ff */
[----:B------:R0:W-:Y:S01]  /*16050*/  @P1 STG.E.U8 desc[UR20][R16.64], R21 ;  /* 0x0000001510001986 */ /* 0x0001e2000c101114 */
[----:B------:R-:W-:Y:S02]  /*16060*/  LOP3.LUT R12, R3, 0xf8, RZ, 0xfc, !PT ;  /* 0x000000f8030c7812 */ /* 0x000fe400078efcff */
[----:B------:R-:W-:Y:S02]  /*16070*/  LEA.HI.X.SX32 R5, R5, R2, 0x1, P2 ;  /* 0x0000000205057211 */ /* 0x000fe400010f0eff */
[----:B-1----:R-:W-:Y:S02]  /*16080*/  PRMT R15, R6, 0x7770, RZ ;  /* 0x00007770060f7816 */ /* 0x002fe400000000ff */
[----:B------:R-:W-:Y:S02]  /*16090*/  ISETP.LT.AND P1, PT, R45, UR15, !P0 ;  /* 0x0000000f2d007c0c */ /* 0x000fe4000c721270 */
[----:B------:R-:W-:Y:S01]  /*160a0*/  IADD3 R18, P5, PT, R11, R8, RZ ;  /* 0x000000080b127210 */ /* 0x000fe20007fbe0ff */
[----:B------:R1:W-:Y:S01]  /*160b0*/  @P3 STG.E.U8 desc[UR20][R4.64], R15 ;  /* 0x0000000f04003986 */ /* 0x0003e2000c101114 */
[----:B------:R-:W-:-:S02]  /*160c0*/  ISETP.LT.AND P2, PT, R12, UR15, !P0 ;  /* 0x0000000f0c007c0c */ /* 0x000fc4000c741270 */
[----:B0-----:R-:W-:Y:S02]  /*160d0*/  IADD3 R16, P6, PT, R13, R8, RZ ;  /* 0x000000080d107210 */ /* 0x001fe40007fde0ff */
[----:B------:R-:W-:Y:S01]  /*160e0*/  LEA.HI.X.SX32 R19, R11, R2, 0x1, P5 ;  /* 0x000000020b137211 */ /* 0x000fe200028f0eff */
[----:B------:R-:W-:Y:S01]  /*160f0*/  IMAD R11, R43, R10, RZ ;  /* 0x0000000a2b0b7224 */ /* 0x000fe200078e02ff */
[C---:B------:R-:W-:Y:S02]  /*16100*/  PRMT R25, R6.reuse, 0x7771, RZ ;  /* 0x0000777106197816 */ /* 0x040fe400000000ff */
[----:B------:R-:W-:Y:S02]  /*16110*/  LEA.HI.X.SX32 R17, R13, R2, 0x1, P6 ;  /* 0x000000020d117211 */ /* 0x000fe400030f0eff */
[----:B------:R-:W0:Y:S01]  /*16120*/  LDS.128 R12, [R22+UR9+0x2000] ;  /* 0x00200009160c7984 */ /* 0x000e220008000c00 */
[----:B------:R-:W-:Y:S01]  /*16130*/  PRMT R23, R6, 0x7772, RZ ;  /* 0x0000777206177816 */ /* 0x000fe200000000ff */
[C---:B-1----:R-:W-:Y:S01]  /*16140*/  IMAD R5, R41.reuse, R10, RZ ;  /* 0x0000000a29057224 */ /* 0x042fe200078e02ff */
[----:B------:R-:W-:Y:S01]  /*16150*/  ISETP.LT.AND P3, PT, R41, UR15, !P0 ;  /* 0x0000000f29007c0c */ /* 0x000fe2000c761270 */
[----:B------:R1:W-:Y:S01]  /*16160*/  @P4 STG.E.U8 desc[UR20][R18.64], R25 ;  /* 0x0000001912004986 */ /* 0x0003e2000c101114 */
[----:B------:R-:W-:-:S02]  /*16170*/  ISETP.LT.AND P4, PT, R43, UR15, !P0 ;  /* 0x0000000f2b007c0c */ /* 0x000fc4000c781270 */
[-C--:B------:R-:W-:Y:S01]  /*16180*/  IADD3 R4, P5, PT, R5, R8.reuse, RZ ;  /* 0x0000000805047210 */ /* 0x080fe20007fbe0ff */
[----:B------:R2:W-:Y:S01]  /*16190*/  @P1 STG.E.U8 desc[UR20][R16.64], R23 ;  /* 0x0000001710001986 */ /* 0x0005e2000c101114 */
[----:B------:R-:W-:Y:S02]  /*161a0*/  IADD3 R20, P1, PT, R11, R8, RZ ;  /* 0x000000080b147210 */ /* 0x000fe40007f3e0ff */
[----:B------:R-:W-:Y:S02]  /*161b0*/  ISETP.LT.AND P6, PT, R39, UR15, !P0 ;  /* 0x0000000f27007c0c */ /* 0x000fe4000c7c1270 */
[----:B------:R-:W-:Y:S01]  /*161c0*/  LEA.HI.X.SX32 R21, R11, R2, 0x1, P1 ;  /* 0x000000020b157211 */ /* 0x000fe200008f0eff */
[----:B------:R-:W-:Y:S01]  /*161d0*/  IMAD R11, R39, R10, RZ ;  /* 0x0000000a270b7224 */ /* 0x000fe200078e02ff */
[----:B------:R-:W-:Y:S02]  /*161e0*/  LEA.HI.X.SX32 R5, R5, R2, 0x1, P5 ;  /* 0x0000000205057211 */ /* 0x000fe400028f0eff */
[----:B-1----:R-:W-:-:S02]  /*161f0*/  PRMT R19, R6, 0x7773, RZ ;  /* 0x0000777306137816 */ /* 0x002fc400000000ff */
[----:B------:R-:W-:Y:S01]  /*16200*/  PRMT R29, R7, 0x7770, RZ ;  /* 0x00007770071d7816 */ /* 0x000fe200000000ff */
[C---:B--2---:R-:W-:Y:S01]  /*16210*/  IMAD R17, R37.reuse, R10, RZ ;  /* 0x0000000a25117224 */ /* 0x044fe200078e02ff */
[----:B------:R-:W-:Y:S01]  /*16220*/  ISETP.LT.AND P5, PT, R37, UR15, !P0 ;  /* 0x0000000f25007c0c */ /* 0x000fe2000c7a1270 */
[----:B------:R1:W-:Y:S01]  /*16230*/  @P4 STG.E.U8 desc[UR20][R20.64], R19 ;  /* 0x0000001314004986 */ /* 0x0003e2000c101114 */
[----:B------:R-:W-:Y:S02]  /*16240*/  IADD3 R6, P4, PT, R11, R8, RZ ;  /* 0x000000080b067210 */ /* 0x000fe40007f9e0ff */
[C---:B------:R-:W-:Y:S01]  /*16250*/  PRMT R23, R7.reuse, 0x7773, RZ ;  /* 0x0000777307177816 */ /* 0x040fe200000000ff */
[----:B------:R2:W-:Y:S01]  /*16260*/  @P3 STG.E.U8 desc[UR20][R4.64], R29 ;  /* 0x0000001d04003986 */ /* 0x0005e2000c101114 */
[C---:B------:R-:W-:Y:S02]  /*16270*/  PRMT R25, R7.reuse, 0x7772, RZ ;  /* 0x0000777207197816 */ /* 0x040fe400000000ff */
[----:B------:R-:W-:-:S02]  /*16280*/  PRMT R27, R7, 0x7771, RZ ;  /* 0x00007771071b7816 */ /* 0x000fc400000000ff */
[----:B------:R-:W-:Y:S01]  /*16290*/  LEA.HI.X.SX32 R7, R11, R2, 0x1, P4 ;  /* 0x000000020b077211 */ /* 0x000fe200020f0eff */
[----:B------:R-:W-:Y:S01]  /*162a0*/  IMAD R11, R35, R10, RZ ;  /* 0x0000000a230b7224 */ /* 0x000fe200078e02ff */
[----:B------:R-:W-:Y:S02]  /*162b0*/  IADD3 R16, P4, PT, R17, R8, RZ ;  /* 0x0000000811107210 */ /* 0x000fe40007f9e0ff */
[----:B-1----:R-:W-:Y:S01]  /*162c0*/  LOP3.LUT R21, R3, 0x80, RZ, 0xfc, !PT ;  /* 0x0000008003157812 */ /* 0x002fe200078efcff */
[----:B------:R1:W-:Y:S01]  /*162d0*/  @P6 STG.E.U8 desc[UR20][R6.64], R27 ;  /* 0x0000001b06006986 */ /* 0x0003e2000c101114 */
[----:B------:R-:W-:Y:S02]  /*162e0*/  ISETP.LT.AND P3, PT, R35, UR15, !P0 ;  /* 0x0000000f23007c0c */ /* 0x000fe4000c761270 */
[----:B------:R-:W-:Y:S01]  /*162f0*/  LEA.HI.X.SX32 R17, R17, R2, 0x1, P4 ;  /* 0x0000000211117211 */ /* 0x000fe200020f0eff */
[----:B--2---:R-:W-:Y:S01]  /*16300*/  IMAD R5, R21, R10, RZ ;  /* 0x0000000a15057224 */ /* 0x004fe200078e02ff */
[----:B------:R-:W-:-:S02]  /*16310*/  IADD3 R18, P6, PT, R11, R8, RZ ;  /* 0x000000080b127210 */ /* 0x000fc40007fde0ff */
[----:B------:R-:W-:Y:S01]  /*16320*/  LOP3.LUT R20, R3, 0x84, RZ, 0xfc, !PT ;  /* 0x0000008403147812 */ /* 0x000fe200078efcff */
[----:B------:R2:W-:Y:S01]  /*16330*/  @P5 STG.E.U8 desc[UR20][R16.64], R25 ;  /* 0x0000001910005986 */ /* 0x0005e2000c101114 */
[----:B------:R-:W-:Y:S02]  /*16340*/  ISETP.LT.AND P4, PT, R21, UR15, !P0 ;  /* 0x0000000f15007c0c */ /* 0x000fe4000c781270 */
[----:B------:R-:W-:Y:S01]  /*16350*/  LEA.HI.X.SX32 R19, R11, R2, 0x1, P6 ;  /* 0x000000020b137211 */ /* 0x000fe200030f0eff */
[----:B-1----:R-:W-:Y:S01]  /*16360*/  IMAD R7, R10, 0x4, R5 ;  /* 0x000000040a077824 */ /* 0x002fe200078e0205 */
[----:B------:R-:W-:Y:S01]  /*16370*/  IADD3 R4, P5, PT, R5, R8, RZ ;  /* 0x0000000805047210 */ /* 0x000fe20007fbe0ff */
[----:B------:R-:W-:Y:S01]  /*16380*/  VIADD R27, R9, 0x8c ;  /* 0x0000008c091b7836 */ /* 0x000fe20000000000 */
[----:B------:R-:W-:Y:S01]  /*16390*/  LOP3.LUT R6, R3, 0x88, RZ, 0xfc, !PT ;  /* 0x0000008803067812 */ /* 0x000fe200078efcff */
[----:B------:R1:W-:Y:S01]  /*163a0*/  @P3 STG.E.U8 desc[UR20][R18.64], R23 ;  /* 0x0000001712003986 */ /* 0x0003e2000c101114 */
[----:B------:R-:W-:Y:S01]  /*163b0*/  ISETP.LT.AND P6, PT, R20, UR15, !P0 ;  /* 0x0000000f14007c0c */ /* 0x000fe2000c7c1270 */
[----:B------:R-:W-:Y:S01]  /*163c0*/  IMAD R11, R10, 0x4, R7 ;  /* 0x000000040a0b7824 */ /* 0x000fe200078e0207 */
[----:B------:R-:W-:-:S02]  /*163d0*/  LEA.HI.X.SX32 R5, R5, R2, 0x1, P5 ;  /* 0x0000000205057211 */ /* 0x000fc400028f0eff */
[----:B------:R-:W-:Y:S02]  /*163e0*/  ISETP.LT.AND P5, PT, R6, UR15, !P0 ;  /* 0x0000000f06007c0c */ /* 0x000fe4000c7a1270 */
[C---:B0-----:R-:W-:Y:S02]  /*163f0*/  PRMT R21, R12.reuse, 0x7770, RZ ;  /* 0x000077700c157816 */ /* 0x041fe400000000ff */
[C---:B------:R-:W-:Y:S02]  /*16400*/  IADD3 R6, P3, PT, R7.reuse, R8, RZ ;  /* 0x0000000807067210 */ /* 0x040fe40007f7e0ff */
[C---:B--2---:R-:W-:Y:S01]  /*16410*/  PRMT R25, R12.reuse, 0x7772, RZ ;  /* 0x000077720c197816 */ /* 0x044fe200000000ff */
[----:B------:R0:W-:Y:S01]  /*16420*/  @P4 STG.E.U8 desc[UR20][R4.64], R21 ;  /* 0x0000001504004986 */ /* 0x0001e2000c101114 */
[----:B------:R-:W-:Y:S01]  /*16430*/  LEA.HI.X.SX32 R7, R7, R2, 0x1, P3 ;  /* 0x0000000207077211 */ /* 0x000fe200018f0eff */
[----:B-1----:R-:W-:Y:S01]  /*16440*/  IMAD R19, R27, R10, RZ ;  /* 0x0000000a1b137224 */ /* 0x002fe200078e02ff */
[----:B------:R-:W-:-:S02]  /*16450*/  PRMT R23, R12, 0x7771, RZ ;  /* 0x000077710c177816 */ /* 0x000fc400000000ff */
[----:B------:R-:W-:Y:S01]  /*16460*/  ISETP.LT.AND P4, PT, R27, UR15, !P0 ;  /* 0x0000000f1b007c0c */ /* 0x000fe2000c781270 */
[----:B------:R-:W-:Y:S01]  /*16470*/  VIADD R27, R9, 0x9c ;  /* 0x0000009c091b7836 */ /* 0x000fe20000000000 */
[-C--:B------:R-:W-:Y:S01]  /*16480*/  IADD3 R16, P3, PT, R11, R8.reuse, RZ ;  /* 0x000000080b107210 */ /* 0x080fe20007f7e0ff */
[----:B------:R1:W-:Y:S01]  /*16490*/  @P6 STG.E.U8 desc[UR20][R6.64], R23 ;  /* 0x0000001706006986 */ /* 0x0003e2000c101114 */
[----:B------:R-:W-:Y:S02]  /*164a0*/  IADD3 R18, P6, PT, R19, R8, RZ ;  /* 0x0000000813127210 */ /* 0x000fe40007fde0ff */
[-C--:B------:R-:W-:Y:S01]  /*164b0*/  LEA.HI.X.SX32 R17, R11, R2.reuse, 0x1, P3 ;  /* 0x000000020b117211 */ /* 0x080fe200018f0eff */
[----:B------:R-:W-:Y:S01]  /*164c0*/  IMAD R11, R10, 0x8, R11 ;  /* 0x000000080a0b7824 */ /* 0x000fe200078e020b */
[C---:B0-----:R-:W-:Y:S02]  /*164d0*/  LOP3.LUT R4, R3.reuse, 0x94, RZ, 0xfc, !PT ;  /* 0x0000009403047812 */ /* 0x041fe400078efcff */
[----:B------:R-:W-:Y:S01]  /*164e0*/  LOP3.LUT R20, R3, 0x90, RZ, 0xfc, !PT ;  /* 0x0000009003147812 */ /* 0x000fe200078efcff */
[----:B------:R-:W-:Y:S01]  /*164f0*/  @P5 STG.E.U8 desc[UR20][R16.64], R25 ;  /* 0x0000001910005986 */ /* 0x000fe2000c101114 */
[----:B------:R-:W-:-:S02]  /*16500*/  LEA.HI.X.SX32 R19, R19, R2, 0x1, P6 ;  /* 0x0000000213137211 */ /* 0x000fc400030f0eff */
[----:B------:R-:W-:Y:S01]  /*16510*/  PRMT R21, R12, 0x7773, RZ ;  /* 0x000077730c157816 */ /* 0x000fe200000000ff */
[----:B-1----:R-:W-:Y:S01]  /*16520*/  IMAD R7, R10, 0x4, R11 ;  /* 0x000000040a077824 */ /* 0x002fe200078e020b */
[----:B------:R-:W-:Y:S02]  /*16530*/  ISETP.LT.AND P6, PT, R4, UR15, !P0 ;  /* 0x0000000f04007c0c */ /* 0x000fe4000c7c1270 */
[----:B------:R-:W-:Y:S01]  /*16540*/  IADD3 R4, P5, PT, R11, R8, RZ ;  /* 0x000000080b047210 */ /* 0x000fe20007fbe0ff */
[----:B------:R0:W-:Y:S01]  /*16550*/  @P4 STG.E.U8 desc[UR20][R18.64], R21 ;  /* 0x0000001512004986 */ /* 0x0001e2000c101114 */
[----:B------:R-:W-:Y:S02]  /*16560*/  LOP3.LUT R6, R3, 0x98, RZ, 0xfc, !PT ;  /* 0x0000009803067812 */ /* 0x000fe400078efcff */
[----:B------:R-:W-:Y:S02]  /*16570*/  ISETP.LT.AND P3, PT, R20, UR15, !P0 ;  /* 0x0000000f14007c0c */ /* 0x000fe4000c761270 */
[----:B------:R-:W-:Y:S01]  /*16580*/  LEA.HI.X.SX32 R5, R11, R2, 0x1, P5 ;  /* 0x000000020b057211 */ /* 0x000fe200028f0eff */
[----:B------:R-:W-:Y:S01]  /*16590*/  IMAD R11, R10, 0x4, R7 ;  /* 0x000000040a0b7824 */ /* 0x000fe200078e0207 */
[----:B------:R-:W-:-:S02]  /*165a0*/  ISETP.LT.AND P4, PT, R6, UR15, !P0 ;  /* 0x0000000f06007c0c */ /* 0x000fc4000c781270 */
[----:B------:R-:W-:Y:S02]  /*165b0*/  IADD3 R6, P5, PT, R7, R8, RZ ;  /* 0x0000000807067210 */ /* 0x000fe40007fbe0ff */
[----:B------:R-:W-:Y:S01]  /*165c0*/  PRMT R23, R13, 0x7770, RZ ;  /* 0x000077700d177816 */ /* 0x000fe200000000ff */
[----:B0-----:R-:W-:Y:S01]  /*165d0*/  IMAD R19, R27, R10, RZ ;  /* 0x0000000a1b137224 */ /* 0x001fe200078e02ff */
[----:B------:R-:W-:Y:S02]  /*165e0*/  LEA.HI.X.SX32 R7, R7, R2, 0x1, P5 ;  /* 0x0000000207077211 */ /* 0x000fe400028f0eff */
[----:B------:R-:W-:Y:S01]  /*165f0*/  PRMT R21, R13, 0x7771, RZ ;  /* 0x000077710d157816 */ /* 0x000fe200000000ff */
[----:B------:R0:W-:Y:S01]  /*16600*/  @P3 STG.E.U8 desc[UR20][R4.64], R23 ;  /* 0x0000001704003986 */ /* 0x0001e2000c101114 */
[----:B------:R-:W-:Y:S02]  /*16610*/  IADD3 R16, P5, PT, R11, R8, RZ ;  /* 0x000000080b107210 */ /* 0x000fe40007fbe0ff */
[----:B------:R-:W-:Y:S01]  /*16620*/  PRMT R25, R13, 0x7772, RZ ;  /* 0x000077720d197816 */ /* 0x000fe200000000ff */
[----:B------:R1:W-:Y:S01]  /*16630*/  @P6 STG.E.U8 desc[UR20][R6.64], R21 ;  /* 0x0000001506006986 */ /* 0x0003e2000c101114 */
[----:B------:R-:W-:Y:S01]  /*16640*/  LEA.HI.X.SX32 R17, R11, R2, 0x1, P5 ;  /* 0x000000020b117211 */ /* 0x000fe200028f0eff */
[----:B------:R-:W-:Y:S01]  /*16650*/  IMAD R11, R10, 0x8, R11 ;  /* 0x000000080a0b7824 */ /* 0x000fe200078e020b */
[----:B------:R-:W-:-:S02]  /*16660*/  LOP3.LUT R12, R3, 0xa0, RZ, 0xfc, !PT ;  /* 0x000000a0030c7812 */ /* 0x000fc400078efcff */
[----:B------:R-:W-:Y:S01]  /*16670*/  IADD3 R18, P6, PT, R19, R8, RZ ;  /* 0x0000000813127210 */ /* 0x000fe20007fde0ff */
[----:B------:R2:W-:Y:S01]  /*16680*/  @P4 STG.E.U8 desc[UR20][R16.64], R25 ;  /* 0x0000001910004986 */ /* 0x0005e2000c101114 */
[----:B------:R-:W-:Y:S01]  /*16690*/  ISETP.LT.AND P3, PT, R27, UR15, !P0 ;  /* 0x0000000f1b007c0c */ /* 0x000fe2000c761270 */
[----:B------:R-:W-:Y:S01]  /*166a0*/  VIADD R27, R9, 0xac ;  /* 0x000000ac091b7836 */ /* 0x000fe20000000000 */
[----:B0-----:R-:W-:Y:S02]  /*166b0*/  LOP3.LUT R4, R3, 0xa4, RZ, 0xfc, !PT ;  /* 0x000000a403047812 */ /* 0x001fe400078efcff */
[----:B------:R-:W-:Y:S01]  /*166c0*/  ISETP.LT.AND P5, PT, R12, UR15, !P0 ;  /* 0x0000000f0c007c0c */ /* 0x000fe2000c7a1270 */
[----:B-1----:R-:W-:Y:S01]  /*166d0*/  IMAD R7, R10, 0x4, R11 ;  /* 0x000000040a077824 */ /* 0x002fe200078e020b */
[----:B------:R-:W-:Y:S02]  /*166e0*/  LEA.HI.X.SX32 R19, R19, R2, 0x1, P6 ;  /* 0x0000000213137211 */ /* 0x000fe400030f0eff */
[----:B------:R-:W-:-:S02]  /*166f0*/  ISETP.LT.AND P4, PT, R4, UR15, !P0 ;  /* 0x0000000f04007c0c */ /* 0x000fc4000c781270 */
[----:B------:R-:W-:Y:S02]  /*16700*/  IADD3 R4, P6, PT, R11, R8, RZ ;  /* 0x000000080b047210 */ /* 0x000fe40007fde0ff */
[----:B------:R-:W-:Y:S02]  /*16710*/  PRMT R23, R13, 0x7773, RZ ;  /* 0x000077730d177816 */ /* 0x000fe400000000ff */
[----:B------:R-:W-:Y:S01]  /*16720*/  LEA.HI.X.SX32 R5, R11, R2, 0x1, P6 ;  /* 0x000000020b057211 */ /* 0x000fe200030f0eff */
[----:B------:R-:W-:Y:S01]  /*16730*/  IMAD R11, R10, 0x4, R7 ;  /* 0x000000040a0b7824 */ /* 0x000fe200078e0207 */
[----:B------:R-:W-:Y:S01]  /*16740*/  IADD3 R12, P6, PT, R7, R8, RZ ;  /* 0x00000008070c7210 */ /* 0x000fe20007fde0ff */
[----:B------:R0:W-:Y:S01]  /*16750*/  @P3 STG.E.U8 desc[UR20][R18.64], R23 ;  /* 0x0000001712003986 */ /* 0x0001e2000c101114 */
[----:B------:R-:W-:Y:S02]  /*16760*/  PRMT R21, R14, 0x7770, RZ ;  /* 0x000077700e157816 */ /* 0x000fe400000000ff */
[----:B------:R-:W-:-:S02]  /*16770*/  LOP3.LUT R6, R3, 0xa8, RZ, 0xfc, !PT ;  /* 0x000000a803067812 */ /* 0x000fc400078efcff */
[----:B------:R-:W-:Y:S01]  /*16780*/  LEA.HI.X.SX32 R13, R7, R2, 0x1, P6 ;  /* 0x00000002070d7211 */ /* 0x000fe200030f0eff */
[----:B------:R-:W-:Y:S01]  /*16790*/  IMAD R7, R27, R10, RZ ;  /* 0x0000000a1b077224 */ /* 0x000fe200078e02ff */
[----:B--2---:R-:W-:Y:S01]  /*167a0*/  IADD3 R16, P6, PT, R11, R8, RZ ;  /* 0x000000080b107210 */ /* 0x004fe20007fde0ff */
[----:B------:R-:W-:Y:S01]  /*167b0*/  @P5 STG.E.U8 desc[UR20][R4.64], R21 ;  /* 0x0000001504005986 */ /* 0x000fe2000c101114 */
[----:B------:R-:W-:Y:S02]  /*167c0*/  ISETP.LT.AND P5, PT, R27, UR15, !P0 ;  /* 0x0000000f1b007c0c */ /* 0x000fe4000c7a1270 */
[----:B------:R-:W-:Y:S02]  /*167d0*/  ISETP.LT.AND P3, PT, R6, UR15, !P0 ;  /* 0x0000000f06007c0c */ /* 0x000fe4000c761270 */
[----:B------:R-:W-:Y:S02]  /*167e0*/  PRMT R27, R14, 0x7771, RZ ;  /* 0x000077710e1b7816 */ /* 0x000fe400000000ff */
[----:B------:R-:W-:-:S02]  /*167f0*/  LOP3.LUT R6, R3, 0xb0, RZ, 0xfc, !PT ;  /* 0x000000b003067812 */ /* 0x000fc400078efcff */
[----:B------:R-:W-:Y:S01]  /*16800*/  LEA.HI.X.SX32 R17, R11, R2, 0x1, P6 ;  /* 0x000000020b117211 */ /* 0x000fe200030f0eff */
[----:B------:R1:W-:Y:S01]  /*16810*/  @P4 STG.E.U8 desc[UR20][R12.64], R27 ;  /* 0x0000001b0c004986 */ /* 0x0003e2000c101114 */
[C---:B0-----:R-:W-:Y:S01]  /*16820*/  IADD3 R18, P6, PT, R7.reuse, R8, RZ ;  /* 0x0000000807127210 */ /* 0x041fe20007fde0ff */
[----:B------:R-:W-:Y:S01]  /*16830*/  IMAD R11, R10, 0x8, R11 ;  /* 0x000000080a0b7824 */ /* 0x000fe200078e020b */
[----:B------:R-:W-:Y:S02]  /*16840*/  ISETP.LT.AND P4, PT, R6, UR15, !P0 ;  /* 0x0000000f06007c0c */ /* 0x000fe4000c781270 */
[----:B------:R-:W-:Y:S02]  /*16850*/  LEA.HI.X.SX32 R19, R7, R2, 0x1, P6 ;  /* 0x0000000207137211 */ /* 0x000fe400030f0eff */
[----:B------:R-:W0:Y:S01]  /*16860*/  LDS.128 R4, [R0+UR9+0x3000] ;  /* 0x0030000900047984 */ /* 0x000e220008000c00 */
[----:B------:R-:W-:Y:S02]  /*16870*/  PRMT R23, R14, 0x7772, RZ ;  /* 0x000077720e177816 */ /* 0x000fe400000000ff */
[----:B------:R-:W-:-:S02]  /*16880*/  LOP3.LUT R20, R3, 0xb4, RZ, 0xfc, !PT ;  /* 0x000000b403147812 */ /* 0x000fc400078efcff */
[----:B------:R-:W-:Y:S01]  /*16890*/  PRMT R25, R14, 0x7773, RZ ;  /* 0x000077730e197816 */ /* 0x000fe200000000ff */
[----:B------:R2:W-:Y:S01]  /*168a0*/  @P3 STG.E.U8 desc[UR20][R16.64], R23 ;  /* 0x0000001710003986 */ /* 0x0005e2000c101114 */
[----:B------:R-:W-:Y:S01]  /*168b0*/  ISETP.LT.AND P3, PT, R20, UR15, !P0 ;  /* 0x0000000f14007c0c */ /* 0x000fe2000c761270 */
[C---:B-1----:R-:W-:Y:S01]  /*168c0*/  IMAD R13, R10.reuse, 0x4, R11 ;  /* 0x000000040a0d7824 */ /* 0x042fe200078e020b */
[----:B------:R-:W-:Y:S01]  /*168d0*/  IADD3 R20, P6, PT, R11, R8, RZ ;  /* 0x000000080b147210 */ /* 0x000fe20007fde0ff */
[----:B------:R1:W-:Y:S01]  /*168e0*/  @P5 STG.E.U8 desc[UR20][R18.64], R25 ;  /* 0x0000001912005986 */ /* 0x0003e2000c101114 */
[----:B------:R-:W-:Y:S01]  /*168f0*/  LOP3.LUT R12, R3, 0xb8, RZ, 0xfc, !PT ;  /* 0x000000b8030c7812 */ /* 0x000fe200078efcff */
[----:B------:R-:W-:Y:S01]  /*16900*/  VIADD R27, R9, 0xcc ;  /* 0x000000cc091b7836 */ /* 0x000fe20000000000 */
[----:B------:R-:W-:Y:S01]  /*16910*/  LEA.HI.X.SX32 R21, R11, R2, 0x1, P6 ;  /* 0x000000020b157211 */ /* 0x000fe200030f0eff */
[----:B------:R-:W-:Y:S01]  /*16920*/  IMAD R11, R10, 0x4, R13 ;  /* 0x000000040a0b7824 */ /* 0x000fe200078e020d */
[----:B------:R-:W-:-:S02]  /*16930*/  ISETP.LT.AND P5, PT, R12, UR15, !P0 ;  /* 0x0000000f0c007c0c */ /* 0x000fc4000c7a1270 */
[----:B------:R-:W-:Y:S01]  /*16940*/  IADD3 R12, P6, PT, R13, R8, RZ ;  /* 0x000000080d0c7210 */ /* 0x000fe20007fde0ff */
[----:B--2---:R-:W-:Y:S01]  /*16950*/  VIADD R17, R9, 0xbc ;  /* 0x000000bc09117836 */ /* 0x004fe20000000000 */
[----:B------:R-:W-:Y:S02]  /*16960*/  PRMT R23, R15, 0x7770, RZ ;  /* 0x000077700f177816 */ /* 0x000fe400000000ff */
[----:B------:R-:W-:Y:S01]  /*16970*/  LEA.HI.X.SX32 R13, R13, R2, 0x1, P6 ;  /* 0x000000020d0d7211 */ /* 0x000fe200030f0eff */
[----:B-1----:R-:W-:Y:S01]  /*16980*/  IMAD R19, R17, R10, RZ ;  /* 0x0000000a11137224 */ /* 0x002fe200078e02ff */
[----:B------:R-:W-:Y:S01]  /*16990*/  PRMT R25, R15, 0x7771, RZ ;  /* 0x000077710f197816 */ /* 0x000fe200000000ff */
[----:B------:R1:W-:Y:S01]  /*169a0*/  @P4 STG.E.U8 desc[UR20][R20.64], R23 ;  /* 0x0000001714004986 */ /* 0x0003e2000c101114 */
[----:B------:R-:W-:Y:S02]  /*169b0*/  IADD3 R16, P6, PT, R11, R8, RZ ;  /* 0x000000080b107210 */ /* 0x000fe40007fde0ff */
[----:B------:R-:W-:Y:S01]  /*169c0*/  ISETP.LT.AND P4, PT, R17, UR15, !P0 ;  /* 0x0000000f11007c0c */ /* 0x000fe2000c781270 */
[----:B------:R2:W-:Y:S01]  /*169d0*/  @P3 STG.E.U8 desc[UR20][R12.64], R25 ;  /* 0x000000190c003986 */ /* 0x0005e2000c101114 */
[----:B------:R-:W-:-:S02]  /*169e0*/  LOP3.LUT R0, R3, 0xc0, RZ, 0xfc, !PT ;  /* 0x000000c003007812 */ /* 0x000fc400078efcff */
[----:B------:R-:W-:Y:S01]  /*169f0*/  LEA.HI.X.SX32 R17, R11, R2, 0x1, P6 ;  /* 0x000000020b117211 */ /* 0x000fe200030f0eff */
[----:B------:R-:W-:Y:S01]  /*16a00*/  IMAD R11, R10, 0x8, R11 ;  /* 0x000000080a0b7824 */ /* 0x000fe200078e020b */
[----:B------:R-:W-:Y:S02]  /*16a10*/  IADD3 R14, P6, PT, R19, R8, RZ ;  /* 0x00000008130e7210 */ /* 0x000fe40007fde0ff */
[----:B------:R-:W-:Y:S02]  /*16a20*/  ISETP.LT.AND P3, PT, R0, UR15, !P0 ;  /* 0x0000000f00007c0c */ /* 0x000fe4000c761270 */
[----:B-1----:R-:W-:Y:S02]  /*16a30*/  PRMT R23, R15, 0x7772, RZ ;  /* 0x000077720f177816 */ /* 0x002fe400000000ff */
[----:B------:R-:W-:Y:S02]  /*16a40*/  LOP3.LUT R0, R3, 0xc4, RZ, 0xfc, !PT ;  /* 0x000000c403007812 */ /* 0x000fe400078efcff */
[----:B------:R-:W-:Y:S01]  /*16a50*/  PRMT R21, R15, 0x7773, RZ ;  /* 0x000077730f157816 */ /* 0x000fe200000000ff */
[----:B------:R1:W-:Y:S01]  /*16a60*/  @P5 STG.E.U8 desc[UR20][R16.64], R23 ;  /* 0x0000001710005986 */ /* 0x0003e2000c101114 */
[----:B------:R-:W-:Y:S01]  /*16a70*/  LEA.HI.X.SX32 R15, R19, R2, 0x1, P6 ;  /* 0x00000002130f7211 */ /* 0x000fe200030f0eff */
[----:B------:R-:W-:Y:S01]  /*16a80*/  IMAD R19, R10, 0x4, R11 ;  /* 0x000000040a137824 */ /* 0x000fe200078e020b */
[----:B------:R-:W-:-:S02]  /*16a90*/  ISETP.LT.AND P6, PT, R0, UR15, !P0 ;  /* 0x0000000f00007c0c */ /* 0x000fc4000c7c1270 */
[----:B--2---:R-:W-:Y:S01]  /*16aa0*/  IADD3 R12, P5, PT, R11, R8, RZ ;  /* 0x000000080b0c7210 */ /* 0x004fe20007fbe0ff */
[----:B------:R2:W-:Y:S01]  /*16ab0*/  @P4 STG.E.U8 desc[UR20][R14.64], R21 ;  /* 0x000000150e004986 */ /* 0x0005e2000c101114 */
[----:B------:R-:W-:Y:S02]  /*16ac0*/  LOP3.LUT R0, R3, 0xc8, RZ, 0xfc, !PT ;  /* 0x000000c803007812 */ /* 0x000fe400078efcff */
[----:B------:R-:W-:Y:S01]  /*16ad0*/  LEA.HI.X.SX32 R13, R11, R2, 0x1, P5 ;  /* 0x000000020b0d7211 */ /* 0x000fe200028f0eff */
[----:B------:R-:W-:Y:S01]  /*16ae0*/  IMAD R11, R10, 0x4, R19 ;  /* 0x000000040a0b7824 */ /* 0x000fe200078e0213 */
[----:B0-----:R-:W-:Y:S01]  /*16af0*/  PRMT R25, R4, 0x7770, RZ ;  /* 0x0000777004197816 */ /* 0x001fe200000000ff */
[----:B-1----:R-:W-:Y:S01]  /*16b00*/  IMAD R17, R27, R10, RZ ;  /* 0x0000000a1b117224 */ /* 0x002fe200078e02ff */
[C---:B------:R-:W-:Y:S02]  /*16b10*/  IADD3 R18, P4, PT, R19.reuse, R8, RZ ;  /* 0x0000000813127210 */ /* 0x040fe40007f9e0ff */
[----:B------:R-:W-:Y:S01]  /*16b20*/  ISETP.LT.AND P5, PT, R0, UR15, !P0 ;  /* 0x0000000f00007c0c */ /* 0x000fe2000c7a1270 */
[----:B------:R0:W-:Y:S01]  /*16b30*/  @P3 STG.E.U8 desc[UR20][R12.64], R25 ;  /* 0x000000190c003986 */ /* 0x0001e2000c101114 */
[----:B------:R-:W-:-:S02]  /*16b40*/  LEA.HI.X.SX32 R19, R19, R2, 0x1, P4 ;  /* 0x0000000213137211 */ /* 0x000fc400020f0eff */
[----:B--2---:R-:W-:Y:S02]  /*16b50*/  PRMT R21, R4, 0x7771, RZ ;  /* 0x0000777104157816 */ /* 0x004fe400000000ff */
[----:B------:R-:W-:Y:S01]  /*16b60*/  ISETP.LT.AND P3, PT, R27, UR15, !P0 ;  /* 0x0000000f1b007c0c */ /* 0x000fe2000c761270 */
[----:B------:R-:W-:Y:S01]  /*16b70*/  VIADD R27, R9, 0xdc ;  /* 0x000000dc091b7836 */ /* 0x000fe20000000000 */
[-C--:B------:R-:W-:Y:S01]  /*16b80*/  IADD3 R14, P4, PT, R11, R8.reuse, RZ ;  /* 0x000000080b0e7210 */ /* 0x080fe20007f9e0ff */
[----:B------:R1:W-:Y:S01]  /*16b90*/  @P6 STG.E.U8 desc[UR20][R18.64], R21 ;  /* 0x0000001512006986 */ /* 0x0003e2000c101114 */
[----:B------:R-:W-:Y:S02]  /*16ba0*/  LOP3.LUT R0, R3, 0xd0, RZ, 0xfc, !PT ;  /* 0x000000d003007812 */ /* 0x000fe400078efcff */
[----:B------:R-:W-:Y:S02]  /*16bb0*/  IADD3 R16, P6, PT, R17, R8, RZ ;  /* 0x0000000811107210 */ /* 0x000fe40007fde0ff */
[----:B------:R-:W-:Y:S01]  /*16bc0*/  LEA.HI.X.SX32 R15, R11, R2, 0x1, P4 ;  /* 0x000000020b0f7211 */ /* 0x000fe200020f0eff */
[----:B------:R-:W-:Y:S01]  /*16bd0*/  IMAD R11, R10, 0x8, R11 ;  /* 0x000000080a0b7824 */ /* 0x000fe200078e020b */
[----:B0-----:R-:W-:-:S02]  /*16be0*/  PRMT R25, R4, 0x7772, RZ ;  /* 0x0000777204197816 */ /* 0x001fc400000000ff */
[----:B------:R-:W-:Y:S02]  /*16bf0*/  ISETP.LT.AND P4, PT, R0, UR15, !P0 ;  /* 0x0000000f00007c0c */ /* 0x000fe4000c781270 */
[----:B------:R-:W-:Y:S01]  /*16c00*/  LOP3.LUT R0, R3, 0xd4, RZ, 0xfc, !PT ;  /* 0x000000d403007812 */ /* 0x000fe200078efcff */
[----:B------:R0:W-:Y:S01]  /*16c10*/  @P5 STG.E.U8 desc[UR20][R14.64], R25 ;  /* 0x000000190e005986 */ /* 0x0001e2000c101114 */
[----:B------:R-:W-:Y:S01]  /*16c20*/  LEA.HI.X.SX32 R17, R17, R2, 0x1, P6 ;  /* 0x0000000211117211 */ /* 0x000fe200030f0eff */
[----:B-1----:R-:W-:Y:S01]  /*16c30*/  IMAD R19, R10, 0x4, R11 ;  /* 0x000000040a137824 */ /* 0x002fe200078e020b */
[----:B------:R-:W-:Y:S02]  /*16c40*/  PRMT R23, R4, 0x7773, RZ ;  /* 0x0000777304177816 */ /* 0x000fe400000000ff */
[----:B------:R-:W-:Y:S02]  /*16c50*/  ISETP.LT.AND P6, PT, R0, UR15, !P0 ;  /* 0x0000000f00007c0c */ /* 0x000fe4000c7c1270 */
[----:B------:R-:W-:Y:S01]  /*16c60*/  IADD3 R12, P5, PT, R11, R8, RZ ;  /* 0x000000080b0c7210 */ /* 0x000fe20007fbe0ff */
[----:B------:R1:W-:Y:S01]  /*16c70*/  @P3 STG.E.U8 desc[UR20][R16.64], R23 ;  /* 0x0000001710003986 */ /* 0x0003e2000c101114 */
[----:B------:R-:W-:-:S02]  /*16c80*/  PRMT R21, R5, 0x7770, RZ ;  /* 0x0000777005157816 */ /* 0x000fc400000000ff */
[----:B------:R-:W-:Y:S01]  /*16c90*/  LEA.HI.X.SX32 R13, R11, R2, 0x1, P5 ;  /* 0x000000020b0d7211 */ /* 0x000fe200028f0eff */
[----:B------:R-:W-:Y:S01]  /*16ca0*/  IMAD R11, R10, 0x4, R19 ;  /* 0x000000040a0b7824 */ /* 0x000fe200078e0213 */
[----:B------:R-:W-:Y:S02]  /*16cb0*/  IADD3 R18, P3, PT, R19, R8, RZ ;  /* 0x0000000813127210 */ /* 0x000fe40007f7e0ff */
[----:B------:R-:W-:Y:S01]  /*16cc0*/  LOP3.LUT R0, R3, 0xd8, RZ, 0xfc, !PT ;  /* 0x000000d803007812 */ /* 0x000fe200078efcff */
[----:B------:R2:W-:Y:S01]  /*16cd0*/  @P4 STG.E.U8 desc[UR20][R12.64], R21 ;  /* 0x000000150c004986 */ /* 0x0005e2000c101114 */
[----:B------:R-:W-:Y:S02]  /*16ce0*/  LEA.HI.X.SX32 R19, R19, R2, 0x1, P3 ;  /* 0x0000000213137211 */ /* 0x000fe400018f0eff */
[----:B0-----:R-:W-:Y:S01]  /*16cf0*/  PRMT R25, R5, 0x7771, RZ ;  /* 0x0000777105197816 */ /* 0x001fe200000000ff */
[----:B-1----:R-:W-:Y:S01]  /*16d00*/  IMAD R17, R27, R10, RZ ;  /* 0x0000000a1b117224 */ /* 0x002fe200078e02ff */
[----:B------:R-:W-:-:S02]  /*16d10*/  ISETP.LT.AND P5, PT, R0, UR15, !P0 ;  /* 0x0000000f00007c0c */ /* 0x000fc4000c7a1270 */
[----:B------:R-:W-:Y:S01]  /*16d20*/  ISETP.LT.AND P4, PT, R27, UR15, !P0 ;  /* 0x0000000f1b007c0c */ /* 0x000fe2000c781270 */
[----:B------:R-:W-:Y:S01]  /*16d30*/  @P6 STG.E.U8 desc[UR20][R18.64], R25 ;  /* 0x0000001912006986 */ /* 0x000fe2000c101114 */
[-C--:B------:R-:W-:Y:S02]  /*16d40*/  IADD3 R14, P3, PT, R11, R8.reuse, RZ ;  /* 0x000000080b0e7210 */ /* 0x080fe40007f7e0ff */
[----:B------:R-:W-:Y:S02]  /*16d50*/  IADD3 R16, P6, PT, R17, R8, RZ ;  /* 0x0000000811107210 */ /* 0x000fe40007fde0ff */
[-C--:B------:R-:W-:Y:S01]  /*16d60*/  LEA.HI.X.SX32 R15, R11, R2.reuse, 0x1, P3 ;  /* 0x000000020b0f7211 */ /* 0x080fe200018f0eff */
[C---:B------:R-:W-:Y:S01]  /*16d70*/  IMAD R11, R10.reuse, 0x8, R11 ;  /* 0x000000080a0b7824 */ /* 0x040fe200078e020b */
[----:B------:R-:W-:Y:S02]  /*16d80*/  PRMT R27, R5, 0x7772, RZ ;  /* 0x00007772051b7816 */ /* 0x000fe400000000ff */
[----:B------:R-:W-:Y:S01]  /*16d90*/  LOP3.LUT R0, R3, 0xe0, RZ, 0xfc, !PT ;  /* 0x000000e003007812 */ /* 0x000fe200078efcff */
[----:B--2---:R-:W-:Y:S01]  /*16da0*/  IMAD R21, R10, 0x4, R11 ;  /* 0x000000040a157824 */ /* 0x004fe200078e020b */
[----:B------:R-:W-:Y:S01]  /*16db0*/  LEA.HI.X.SX32 R17, R17, R2, 0x1, P6 ;  /* 0x0000000211117211 */ /* 0x000fe200030f0eff */
[----:B------:R0:W-:Y:S01]  /*16dc0*/  @P5 STG.E.U8 desc[UR20][R14.64], R27 ;  /* 0x0000001b0e005986 */ /* 0x0001e2000c101114 */
[----:B------:R-:W-:-:S02]  /*16dd0*/  PRMT R23, R5, 0x7773, RZ ;  /* 0x0000777305177816 */ /* 0x000fc400000000ff */
[----:B------:R-:W-:Y:S02]  /*16de0*/  LOP3.LUT R24, R3, 0xe4, RZ, 0xfc, !PT ;  /* 0x000000e403187812 */ /* 0x000fe400078efcff */
[----:B------:R-:W-:Y:S01]  /*16df0*/  ISETP.LT.AND P3, PT, R0, UR15, !P0 ;  /* 0x0000000f00007c0c */ /* 0x000fe2000c761270 */
[----:B------:R1:W-:Y:S01]  /*16e00*/  @P4 STG.E.U8 desc[UR20][R16.64], R23 ;  /* 0x0000001710004986 */ /* 0x0003e2000c101114 */
[-C--:B------:R-:W-:Y:S02]  /*16e10*/  IADD3 R12, P4, PT, R21, R8.reuse, RZ ;  /* 0x00000008150c7210 */ /* 0x080fe40007f9e0ff */
[----:B------:R-:W-:Y:S02]  /*16e20*/  ISETP.LT.AND P1, PT, R24, UR15, !P0 ;  /* 0x0000000f18007c0c */ /* 0x000fe4000c721270 */
[----:B------:R-:W-:Y:S01]  /*16e30*/  IADD3 R4, P5, PT, R11, R8, RZ ;  /* 0x000000080b047210 */ /* 0x000fe20007fbe0ff */
[----:B0-----:R-:W-:Y:S01]  /*16e40*/  VIADD R15, R9, 0xfc ;  /* 0x000000fc090f7836 */ /* 0x001fe20000000000 */
[-C--:B------:R-:W-:Y:S01]  /*16e50*/  LEA.HI.X.SX32 R13, R21, R2.reuse, 0x1, P4 ;  /* 0x00000002150d7211 */ /* 0x080fe200020f0eff */
[----:B------:R-:W-:Y:S01]  /*16e60*/  VIADD R9, R9, 0xec ;  /* 0x000000ec09097836 */ /* 0x000fe20000000000 */
[----:B------:R-:W-:Y:S01]  /*16e70*/  LEA.HI.X.SX32 R5, R11, R2, 0x1, P5 ;  /* 0x000000020b057211 */ /* 0x000fe200028f0eff */
[----:B------:R-:W-:Y:S01]  /*16e80*/  IMAD R21, R10, 0x4, R21 ;  /* 0x000000040a157824 */ /* 0x000fe200078e0215 */
[C---:B------:R-:W-:Y:S01]  /*16e90*/  PRMT R25, R6.reuse, 0x7770, RZ ;  /* 0x0000777006197816 */ /* 0x040fe200000000ff */
[-C--:B-1----:R-:W-:Y:S01]  /*16ea0*/  IMAD R23, R15, R10.reuse, RZ ;  /* 0x0000000a0f177224 */ /* 0x082fe200078e02ff */
[----:B------:R-:W-:Y:S01]  /*16eb0*/  PRMT R19, R6, 0x7771, RZ ;  /* 0x0000777106137816 */ /* 0x000fe200000000ff */
[C---:B------:R-:W-:Y:S01]  /*16ec0*/  IMAD R11, R10.reuse, 0x8, R21 ;  /* 0x000000080a0b7824 */ /* 0x040fe200078e0215 */
[C---:B------:R-:W-:Y:S01]  /*16ed0*/  ISETP.LT.AND P4, PT, R9.reuse, UR15, !P0 ;  /* 0x0000000f09007c0c */ /* 0x040fe2000c781270 */
[----:B------:R0:W-:Y:S01]  /*16ee0*/  @P3 STG.E.U8 desc[UR20][R4.64], R25 ;  /* 0x0000001904003986 */ /* 0x0001e2000c101114 */
[----:B------:R-:W-:Y:S01]  /*16ef0*/  IMAD R9, R9, R10, RZ ;  /* 0x0000000a09097224 */ /* 0x000fe200078e02ff */
[----:B------:R-:W-:Y:S01]  /*16f00*/  IADD3 R14, P3, PT, R21, R8, RZ ;  /* 0x00000008150e7210 */ /* 0x000fe20007f7e0ff */
[----:B------:R-:W-:Y:S01]  /*16f10*/  IMAD R17, R10, 0x4, R11 ;  /* 0x000000040a117824 */ /* 0x000fe200078e020b */
[----:B------:R1:W-:Y:S01]  /*16f20*/  @P1 STG.E.U8 desc[UR20][R12.64], R19 ;  /* 0x000000130c001986 */ /* 0x0003e2000c101114 */
[----:B------:R-:W-:-:S02]  /*16f30*/  ISETP.LT.AND P1, PT, R15, UR15, !P0 ;  /* 0x0000000f0f007c0c */ /* 0x000fc4000c721270 */
[----:B------:R-:W-:Y:S02]  /*16f40*/  LEA.HI.X.SX32 R15, R21, R2, 0x1, P3 ;  /* 0x00000002150f7211 */ /* 0x000fe400018f0eff */
[----:B------:R-:W-:Y:S02]  /*16f50*/  LOP3.LUT R0, R3, 0xe8, RZ, 0xfc, !PT ;  /* 0x000000e803007812 */ /* 0x000fe400078efcff */
[----:B------:R-:W-:Y:S02]  /*16f60*/  PRMT R21, R7, 0x7771, RZ ;  /* 0x0000777107157816 */ /* 0x000fe400000000ff */
[-C--:B0-----:R-:W-:Y:S02]  /*16f70*/  IADD3 R4, P6, PT, R9, R8.reuse, RZ ;  /* 0x0000000809047210 */ /* 0x081fe40007fde0ff */
[----:B------:R-:W-:Y:S01]  /*16f80*/  ISETP.LT.AND P5, PT, R0, UR15, !P0 ;  /* 0x0000000f00007c0c */ /* 0x000fe2000c7a1270 */
[----:B-1----:R-:W-:Y:S01]  /*16f90*/  IMAD R19, R10, 0x4, R17 ;  /* 0x000000040a137824 */ /* 0x002fe200078e0211 */
[----:B------:R-:W-:-:S02]  /*16fa0*/  IADD3 R12, P3, PT, R11, R8, RZ ;  /* 0x000000080b0c7210 */ /* 0x000fc40007f7e0ff */
[----:B------:R-:W-:Y:S02]  /*16fb0*/  LEA.HI.X.SX32 R5, R9, R2, 0x1, P6 ;  /* 0x0000000209057211 */ /* 0x000fe400030f0eff */
[----:B------:R-:W-:Y:S02]  /*16fc0*/  IADD3 R10, P6, PT, R17, R8, RZ ;  /* 0x00000008110a7210 */ /* 0x000fe40007fde0ff */
[----:B------:R-:W-:Y:S02]  /*16fd0*/  LEA.HI.X.SX32 R13, R11, R2, 0x1, P3 ;  /* 0x000000020b0d7211 */ /* 0x000fe400018f0eff */
[----:B------:R-:W-:Y:S02]  /*16fe0*/  LOP3.LUT R0, R3, 0xf4, RZ, 0xfc, !PT ;  /* 0x000000f403007812 */ /* 0x000fe400078efcff */
[----:B------:R-:W-:Y:S02]  /*16ff0*/  IADD3 R16, P3, PT, R19, R8, RZ ;  /* 0x0000000813107210 */ /* 0x000fe40007f7e0ff */
[----:B------:R-:W-:-:S02]  /*17000*/  LOP3.LUT R3, R3, 0xf0, RZ, 0xfc, !PT ;  /* 0x000000f003037812 */ /* 0x000fc400078efcff */
[-C--:B------:R-:W-:Y:S02]  /*17010*/  LEA.HI.X.SX32 R11, R17, R2.reuse, 0x1, P6 ;  /* 0x00000002110b7211 */ /* 0x080fe400030f0eff */
[----:B------:R-:W-:Y:S02]  /*17020*/  LEA.HI.X.SX32 R17, R19, R2, 0x1, P3 ;  /* 0x0000000213117211 */ /* 0x000fe400018f0eff */
[----:B------:R-:W-:Y:S02]  /*17030*/  ISETP.LT.AND P3, PT, R3, UR15, !P0 ;  /* 0x0000000f03007c0c */ /* 0x000fe4000c761270 */
[----:B------:R-:W-:Y:S02]  /*17040*/  ISETP.LT.AND P0, PT, R0, UR15, !P0 ;  /* 0x0000000f00007c0c */ /* 0x000fe4000c701270 */
[----:B------:R-:W-:Y:S02]  /*17050*/  IADD3 R8, P6, PT, R23, R8, RZ ;  /* 0x0000000817087210 */ /* 0x000fe40007fde0ff */
[----:B------:R-:W-:-:S02]  /*17060*/  PRMT R25, R6, 0x7772, RZ ;  /* 0x0000777206197816 */ /* 0x000fc400000000ff */
[----:B------:R-:W-:Y:S02]  /*17070*/  LEA.HI.X.SX32 R9, R23, R2, 0x1, P6 ;  /* 0x0000000217097211 */ /* 0x000fe400030f0eff */
[----:B------:R-:W-:Y:S01]  /*17080*/  PRMT R23, R6, 0x7773, RZ ;  /* 0x0000777306177816 */ /* 0x000fe200000000ff */
[----:B------:R0:W-:Y:S01]  /*17090*/  @P5 STG.E.U8 desc[UR20][R14.64], R25 ;  /* 0x000000190e005986 */ /* 0x0001e2000c101114 */
[C---:B------:R-:W-:Y:S02]  /*170a0*/  PRMT R3, R7.reuse, 0x7773, RZ ;  /* 0x0000777307037816 */ /* 0x040fe400000000ff */
[C---:B------:R-:W-:Y:S01]  /*170b0*/  PRMT R19, R7.reuse, 0x7772, RZ ;  /* 0x0000777207137816 */ /* 0x040fe200000000ff */
[----:B------:R0:W-:Y:S01]  /*170c0*/  @P4 STG.E.U8 desc[UR20][R4.64], R23 ;  /* 0x0000001704004986 */ /* 0x0001e2000c101114 */
[----:B------:R-:W-:-:S05]  /*170d0*/  PRMT R7, R7, 0x7770, RZ ;  /* 0x0000777007077816 */ /* 0x000fca00000000ff */
[----:B------:R0:W-:Y:S04]  /*170e0*/  @P3 STG.E.U8 desc[UR20][R12.64], R7 ;  /* 0x000000070c003986 */ /* 0x0001e8000c101114 */
[----:B------:R0:W-:Y:S04]  /*170f0*/  @P0 STG.E.U8 desc[UR20][R10.64], R21 ;  /* 0x000000150a000986 */ /* 0x0001e8000c101114 */
[----:B------:R0:W-:Y:S04]  /*17100*/  @P2 STG.E.U8 desc[UR20][R16.64], R19 ;  /* 0x0000001310002986 */ /* 0x0001e8000c101114 */
[----:B------:R0:W-:Y:S01]  /*17110*/  @P1 STG.E.U8 desc[UR20][R8.64], R3 ;  /* 0x0000000308001986 */ /* 0x0001e2000c101114 */
[----:B------:R-:W-:Y:S06]  /*17120*/  BAR.SYNC.DEFER_BLOCKING 0x0 ;  /* 0x0000000000007b1d */ /* 0x000fec0000010000 */
[----:B------:R-:W-:Y:S05]  /*17130*/  BRA.U UP0, `(.L_x_13) ;  /* 0x0000000100a07547 */ /* 0x000fea000b800000 */
[----:B------:R-:W1:Y:S01]  /*17140*/  S2UR UR5, SR_CgaCtaId ;  /* 0x00000000000579c3 */ /* 0x000e620000008800 */
[----:B------:R-:W-:Y:S01]  /*17150*/  NOP ;  /* 0x0000000000007918 */ /* 0x000fe20000000000 */
[----:B------:R-:W-:Y:S01]  /*17160*/  UMOV UR4, 0x50 ;  /* 0x0000005000047882 */ /* 0x000fe20000000000 */
[----:B------:R-:W-:Y:S02]  /*17170*/  IMAD.U32 R0, RZ, RZ, UR8 ;  /* 0x00000008ff007e24 */ /* 0x000fe4000f8e00ff */
[----:B0-----:R-:W-:Y:S02]  /*17180*/  IMAD.MOV.U32 R3, RZ, RZ, 0xff ;  /* 0x000000ffff037424 */ /* 0x001fe400078e00ff */
[----:B------:R-:W-:Y:S01]  /*17190*/  IMAD.MOV.U32 R7, RZ, RZ, 0x1 ;  /* 0x00000001ff077424 */ /* 0x000fe200078e00ff */
[----:B------:R-:W-:-:S04]  /*171a0*/  LOP3.LUT R0, R0, 0xffff, RZ, 0xc0, !PT ;  /* 0x0000ffff00007812 */ /* 0x000fc800078ec0ff */
[----:B------:R-:W-:-:S05]  /*171b0*/  SHF.R.U32.HI R0, RZ, 0x5, R0 ;  /* 0x00000005ff007819 */ /* 0x000fca0000011600 */
[----:B------:R-:W-:Y:S01]  /*171c0*/  VIADD R2, R0, 0x10 ;  /* 0x0000001000027836 */ /* 0x000fe20000000000 */
[----:B------:R-:W-:Y:S01]  /*171d0*/  SHF.L.U32 R0, R3, R0, RZ ;  /* 0x0000000003007219 */ /* 0x000fe200000006ff */
[----:B-1----:R-:W-:-:S03]  /*171e0*/  ULEA UR6, UR5, UR4, 0x18 ;  /* 0x0000000405067291 */ /* 0x002fc6000f8ec0ff */
[----:B------:R-:W-:-:S04]  /*171f0*/  SHF.L.U32 R3, R7, R2, RZ ;  /* 0x0000000207037219 */ /* 0x000fc800000006ff */
[----:B------:R-:W-:Y:S02]  /*17200*/  LOP3.LUT R0, R3, R0, RZ, 0xfc, !PT ;  /* 0x0000000003007212 */ /* 0x000fe400078efcff */
[----:B------:R-:W0:Y:S02]  /*17210*/  LDS R5, [UR6] ;  /* 0x00000006ff057984 */ /* 0x000e240008000800 */
[C---:B------:R-:W-:Y:S02]  /*17220*/  LOP3.LUT R2, R0.reuse, 0xffff, RZ, 0xc0, !PT ;  /* 0x0000ffff00027812 */ /* 0x040fe400078ec0ff */
[----:B0-----:R-:W-:-:S04]  /*17230*/  LOP3.LUT R3, R0, 0xffff, R5, 0x80, !PT ;  /* 0x0000ffff00037812 */ /* 0x001fc800078e8005 */
[----:B------:R-:W-:-:S13]  /*17240*/  ISETP.NE.AND P0, PT, R3, R2, PT ;  /* 0x000000020300720c */ /* 0x000fda0003f05270 */
[----:B------:R-:W-:Y:S05]  /*17250*/  @P0 BRA `(.L_x_14) ;  /* 0x0000000000500947 */ /* 0x000fea0003800000 */
[----:B------:R-:W-:Y:S02]  /*17260*/  SHF.R.U32.HI R5, RZ, 0x10, R5 ;  /* 0x00000010ff057819 */ /* 0x000fe40000011605 */
[----:B------:R-:W-:-:S04]  /*17270*/  SHF.R.U32.HI R2, RZ, 0x10, R0 ;  /* 0x00000010ff027819 */ /* 0x000fc80000011600 */
[----:B------:R-:W-:-:S04]  /*17280*/  LOP3.LUT R5, R5, R2, RZ, 0xc0, !PT ;  /* 0x0000000205057212 */ /* 0x000fc800078ec0ff */
[----:B------:R-:W-:-:S13]  /*17290*/  ISETP.NE.AND P0, PT, R5, R2, PT ;  /* 0x000000020500720c */ /* 0x000fda0003f05270 */
[----:B------:R-:W-:Y:S05]  /*172a0*/  @P0 BRA `(.L_x_15) ;  /* 0x0000000000300947 */ /* 0x000fea0003800000 */
[----:B------:R-:W-:Y:S01]  /*172b0*/  R2UR UR4, R0 ;  /* 0x00000000000472ca */ /* 0x000fe200000e0000 */
[----:B------:R-:W-:Y:S01]  /*172c0*/  VOTEU.ANY UR5, UPT, PT ;  /* 0x0000000000057886 */ /* 0x000fe200038e0100 */
[----:B------:R-:W0:Y:S01]  /*172d0*/  S2R R0, SR_LANEID ;  /* 0x0000000000007919 */ /* 0x000e220000000000 */
[----:B------:R-:W-:-:S10]  /*172e0*/  UFLO.U32 UR5, UR5 ;  /* 0x00000005000572bd */ /* 0x000fd400080e0000 */
[----:B------:R-:W-:-:S06]  /*172f0*/  ULOP3.LUT UR4, URZ, UR4, URZ, 0x33, !UPT ;  /* 0x00000004ff047292 */ /* 0x000fcc000f8e33ff */
[----:B------:R-:W-:-:S04]  /*17300*/  IMAD.U32 R2, RZ, RZ, UR4 ;  /* 0x00000004ff027e24 */ /* 0x000fc8000f8e00ff */
[----:B------:R-:W1:Y:S02]  /*17310*/  REDUX UR7, R2 ;  /* 0x00000000020773c4 */ /* 0x000e640000000000 */
[----:B------:R2:W-:Y:S01]  /*17320*/  UTCATOMSWS.AND URZ, UR4 ;  /* 0x0000000400ff79e3 */ /* 0x0005e20008000000 */
[----:B0-----:R-:W-:Y:S01]  /*17330*/  ISETP.EQ.U32.AND P0, PT, R0, UR5, PT ;  /* 0x0000000500007c0c */ /* 0x001fe2000bf02070 */
[----:B-1----:R-:W-:-:S12]  /*17340*/  IMAD.U32 R0, RZ, RZ, UR7 ;  /* 0x00000007ff007e24 */ /* 0x002fd8000f8e00ff */
[----:B------:R2:W-:Y:S01]  /*17350*/  @P0 ATOMS.AND RZ, [UR6], R0 ;  /* 0x00000000ffff098c */ /* 0x0005e2000a800006 */
[----:B------:R-:W-:Y:S05]  /*17360*/  BRA `(.L_x_13) ;  /* 0x0000000000147947 */ /* 0x000fea0003800000 */
.L_x_15:
[----:B------:R-:W-:-:S07]  /*17370*/  MOV R2, 0x17390 ;  /* 0x0001739000027802 */ /* 0x000fce0000000f00 */
[----:B------:R-:W-:Y:S05]  /*17380*/  CALL.REL.NOINC `($__internal_0_$__cuda_sm10x_tcgen05_guardrail_trap_col_being_dealloced_not_returned_by_alloc) ;  /* 0x00000000002c7944 */ /* 0x000fea0003c00000 */
[----:B------:R-:W-:Y:S05]  /*17390*/  BRA `(.L_x_13) ;  /* 0x0000000000087947 */ /* 0x000fea0003800000 */
.L_x_14:
[----:B------:R-:W-:-:S07]  /*173a0*/  MOV R2, 0x173c0 ;  /* 0x000173c000027802 */ /* 0x000fce0000000f00 */
[----:B------:R-:W-:Y:S05]  /*173b0*/  CALL.REL.NOINC `($__internal_2_$__cuda_sm10x_tcgen05_guardrail_trap_unallocated_columns_being_dealloced) ;  /* 0x0000000000387944 */ /* 0x000fea0003c00000 */
.L_x_13:
[----:B------:R-:W-:Y:S01]  /*173c0*/  NOP ;  /* 0x0000000000007918 */ /* 0x000fe20000000000 */
[----:B--2---:R-:W-:Y:S05]  /*173d0*/  EXIT ;  /* 0x000000000000794d */ /* 0x004fea0003800000 */
.L_x_8:
[----:B------:R-:W0:Y:S02]  /*173e0*/  SYNCS.PHASECHK.TRANS64.TRYWAIT P1, [UR6], R126 ;  /* 0x0000007eff0075a7 */ /* 0x000e240008021106 */
[----:B0-----:R-:W-:Y:S05]  /*173f0*/  @!P1 BRA `(.L_x_8) ;  /* 0xfffffffc00f89947 */ /* 0x001fea000383ffff */
[----:B------:R-:W-:Y:S05]  /*17400*/  BRA `(.L_x_16) ;  /* 0xffffff8c002c7947 */ /* 0x000fea000383ffff */
.L_x_12:
[----:B------:R-:W1:Y:S02]  /*17410*/  SYNCS.PHASECHK.TRANS64.TRYWAIT P0, [UR6], R0 ;  /* 0x00000000ff0075a7 */ /* 0x000e640008001106 */
[----:B-1----:R-:W-:Y:S05]  /*17420*/  @!P0 BRA `(.L_x_12) ;  /* 0xfffffffc00f88947 */ /* 0x002fea000383ffff */
[----:B------:R-:W-:Y:S05]  /*17430*/  BRA `(.L_x_11) ;  /* 0xffffffd000ac7947 */ /* 0x000fea000383ffff */
        .weak           $__internal_0_$__cuda_sm10x_tcgen05_guardrail_trap_col_being_dealloced_not_returned_by_alloc
        .type           $__internal_0_$__cuda_sm10x_tcgen05_guardrail_trap_col_being_dealloced_not_returned_by_alloc,@function
        .size           $__internal_0_$__cuda_sm10x_tcgen05_guardrail_trap_col_being_dealloced_not_returned_by_alloc,($__internal_1_$__cuda_sm10x_tcgen05_guardrail_trap_phase_invalid_during_alloc - $__internal_0_$__cuda_sm10x_tcgen05_guardrail_trap_col_being_dealloced_not_returned_by_alloc)
$__internal_0_$__cuda_sm10x_tcgen05_guardrail_trap_col_being_dealloced_not_returned_by_alloc:
[----:B------:R-:W-:Y:S05]  /*17440*/  BPT.TRAP 0x1 ;  /* 0x000000040000795c */ /* 0x000fea0000300000 */
[----:B------:R-:W-:-:S04]  /*17450*/  IMAD.MOV.U32 R3, RZ, RZ, 0x0 ;  /* 0x00000000ff037424 */ /* 0x000fc800078e00ff */
[----:B------:R-:W-:Y:S05]  /*17460*/  RET.REL.NODEC R2 `(matmul_kernel) ;  /* 0xfffffe8802e47950 */ /* 0x000fea0003c3ffff */
        .weak           $__internal_1_$__cuda_sm10x_tcgen05_guardrail_trap_phase_invalid_during_alloc
        .type           $__internal_1_$__cuda_sm10x_tcgen05_guardrail_trap_phase_invalid_during_alloc,@function
        .size           $__internal_1_$__cuda_sm10x_tcgen05_guardrail_trap_phase_invalid_during_alloc,($__internal_2_$__cuda_sm10x_tcgen05_guardrail_trap_unallocated_columns_being_dealloced - $__internal_1_$__cuda_sm10x_tcgen05_guardrail_trap_phase_invalid_during_alloc)
$__internal_1_$__cuda_sm10x_tcgen05_guardrail_trap_phase_invalid_during_alloc:
[----:B------:R-:W-:Y:S05]  /*17470*/  BPT.TRAP 0x1 ;  /* 0x000000040000795c */ /* 0x000fea0000300000 */
[----:B------:R-:W-:-:S04]  /*17480*/  IMAD.MOV.U32 R3, RZ, RZ, 0x0 ;  /* 0x00000000ff037424 */ /* 0x000fc800078e00ff */
[----:B------:R-:W-:Y:S05]  /*17490*/  RET.REL.NODEC R2 `(matmul_kernel) ;  /* 0xfffffe8802d87950 */ /* 0x000fea0003c3ffff */
        .weak           $__internal_2_$__cuda_sm10x_tcgen05_guardrail_trap_unallocated_columns_being_dealloced
        .type           $__internal_2_$__cuda_sm10x_tcgen05_guardrail_trap_unallocated_columns_being_dealloced,@function
        .size           $__internal_2_$__cuda_sm10x_tcgen05_guardrail_trap_unallocated_columns_being_dealloced,(.L_x_20 - $__internal_2_$__cuda_sm10x_tcgen05_guardrail_trap_unallocated_columns_being_dealloced)
$__internal_2_$__cuda_sm10x_tcgen05_guardrail_trap_unallocated_columns_being_dealloced:
[----:B------:R-:W-:Y:S05]  /*174a0*/  BPT.TRAP 0x1 ;  /* 0x000000040000795c */ /* 0x000fea0000300000 */
[----:B------:R-:W-:-:S04]  /*174b0*/  IMAD.MOV.U32 R3, RZ, RZ, 0x0 ;  /* 0x00000000ff037424 */ /* 0x000fc800078e00ff */
[----:B------:R-:W-:Y:S05]  /*174c0*/  RET.REL.NODEC R2 `(matmul_kernel) ;  /* 0xfffffe8802cc7950 */ /* 0x000fea0003c3ffff */
.L_x_17:
[----:B------:R-:W-:-:S00]  /*174d0*/  BRA `(.L_x_17) ;  /* 0xfffffffc00fc7947 */ /* 0x000fc0000383ffff */
[----:B------:R-:W-:-:S00]  /*174e0*/  NOP ;  /* 0x0000000000007918 */ /* 0x000fc00000000000 */
        /* <DEDUP_REMOVED lines=9> */
.L_x_20:


//--------------------- .nv.shared.matmul_kernel  --------------------------
	.section	.nv.shared.matmul_kernel,"aw",@nobits
	.sectionflags	@""
	.align	16
	.zero		1024


//--------------------- .nv.shared.reserved.0     --------------------------
	.section	.nv.shared.reserved.0,"aw",@nobits
	.align	8
	.weak		__nv_reservedSMEM_offset_0_alias
	.size		__nv_reservedSMEM_offset_0_alias, 0, 64
	.other		__nv_reservedSMEM_offset_0_alias,@"STO_CUDA_RESERVED_SHARED STV_DEFAULT"
__nv_reservedSMEM_offset_0_alias:
	.zero		0
.nv.shared.reserved.0:
	.zero		64
	.weak		__nv_reservedSMEM_allocation_phase
	.type		__nv_reservedSMEM_allocation_phase,@object
	.size		__nv_reservedSMEM_allocation_phase,(.L_0 - __nv_reservedSMEM_allocation_phase)
__nv_reservedSMEM_allocation_phase:
	.zero		1
.L_0:
	.zero		7
	.weak		__nv_reservedSMEM_devtool_atexit_pc
	.type		__nv_reservedSMEM_devtool_atexit_pc,@object
	.size		__nv_reservedSMEM_devtool_atexit_pc,(__nv_reservedSMEM_allocation_mask - __nv_reservedSMEM_devtool_atexit_pc)
__nv_reservedSMEM_devtool_atexit_pc:
	.zero		8
	.weak		__nv_reservedSMEM_allocation_mask
	.type		__nv_reservedSMEM_allocation_mask,@object
	.size		__nv_reservedSMEM_allocation_mask,(.L_2 - __nv_reservedSMEM_allocation_mask)
__nv_reservedSMEM_allocation_mask:
	.zero		4
.L_2:


//--------------------- .nv.constant0.matmul_kernel --------------------------
	.section	.nv.constant0.matmul_kernel,"a",@progbits
	.sectionflags	@""
	.align	4
.nv.constant0.matmul_kernel:
	.zero		976


//--------------------- SYMBOLS --------------------------

	.type		.nv.reservedSmem.offset0,@object
	.size		.nv.reservedSmem.offset0,0x4
	.type		.nv.reservedSmem.cap,@object
	.size		.nv.reservedSmem.cap,0x4
